def matmul_kernel(
    a_ptr,
    b_ptr,
    c_ptr,
    M,
    N,
    K,
    stride_am,
    stride_ak,
    stride_bk,
    stride_bn,
    stride_cm,
    stride_cn,
    BLOCK_M: tl.constexpr,
    BLOCK_N: tl.constexpr,
    BLOCK_K: tl.constexpr,
    GROUP_M: tl.constexpr,
):
    pid = tl.program_id(axis=0)
    num_pid_m = tl.cdiv(M, BLOCK_M)
    num_pid_n = tl.cdiv(N, BLOCK_N)
    num_pid_in_group = GROUP_M * num_pid_n
    group_id = pid // num_pid_in_group
    first_pid_m = group_id * GROUP_M
    group_size_m = min(num_pid_m - first_pid_m, GROUP_M)
    pid_m = first_pid_m + ((pid % num_pid_in_group) % group_size_m)
    pid_n = (pid % num_pid_in_group) // group_size_m

    offs_am = (pid_m * BLOCK_M + tl.arange(0, BLOCK_M)) % M
    offs_bn = (pid_n * BLOCK_N + tl.arange(0, BLOCK_N)) % N
    offs_k = tl.arange(0, BLOCK_K)
    a_ptrs = a_ptr + offs_am[:, None] * stride_am + offs_k[None, :] * stride_ak
    b_ptrs = b_ptr + offs_k[:, None] * stride_bk + offs_bn[None, :] * stride_bn

    acc = tl.zeros((BLOCK_M, BLOCK_N), dtype=tl.float32)
    for kk in range(0, tl.cdiv(K, BLOCK_K)):
        a = tl.load(a_ptrs, mask=offs_k[None, :] < K - kk * BLOCK_K, other=0.0)
        b = tl.load(b_ptrs, mask=offs_k[:, None] < K - kk * BLOCK_K, other=0.0)
        acc = tl.dot(a, b, acc)
        a_ptrs += BLOCK_K * stride_ak
        b_ptrs += BLOCK_K * stride_bk

    c = acc.to(c_ptr.dtype.element_ty)
    offs_cm = pid_m * BLOCK_M + tl.arange(0, BLOCK_M)
    offs_cn = pid_n * BLOCK_N + tl.arange(0, BLOCK_N)
    c_ptrs = c_ptr + offs_cm[:, None] * stride_cm + offs_cn[None, :] * stride_cn
    mask = (offs_cm[:, None] < M) & (offs_cn[None, :] < N)
    tl.store(c_ptrs, c, mask=mask)

# config = {"BLOCK_K": 64, "BLOCK_M": 128, "BLOCK_N": 512, "GROUP_M": 8, "arch": "sm_90", "dtype": "fp8e5m2", "num_ctas": 2, "num_stages": 3, "num_warps": 4}
# arch = sm_90


// ===== COMPILED SASS (sm_90a) =====

	.target	sm_90a

	.elftype	@"ET_EXEC"


//--------------------- .note.nv.tkinfo           --------------------------
	.section	.note.nv.tkinfo,"",@"SHT_NOTE"
	.sectionflags	@"SHF_NOTE_NV_TKINFO"
	.tkinfo
        /*0018*/ 	.word	0x00000002
        /*0030*/ 	.string	""
        /*0030*/ 	.string	"ptxas"
        /*0030*/ 	.string	"Cuda compilation tools, release 13.0, V13.0.88"
        /*0030*/ 	.string	"Build cuda_13.0.r13.0/compiler.36424714_0"
        /*0030*/ 	.string	"-v  -suppress-debug-info  -lineinfo  -arch sm_90a "



//--------------------- .note.nv.cuinfo           --------------------------
	.section	.note.nv.cuinfo,"",@"SHT_NOTE"
	.sectionflags	@"SHF_NOTE_NV_CUINFO"
        /*0018*/ 	.short	0x0002
        /*001a*/ 	.short	0x005a
        /*001c*/ 	.short	0x0082
	.zero		2


//--------------------- .nv.info                  --------------------------
	.section	.nv.info,"",@"SHT_CUDA_INFO"
	.align	4


	//----- nvinfo : EIATTR_REGCOUNT
	.align		4
        /*0000*/ 	.byte	0x04, 0x2f
        /*0002*/ 	.short	(.L_1 - .L_0)
	.align		4
.L_0:
        /*0004*/ 	.word	index@(matmul_kernel)
        /*0008*/ 	.word	0x000000ff


	//----- nvinfo : EIATTR_FRAME_SIZE
	.align		4
.L_1:
        /*000c*/ 	.byte	0x04, 0x11
        /*000e*/ 	.short	(.L_3 - .L_2)
	.align		4
.L_2:
        /*0010*/ 	.word	index@(matmul_kernel)
        /*0014*/ 	.word	0x00000af8


	//----- nvinfo : EIATTR_MIN_STACK_SIZE
	.align		4
.L_3:
        /*0018*/ 	.byte	0x04, 0x12
        /*001a*/ 	.short	(.L_5 - .L_4)
	.align		4
.L_4:
        /*001c*/ 	.word	index@(matmul_kernel)
        /*0020*/ 	.word	0x00000af8
.L_5:


//--------------------- .nv.compat                --------------------------
	.section	.nv.compat,"",@"SHT_CUDA_COMPAT_INFO"
	.align	4
        /*0000*/ 	.byte	0x02, 0x09, 0x01, 0x00, 0x02, 0x02, 0x04, 0x00, 0x02, 0x05, 0x05, 0x00, 0x03, 0x07, 0x01, 0x01
        /*0010*/ 	.byte	0x02, 0x03, 0x00, 0x00, 0x02, 0x06, 0x01, 0x00, 0x04, 0x0b, 0x08, 0x00, 0x00, 0x00, 0x00, 0x00
        /*0020*/ 	.byte	0x00, 0x00, 0x00, 0x00


//--------------------- .nv.info.matmul_kernel    --------------------------
	.section	.nv.info.matmul_kernel,"",@"SHT_CUDA_INFO"
	.sectionflags	@""
	.align	4


	//----- nvinfo : EIATTR_CUDA_API_VERSION
	.align		4
        /*0000*/ 	.byte	0x04, 0x37
        /*0002*/ 	.short	(.L_7 - .L_6)
.L_6:
        /*0004*/ 	.word	0x00000082


	//----- nvinfo : EIATTR_KPARAM_INFO
	.align		4
.L_7:
        /*0008*/ 	.byte	0x04, 0x17
        /*000a*/ 	.short	(.L_9 - .L_8)
.L_8:
        /*000c*/ 	.word	0x00000000
        /*0010*/ 	.short	0x000d
        /*0012*/ 	.short	0x0048
        /*0014*/ 	.byte	0x00, 0xf4, 0x21, 0x00


	//----- nvinfo : EIATTR_KPARAM_INFO
	.align		4
.L_9:
        /*0018*/ 	.byte	0x04, 0x17
        /*001a*/ 	.short	(.L_11 - .L_10)
.L_10:
        /*001c*/ 	.word	0x00000000
        /*0020*/ 	.short	0x000c
        /*0022*/ 	.short	0x0040
        /*0024*/ 	.byte	0x00, 0xf4, 0x21, 0x00


	//----- nvinfo : EIATTR_KPARAM_INFO
	.align		4
.L_11:
        /*0028*/ 	.byte	0x04, 0x17
        /*002a*/ 	.short	(.L_13 - .L_12)
.L_12:
        /*002c*/ 	.word	0x00000000
        /*0030*/ 	.short	0x000b
        /*0032*/ 	.short	0x0038
        /*0034*/ 	.byte	0x00, 0xf0, 0x11, 0x00


	//----- nvinfo : EIATTR_KPARAM_INFO
	.align		4
.L_13:
        /*0038*/ 	.byte	0x04, 0x17
        /*003a*/ 	.short	(.L_15 - .L_14)
.L_14:
        /*003c*/ 	.word	0x00000000
        /*0040*/ 	.short	0x000a
        /*0042*/ 	.short	0x0034
        /*0044*/ 	.byte	0x00, 0xf0, 0x11, 0x00


	//----- nvinfo : EIATTR_KPARAM_INFO
	.align		4
.L_15:
        /*0048*/ 	.byte	0x04, 0x17
        /*004a*/ 	.short	(.L_17 - .L_16)
.L_16:
        /*004c*/ 	.word	0x00000000
        /*0050*/ 	.short	0x0009
        /*0052*/ 	.short	0x0030
        /*0054*/ 	.byte	0x00, 0xf0, 0x11, 0x00


	//----- nvinfo : EIATTR_KPARAM_INFO
	.align		4
.L_17:
        /*0058*/ 	.byte	0x04, 0x17
        /*005a*/ 	.short	(.L_19 - .L_18)
.L_18:
        /*005c*/ 	.word	0x00000000
        /*0060*/ 	.short	0x0008
        /*0062*/ 	.short	0x002c
        /*0064*/ 	.byte	0x00, 0xf0, 0x11, 0x00


	//----- nvinfo : EIATTR_KPARAM_INFO
	.align		4
.L_19:
        /*0068*/ 	.byte	0x04, 0x17
        /*006a*/ 	.short	(.L_21 - .L_20)
.L_20:
        /*006c*/ 	.word	0x00000000
        /*0070*/ 	.short	0x0007
        /*0072*/ 	.short	0x0028
        /*0074*/ 	.byte	0x00, 0xf0, 0x11, 0x00


	//----- nvinfo : EIATTR_KPARAM_INFO
	.align		4
.L_21:
        /*0078*/ 	.byte	0x04, 0x17
        /*007a*/ 	.short	(.L_23 - .L_22)
.L_22:
        /*007c*/ 	.word	0x00000000
        /*0080*/ 	.short	0x0006
        /*0082*/ 	.short	0x0024
        /*0084*/ 	.byte	0x00, 0xf0, 0x11, 0x00


	//----- nvinfo : EIATTR_KPARAM_INFO
	.align		4
.L_23:
        /*0088*/ 	.byte	0x04, 0x17
        /*008a*/ 	.short	(.L_25 - .L_24)
.L_24:
        /*008c*/ 	.word	0x00000000
        /*0090*/ 	.short	0x0005
        /*0092*/ 	.short	0x0020
        /*0094*/ 	.byte	0x00, 0xf0, 0x11, 0x00


	//----- nvinfo : EIATTR_KPARAM_INFO
	.align		4
.L_25:
        /*0098*/ 	.byte	0x04, 0x17
        /*009a*/ 	.short	(.L_27 - .L_26)
.L_26:
        /*009c*/ 	.word	0x00000000
        /*00a0*/ 	.short	0x0004
        /*00a2*/ 	.short	0x001c
        /*00a4*/ 	.byte	0x00, 0xf0, 0x11, 0x00


	//----- nvinfo : EIATTR_KPARAM_INFO
	.align		4
.L_27:
        /*00a8*/ 	.byte	0x04, 0x17
        /*00aa*/ 	.short	(.L_29 - .L_28)
.L_28:
        /*00ac*/ 	.word	0x00000000
        /*00b0*/ 	.short	0x0003
        /*00b2*/ 	.short	0x0018
        /*00b4*/ 	.byte	0x00, 0xf0, 0x11, 0x00


	//----- nvinfo : EIATTR_KPARAM_INFO
	.align		4
.L_29:
        /*00b8*/ 	.byte	0x04, 0x17
        /*00ba*/ 	.short	(.L_31 - .L_30)
.L_30:
        /*00bc*/ 	.word	0x00000000
        /*00c0*/ 	.short	0x0002
        /*00c2*/ 	.short	0x0010
        /*00c4*/ 	.byte	0x00, 0xf4, 0x21, 0x00


	//----- nvinfo : EIATTR_KPARAM_INFO
	.align		4
.L_31:
        /*00c8*/ 	.byte	0x04, 0x17
        /*00ca*/ 	.short	(.L_33 - .L_32)
.L_32:
        /*00cc*/ 	.word	0x00000000
        /*00d0*/ 	.short	0x0001
        /*00d2*/ 	.short	0x0008
        /*00d4*/ 	.byte	0x00, 0xf4, 0x21, 0x00


	//----- nvinfo : EIATTR_KPARAM_INFO
	.align		4
.L_33:
        /*00d8*/ 	.byte	0x04, 0x17
        /*00da*/ 	.short	(.L_35 - .L_34)
.L_34:
        /*00dc*/ 	.word	0x00000000
        /*00e0*/ 	.short	0x0000
        /*00e2*/ 	.short	0x0000
        /*00e4*/ 	.byte	0x00, 0xf4, 0x21, 0x00


	//----- nvinfo : EIATTR_EXPLICIT_CLUSTER
	.align		4
.L_35:
        /*00e8*/ 	.byte	0x01, 0x3e
	.zero		2


	//----- nvinfo : EIATTR_CTA_PER_CLUSTER
	.align		4
        /*00ec*/ 	.byte	0x04, 0x3d
        /*00ee*/ 	.short	(.L_37 - .L_36)
.L_36:
        /*00f0*/ 	.word	0x00000002
        /*00f4*/ 	.word	0x00000001
        /*00f8*/ 	.word	0x00000001


	//----- nvinfo : EIATTR_SPARSE_MMA_MASK
	.align		4
.L_37:
        /*00fc*/ 	.byte	0x03, 0x50
        /*00fe*/ 	.short	0x0000


	//----- nvinfo : EIATTR_MAXREG_COUNT
	.align		4
        /*0100*/ 	.byte	0x03, 0x1b
        /*0102*/ 	.short	0x00ff


	//----- nvinfo : EIATTR_NUM_BARRIERS
	.align		4
        /*0104*/ 	.byte	0x02, 0x4c
        /*0106*/ 	.byte	0x01
	.zero		1


	//----- nvinfo : EIATTR_ANNOTATIONS
	.align		4
        /*0108*/ 	.byte	0x04, 0x55
        /*010a*/ 	.short	(.L_39 - .L_38)


	//   ....[0]....
.L_38:
        /*010c*/ 	.word	0x00000001
        /*0110*/ 	.byte	0x80, 0x05, 0x00, 0x00, 0x01, 0x00, 0x00, 0x00, 0xb0, 0x05, 0x00, 0x00, 0x01, 0x00, 0x00, 0x00
        /* <DEDUP_REMOVED lines=1074> */
        /*4440*/ 	.byte	0x40, 0x88, 0x01, 0x00


	//----- nvinfo : EIATTR_MERCURY_ISA_VERSION
	.align		4
.L_39:
        /*4444*/ 	.byte	0x03, 0x5f
        /*4446*/ 	.short	0x0101


	//----- nvinfo : EIATTR_EXIT_INSTR_OFFSETS
	.align		4
        /*4448*/ 	.byte	0x04, 0x1c
        /*444a*/ 	.short	(.L_41 - .L_40)


	//   ....[0]....
.L_40:
        /*444c*/ 	.word	0x00022200


	//   ....[1]....
        /*4450*/ 	.word	0x00022220


	//----- nvinfo : EIATTR_REQNTID
	.align		4
.L_41:
        /*4454*/ 	.byte	0x04, 0x10
        /*4456*/ 	.short	(.L_43 - .L_42)
.L_42:
        /*4458*/ 	.word	0x00000080
        /*445c*/ 	.word	0x00000001
        /*4460*/ 	.word	0x00000001


	//----- nvinfo : EIATTR_CBANK_PARAM_SIZE
	.align		4
.L_43:
        /*4464*/ 	.byte	0x03, 0x19
        /*4466*/ 	.short	0x0050


	//----- nvinfo : EIATTR_PARAM_CBANK
	.align		4
        /*4468*/ 	.byte	0x04, 0x0a
        /*446a*/ 	.short	(.L_45 - .L_44)
	.align		4
.L_44:
        /*446c*/ 	.word	index@(.nv.constant0.matmul_kernel)
        /*4470*/ 	.short	0x0210
        /*4472*/ 	.short	0x0050


	//----- nvinfo : EIATTR_SW_WAR
	.align		4
.L_45:
        /*4474*/ 	.byte	0x04, 0x36
        /*4476*/ 	.short	(.L_47 - .L_46)
.L_46:
        /*4478*/ 	.word	0x00000008
.L_47:


//--------------------- .nv.callgraph             --------------------------
	.section	.nv.callgraph,"",@"SHT_CUDA_CALLGRAPH"
	.align	4
	.sectionentsize	8
	.align		4
        /*0000*/ 	.word	0x00000000
	.align		4
        /*0004*/ 	.word	0xffffffff
	.align		4
        /*0008*/ 	.word	0x00000000
	.align		4
        /*000c*/ 	.word	0xfffffffe
	.align		4
        /*0010*/ 	.word	0x00000000
	.align		4
        /*0014*/ 	.word	0xfffffffd
	.align		4
        /*0018*/ 	.word	0x00000000
	.align		4
        /*001c*/ 	.word	0xfffffffc


//--------------------- .text.matmul_kernel       --------------------------
	.section	.text.matmul_kernel,"ax",@progbits
	.align	128
        .global         matmul_kernel
        .type           matmul_kernel,@function
        .size           matmul_kernel,(.L_x_4 - matmul_kernel)
        .other          matmul_kernel,@"STO_CUDA_ENTRY STV_DEFAULT"
matmul_kernel:
.text.matmul_kernel:
[----:B------:R-:W0:Y:S08]  /*0000*/  LDC R1, c[0x0][0x28] ;  /* 0x00000a00ff017b82 */ /* 0x000e300000000800 */
[----:B------:R-:W1:Y:S01]  /*0010*/  LDC.64 R20, c[0x0][0x228] ;  /* 0x00008a00ff147b82 */ /* 0x000e620000000a00 */
[----:B------:R-:W2:Y:S01]  /*0020*/  S2R R153, SR_TID.X ;  /* 0x0000000000997919 */ /* 0x000ea20000002100 */
[----:B0-----:R-:W-:Y:S01]  /*0030*/  VIADD R1, R1, 0xfffff508 ;  /* 0xfffff50801017836 */ /* 0x001fe20000000000 */
[----:B------:R-:W-:-:S05]  /*0040*/  ULDC.64 UR14, c[0x0][0x208] ;  /* 0x00008200000e7ab9 */ /* 0x000fca0000000a00 */
[----:B------:R-:W0:Y:S08]  /*0050*/  S2UR UR4, SR_CTAID.X ;  /* 0x00000000000479c3 */ /* 0x000e300000002500 */
[----:B------:R-:W3:Y:S01]  /*0060*/  LDC R23, c[0x0][0x230] ;  /* 0x00008c00ff177b82 */ /* 0x000ee20000000800 */
[----:B-1----:R-:W-:-:S05]  /*0070*/  VIADD R0, R21, 0x1ff ;  /* 0x000001ff15007836 */ /* 0x002fca0000000000 */
[----:B------:R-:W-:Y:S02]  /*0080*/  SHF.R.S32.HI R3, RZ, 0x1f, R0 ;  /* 0x0000001fff037819 */ /* 0x000fe40000011400 */
[----:B0-----:R-:W-:Y:S01]  /*0090*/  I2FP.F32.U32 R5, UR4 ;  /* 0x0000000400057c45 */ /* 0x001fe20008201000 */
[----:B------:R-:W-:Y:S01]  /*00a0*/  ULDC UR4, c[0x0][0x150] ;  /* 0x0000540000047ab9 */ /* 0x000fe20000000800 */
[----:B------:R-:W-:Y:S02]  /*00b0*/  LEA.HI R3, R3, R0, RZ, 0x9 ;  /* 0x0000000003037211 */ /* 0x000fe400078f48ff */
[----:B--2---:R-:W-:Y:S01]  /*00c0*/  LOP3.LUT R163, R153, 0x7f, RZ, 0xc0, !PT ;  /* 0x0000007f99a37812 */ /* 0x004fe200078ec0ff */
[----:B------:R-:W-:Y:S01]  /*00d0*/  FMUL R5, R5, UR4 ;  /* 0x0000000405057c20 */ /* 0x000fe20008400000 */
[----:B------:R-:W-:Y:S01]  /*00e0*/  SHF.R.S32.HI R3, RZ, 0x9, R3 ;  /* 0x00000009ff037819 */ /* 0x000fe20000011403 */
[----:B---3--:R-:W-:-:S04]  /*00f0*/  VIADD R23, R23, 0x3f ;  /* 0x0000003f17177836 */ /* 0x008fc80000000000 */
[----:B------:R-:W-:Y:S01]  /*0100*/  IMAD.SHL.U32 R4, R3, 0x8, RZ ;  /* 0x0000000803047824 */ /* 0x000fe200078e00ff */
[----:B------:R-:W0:Y:S04]  /*0110*/  F2I.U32.TRUNC.NTZ R5, R5 ;  /* 0x0000000500057305 */ /* 0x000e28000020f000 */
[----:B------:R-:W-:-:S04]  /*0120*/  IABS R7, R4 ;  /* 0x0000000400077213 */ /* 0x000fc80000000000 */
[----:B------:R-:W1:Y:S01]  /*0130*/  I2F.RP R0, R7 ;  /* 0x0000000700007306 */ /* 0x000e620000209400 */
[----:B0-----:R-:W-:-:S07]  /*0140*/  IABS R11, R5 ;  /* 0x00000005000b7213 */ /* 0x001fce0000000000 */
[----:B-1----:R-:W0:Y:S02]  /*0150*/  MUFU.RCP R0, R0 ;  /* 0x0000000000007308 */ /* 0x002e240000001000 */
[----:B0-----:R-:W-:Y:S01]  /*0160*/  VIADD R2, R0, 0xffffffe ;  /* 0x0ffffffe00027836 */ /* 0x001fe20000000000 */
[----:B------:R-:W-:-:S05]  /*0170*/  IABS R0, R4 ;  /* 0x0000000400007213 */ /* 0x000fca0000000000 */
[----:B------:R0:W1:Y:S01]  /*0180*/  F2I.FTZ.U32.TRUNC.NTZ R3, R2 ;  /* 0x0000000200037305 */ /* 0x000062000021f000 */
[----:B------:R-:W-:Y:S02]  /*0190*/  IMAD.MOV R0, RZ, RZ, -R0 ;  /* 0x000000ffff007224 */ /* 0x000fe400078e0a00 */
[----:B0-----:R-:W-:Y:S02]  /*01a0*/  IMAD.MOV.U32 R2, RZ, RZ, RZ ;  /* 0x000000ffff027224 */ /* 0x001fe400078e00ff */
[----:B-1----:R-:W-:-:S04]  /*01b0*/  IMAD.MOV R6, RZ, RZ, -R3 ;  /* 0x000000ffff067224 */ /* 0x002fc800078e0a03 */
[----:B------:R-:W-:-:S04]  /*01c0*/  IMAD R9, R6, R7, RZ ;  /* 0x0000000706097224 */ /* 0x000fc800078e02ff */
[----:B------:R-:W-:-:S06]  /*01d0*/  IMAD.HI.U32 R2, R3, R9, R2 ;  /* 0x0000000903027227 */ /* 0x000fcc00078e0002 */
[----:B------:R-:W-:-:S04]  /*01e0*/  IMAD.HI.U32 R2, R2, R11, RZ ;  /* 0x0000000b02027227 */ /* 0x000fc800078e00ff */
[----:B------:R-:W-:-:S05]  /*01f0*/  IMAD R0, R2, R0, R11 ;  /* 0x0000000002007224 */ /* 0x000fca00078e020b */
[----:B------:R-:W-:-:S13]  /*0200*/  ISETP.GT.U32.AND P1, PT, R7, R0, PT ;  /* 0x000000000700720c */ /* 0x000fda0003f24070 */
[----:B------:R-:W-:Y:S02]  /*0210*/  @!P1 IMAD.IADD R0, R0, 0x1, -R7 ;  /* 0x0000000100009824 */ /* 0x000fe400078e0a07 */
[----:B------:R-:W-:Y:S01]  /*0220*/  @!P1 VIADD R2, R2, 0x1 ;  /* 0x0000000102029836 */ /* 0x000fe20000000000 */
[----:B------:R-:W-:Y:S02]  /*0230*/  ISETP.NE.AND P1, PT, R4, RZ, PT ;  /* 0x000000ff0400720c */ /* 0x000fe40003f25270 */
[----:B------:R-:W-:Y:S02]  /*0240*/  ISETP.GE.U32.AND P0, PT, R0, R7, PT ;  /* 0x000000070000720c */ /* 0x000fe40003f06070 */
[----:B------:R-:W-:-:S04]  /*0250*/  LOP3.LUT R0, R5, R4, RZ, 0x3c, !PT ;  /* 0x0000000405007212 */ /* 0x000fc800078e3cff */
[----:B------:R-:W-:Y:S01]  /*0260*/  ISETP.GE.AND P2, PT, R0, RZ, PT ;  /* 0x000000ff0000720c */ /* 0x000fe20003f46270 */
[----:B------:R-:W-:-:S05]  /*0270*/  VIADD R0, R20, 0x7f ;  /* 0x0000007f14007836 */ /* 0x000fca0000000000 */
[----:B------:R-:W-:Y:S01]  /*0280*/  SHF.R.S32.HI R3, RZ, 0x1f, R0 ;  /* 0x0000001fff037819 */ /* 0x000fe20000011400 */
[----:B------:R-:W-:-:S03]  /*0290*/  @P0 VIADD R2, R2, 0x1 ;  /* 0x0000000102020836 */ /* 0x000fc60000000000 */
[----:B------:R-:W-:-:S03]  /*02a0*/  LEA.HI R3, R3, R0, RZ, 0x7 ;  /* 0x0000000003037211 */ /* 0x000fc600078f38ff */
[----:B------:R-:W-:Y:S01]  /*02b0*/  @!P2 IMAD.MOV R2, RZ, RZ, -R2 ;  /* 0x000000ffff02a224 */ /* 0x000fe200078e0a02 */
[----:B------:R-:W-:-:S05]  /*02c0*/  @!P1 LOP3.LUT R2, RZ, R4, RZ, 0x33, !PT ;  /* 0x00000004ff029212 */ /* 0x000fca00078e33ff */
[----:B------:R-:W-:Y:S02]  /*02d0*/  IMAD.SHL.U32 R6, R2, 0x8, RZ ;  /* 0x0000000802067824 */ /* 0x000fe400078e00ff */
[----:B------:R-:W-:-:S03]  /*02e0*/  IMAD.MOV R2, RZ, RZ, -R2 ;  /* 0x000000ffff027224 */ /* 0x000fc600078e0a02 */
[----:B------:R-:W-:Y:S01]  /*02f0*/  LEA.HI.SX32 R3, R3, -R6, 0x19 ;  /* 0x8000000603037211 */ /* 0x000fe200078fcaff */
[----:B------:R-:W-:-:S03]  /*0300*/  IMAD R8, R4, R2, R5 ;  /* 0x0000000204087224 */ /* 0x000fc600078e0205 */
[----:B------:R-:W-:-:S04]  /*0310*/  VIMNMX R11, R3, 0x8, PT ;  /* 0x00000008030b7848 */ /* 0x000fc80003fe0100 */
[-C--:B------:R-:W-:Y:S02]  /*0320*/  IABS R7, R11.reuse ;  /* 0x0000000b00077213 */ /* 0x080fe40000000000 */
[----:B------:R-:W-:Y:S02]  /*0330*/  IABS R4, R11 ;  /* 0x0000000b00047213 */ /* 0x000fe40000000000 */
[----:B------:R-:W0:Y:S08]  /*0340*/  I2F.RP R0, R7 ;  /* 0x0000000700007306 */ /* 0x000e300000209400 */
[----:B0-----:R-:W0:Y:S02]  /*0350*/  MUFU.RCP R0, R0 ;  /* 0x0000000000007308 */ /* 0x001e240000001000 */
[----:B0-----:R-:W-:-:S02]  /*0360*/  VIADD R3, R0, 0xffffffe ;  /* 0x0ffffffe00037836 */ /* 0x001fc40000000000 */
[----:B------:R-:W-:Y:S02]  /*0370*/  IMAD.MOV R0, RZ, RZ, -R4 ;  /* 0x000000ffff007224 */ /* 0x000fe400078e0a04 */
[----:B------:R-:W0:Y:S02]  /*0380*/  S2R R4, SR_CgaCtaId ;  /* 0x0000000000047919 */ /* 0x000e240000008800 */
[----:B------:R-:W1:Y:S02]  /*0390*/  F2I.FTZ.U32.TRUNC.NTZ R3, R3 ;  /* 0x0000000300037305 */ /* 0x000e64000021f000 */
[----:B-1----:R-:W-:-:S04]  /*03a0*/  IMAD.MOV R9, RZ, RZ, -R3 ;  /* 0x000000ffff097224 */ /* 0x002fc800078e0a03 */
[----:B------:R-:W-:Y:S01]  /*03b0*/  IMAD.MOV.U32 R2, RZ, RZ, R9 ;  /* 0x000000ffff027224 */ /* 0x000fe200078e0009 */
[----:B------:R-:W-:-:S03]  /*03c0*/  IABS R9, R8 ;  /* 0x0000000800097213 */ /* 0x000fc60000000000 */
[----:B------:R-:W-:Y:S02]  /*03d0*/  IMAD R5, R2, R7, RZ ;  /* 0x0000000702057224 */ /* 0x000fe400078e02ff */
[----:B------:R-:W-:-:S04]  /*03e0*/  IMAD.MOV.U32 R2, RZ, RZ, RZ ;  /* 0x000000ffff027224 */ /* 0x000fc800078e00ff */
[----:B------:R-:W-:Y:S01]  /*03f0*/  IMAD.HI.U32 R2, R3, R5, R2 ;  /* 0x0000000503027227 */ /* 0x000fe200078e0002 */
[----:B0-----:R-:W-:-:S05]  /*0400*/  R2UR UR4, R4 ;  /* 0x00000000040472ca */ /* 0x001fca00000e0000 */
        /* <DEDUP_REMOVED lines=8> */
[----:B------:R-:W-:Y:S02]  /*0490*/  ISETP.GE.AND P2, PT, R0, RZ, PT ;  /* 0x000000ff0000720c */ /* 0x000fe40003f46270 */
[----:B------:R-:W-:-:S04]  /*04a0*/  MOV R0, 0x400 ;  /* 0x0000040000007802 */ /* 0x000fc80000000f00 */
[----:B------:R-:W-:Y:S01]  /*04b0*/  R2UR UR12, R0 ;  /* 0x00000000000c72ca */ /* 0x000fe200000e0000 */
[----:B------:R-:W-:Y:S01]  /*04c0*/  @P0 VIADD R2, R2, 0x1 ;  /* 0x0000000102020836 */ /* 0x000fe20000000000 */
[----:B------:R-:W-:-:S05]  /*04d0*/  ISETP.GT.AND P0, PT, R23, 0x3f, PT ;  /* 0x0000003f1700780c */ /* 0x000fca0003f04270 */
[----:B------:R-:W-:Y:S01]  /*04e0*/  @!P2 IMAD.MOV R2, RZ, RZ, -R2 ;  /* 0x000000ffff02a224 */ /* 0x000fe200078e0a02 */
[----:B------:R-:W-:-:S05]  /*04f0*/  @!P1 LOP3.LUT R2, RZ, R11, RZ, 0x33, !PT ;  /* 0x0000000bff029212 */ /* 0x000fca00078e33ff */
[----:B------:R-:W-:Y:S01]  /*0500*/  IMAD.MOV R0, RZ, RZ, -R2 ;  /* 0x000000ffff007224 */ /* 0x000fe200078e0a02 */
[----:B------:R-:W-:-:S03]  /*0510*/  ULEA UR12, UR4, UR12, 0x18 ;  /* 0x0000000c040c7291 */ /* 0x000fc6000f8ec03f */
[----:B------:R-:W-:-:S04]  /*0520*/  IMAD R0, R11, R0, R8 ;  /* 0x000000000b007224 */ /* 0x000fc800078e0208 */
[----:B------:R-:W-:Y:S02]  /*0530*/  IMAD.IADD R3, R6, 0x1, R0 ;  /* 0x0000000106037824 */ /* 0x000fe400078e0200 */
[----:B------:R-:W-:Y:S02]  /*0540*/  IMAD.SHL.U32 R0, R4, 0x100, RZ ;  /* 0x0000010004007824 */ /* 0x000fe400078e00ff */
[----:B------:R-:W-:-:S03]  /*0550*/  IMAD R12, R3, 0x80, R163 ;  /* 0x00000080030c7824 */ /* 0x000fc600078e02a3 */
[----:B------:R-:W-:Y:S01]  /*0560*/  LOP3.LUT R14, R0, 0x100, RZ, 0xc0, !PT ;  /* 0x00000100000e7812 */ /* 0x000fe200078ec0ff */
[----:B------:R-:W-:Y:S01]  /*0570*/  IMAD.SHL.U32 R0, R2, 0x200, RZ ;  /* 0x0000020002007824 */ /* 0x000fe200078e00ff */
[----:B------:R0:W-:Y:S01]  /*0580*/  STL [R1+0x7b8], R12 ;  /* 0x0007b80c01007387 */ /* 0x0001e20000100800 */
[----:B------:R-:W-:Y:S05]  /*0590*/  @P0 BRA `(.L_x_0) ;  /* 0x0000000c000c0947 */ /* 0x000fea0003800000 */
[----:B------:R-:W-:Y:S01]  /*05a0*/  IMAD.SHL.U32 R2, R153, 0x8, RZ ;  /* 0x0000000899027824 */ /* 0x000fe200078e00ff */
[----:B------:R1:W-:Y:S01]  /*05b0*/  STL [R1], RZ ;  /* 0x000000ff01007387 */ /* 0x0003e20000100800 */
[----:B------:R-:W-:Y:S02]  /*05c0*/  CS2R R24, SRZ ;  /* 0x0000000000187805 */ /* 0x000fe4000001ff00 */
[----:B------:R-:W-:Y:S02]  /*05d0*/  CS2R R26, SRZ ;  /* 0x00000000001a7805 */ /* 0x000fe4000001ff00 */
[----:B------:R-:W-:Y:S01]  /*05e0*/  CS2R R28, SRZ ;  /* 0x00000000001c7805 */ /* 0x000fe2000001ff00 */
[----:B------:R1:W-:Y:S01]  /*05f0*/  STL [R1+0x7bc], R2 ;  /* 0x0007bc0201007387 */ /* 0x0003e20000100800 */
[----:B------:R-:W-:Y:S02]  /*0600*/  CS2R R30, SRZ ;  /* 0x00000000001e7805 */ /* 0x000fe4000001ff00 */
[----:B------:R-:W-:-:S02]  /*0610*/  CS2R R32, SRZ ;  /* 0x0000000000207805 */ /* 0x000fc4000001ff00 */
[----:B------:R-:W-:Y:S01]  /*0620*/  CS2R R34, SRZ ;  /* 0x0000000000227805 */ /* 0x000fe2000001ff00 */
[----:B------:R1:W-:Y:S01]  /*0630*/  STL [R1+0x4], RZ ;  /* 0x000004ff01007387 */ /* 0x0003e20000100800 */
[----:B------:R-:W-:Y:S02]  /*0640*/  CS2R R36, SRZ ;  /* 0x0000000000247805 */ /* 0x000fe4000001ff00 */
[----:B------:R-:W-:Y:S02]  /*0650*/  CS2R R38, SRZ ;  /* 0x0000000000267805 */ /* 0x000fe4000001ff00 */
[----:B------:R-:W-:Y:S01]  /*0660*/  CS2R R40, SRZ ;  /* 0x0000000000287805 */ /* 0x000fe2000001ff00 */
[----:B------:R1:W-:Y:S01]  /*0670*/  STL [R1+0x8], RZ ;  /* 0x000008ff01007387 */ /* 0x0003e20000100800 */
        /* <DEDUP_REMOVED lines=72> */
[----:B------:R-:W-:-:S03]  /*0b00*/  CS2R R150, SRZ ;  /* 0x0000000000967805 */ /* 0x000fc6000001ff00 */
[----:B------:R1:W-:Y:S04]  /*0b10*/  STL [R1+0x54], RZ ;  /* 0x000054ff01007387 */ /* 0x0003e80000100800 */
        /* <DEDUP_REMOVED lines=105> */
[----:B------:R1:W-:Y:S01]  /*11b0*/  STL [R1+0x1fc], RZ ;  /* 0x0001fcff01007387 */ /* 0x0003e20000100800 */
[----:B------:R-:W-:Y:S05]  /*11c0*/  BRA `(.L_x_1) ;  /* 0x0000016400947947 */ /* 0x000fea0003800000 */
.L_x_0:
[----:B------:R-:W-:Y:S01]  /*11d0*/  IABS R10, R20 ;  /* 0x00000014000a7213 */ /* 0x000fe20000000000 */
[----:B------:R-:W-:Y:S01]  /*11e0*/  ULDC UR13, c[0x0][0x23c] ;  /* 0x00008f00000d7ab9 */ /* 0x000fe20000000800 */
[----:B------:R-:W-:Y:S01]  /*11f0*/  IABS R2, R21 ;  /* 0x0000001500027213 */ /* 0x000fe20000000000 */
[----:B------:R-:W-:Y:S01]  /*1200*/  ULDC.64 UR4, c[0x0][0x218] ;  /* 0x0000860000047ab9 */ /* 0x000fe20000000a00 */
[----:B------:R-:W1:Y:S01]  /*1210*/  I2F.RP R3, R10 ;  /* 0x0000000a00037306 */ /* 0x000e620000209400 */
[----:B------:R-:W-:Y:S01]  /*1220*/  IABS R13, R12 ;  /* 0x0000000c000d7213 */ /* 0x000fe20000000000 */
[----:B------:R-:W-:Y:S01]  /*1230*/  ULDC.64 UR16, c[0x0][0x210] ;  /* 0x0000840000107ab9 */ /* 0x000fe20000000a00 */
[----:B------:R-:W-:Y:S01]  /*1240*/  ISETP.NE.AND P6, PT, R20, RZ, PT ;  /* 0x000000ff1400720c */ /* 0x000fe20003fc5270 */
[----:B------:R-:W-:Y:S01]  /*1250*/  UMOV UR7, 0x80000020 ;  /* 0x8000002000077882 */ /* 0x000fe20000000000 */
[----:B------:R-:W-:-:S03]  /*1260*/  LOP3.LUT R227, R163, 0x20, RZ, 0x3c, !PT ;  /* 0x00000020a3e37812 */ /* 0x000fc600078e3cff */
[----:B------:R-:W2:Y:S08]  /*1270*/  I2F.RP R8, R2 ;  /* 0x0000000200087306 */ /* 0x000eb00000209400 */
[----:B-1----:R-:W1:Y:S08]  /*1280*/  MUFU.RCP R3, R3 ;  /* 0x0000000300037308 */ /* 0x002e700000001000 */
[----:B--2---:R-:W2:Y:S01]  /*1290*/  MUFU.RCP R8, R8 ;  /* 0x0000000800087308 */ /* 0x004ea20000001000 */
[----:B-1----:R-:W-:Y:S01]  /*12a0*/  VIADD R4, R3, 0xffffffe ;  /* 0x0ffffffe03047836 */ /* 0x002fe20000000000 */
[----:B------:R-:W-:-:S06]  /*12b0*/  SHF.R.U32.HI R3, RZ, 0x6, R153 ;  /* 0x00000006ff037819 */ /* 0x000fcc0000011699 */
[----:B------:R1:W3:Y:S01]  /*12c0*/  F2I.FTZ.U32.TRUNC.NTZ R5, R4 ;  /* 0x0000000400057305 */ /* 0x0002e2000021f000 */
[----:B------:R-:W-:Y:S01]  /*12d0*/  SGXT.U32 R3, R3, 0x1 ;  /* 0x000000010303781a */ /* 0x000fe20000000000 */
[----:B--2---:R-:W-:Y:S01]  /*12e0*/  VIADD R6, R8, 0xffffffe ;  /* 0x0ffffffe08067836 */ /* 0x004fe20000000000 */
[----:B------:R-:W-:-:S05]  /*12f0*/  SHF.R.S32.HI R8, RZ, 0x1f, R23 ;  /* 0x0000001fff087819 */ /* 0x000fca0000011417 */
[----:B------:R2:W4:Y:S01]  /*1300*/  F2I.FTZ.U32.TRUNC.NTZ R7, R6 ;  /* 0x0000000600077305 */ /* 0x000522000021f000 */
[----:B-1----:R-:W-:Y:S01]  /*1310*/  IMAD.MOV.U32 R4, RZ, RZ, RZ ;  /* 0x000000ffff047224 */ /* 0x002fe200078e00ff */
[----:B------:R-:W-:-:S04]  /*1320*/  LEA.HI R23, R8, R23, RZ, 0x6 ;  /* 0x0000001708177211 */ /* 0x000fc800078f30ff */
[----:B------:R-:W-:Y:S01]  /*1330*/  SHF.R.S32.HI R23, RZ, 0x6, R23 ;  /* 0x00000006ff177819 */ /* 0x000fe20000011417 */
[----:B---3--:R-:W-:Y:S02]  /*1340*/  IMAD.MOV R9, RZ, RZ, -R5 ;  /* 0x000000ffff097224 */ /* 0x008fe400078e0a05 */
[----:B--2---:R-:W-:Y:S02]  /*1350*/  IMAD.MOV.U32 R6, RZ, RZ, RZ ;  /* 0x000000ffff067224 */ /* 0x004fe400078e00ff */
[----:B------:R-:W-:-:S04]  /*1360*/  IMAD R9, R9, R10, RZ ;  /* 0x0000000a09097224 */ /* 0x000fc800078e02ff */
[----:B------:R-:W-:Y:S01]  /*1370*/  IMAD.HI.U32 R5, R5, R9, R4 ;  /* 0x0000000905057227 */ /* 0x000fe200078e0004 */
[----:B------:R-:W-:-:S03]  /*1380*/  LOP3.LUT R4, R0, R3, R14, 0xfe, !PT ;  /* 0x0000000300047212 */ /* 0x000fc600078efe0e */
[----:B----4-:R-:W-:Y:S01]  /*1390*/  IMAD.MOV R9, RZ, RZ, -R7 ;  /* 0x000000ffff097224 */ /* 0x010fe200078e0a07 */
[C---:B------:R-:W-:Y:S01]  /*13a0*/  LOP3.LUT R11, R4.reuse, 0xfe, RZ, 0xfc, !PT ;  /* 0x000000fe040b7812 */ /* 0x040fe200078efcff */
[----:B------:R-:W-:Y:S01]  /*13b0*/  IMAD.HI.U32 R5, R5, R13, RZ ;  /* 0x0000000d05057227 */ /* 0x000fe200078e00ff */
[----:B------:R-:W-:Y:S02]  /*13c0*/  IABS R26, R4 ;  /* 0x00000004001a7213 */ /* 0x000fe40000000000 */
[----:B------:R-:W-:Y:S01]  /*13d0*/  IABS R34, R11 ;  /* 0x0000000b00227213 */ /* 0x000fe20000000000 */
[----:B------:R-:W-:Y:S01]  /*13e0*/  IMAD.MOV R5, RZ, RZ, -R5 ;  /* 0x000000ffff057224 */ /* 0x000fe200078e0a05 */
[----:B------:R-:W-:Y:S01]  /*13f0*/  ISETP.GE.AND P3, PT, R11, RZ, PT ;  /* 0x000000ff0b00720c */ /* 0x000fe20003f66270 */
[----:B------:R-:W-:Y:S01]  /*1400*/  IMAD R3, R9, R2, RZ ;  /* 0x0000000209037224 */ /* 0x000fe200078e02ff */
[----:B------:R-:W-:Y:S01]  /*1410*/  LOP3.LUT R11, R4, 0xf8, RZ, 0xfc, !PT ;  /* 0x000000f8040b7812 */ /* 0x000fe200078efcff */
[----:B------:R-:W-:Y:S01]  /*1420*/  IMAD R13, R10, R5, R13 ;  /* 0x000000050a0d7224 */ /* 0x000fe200078e020d */
[----:B------:R-:W-:Y:S01]  /*1430*/  LOP3.LUT R14, R4, 0xd6, RZ, 0xfc, !PT ;  /* 0x000000d6040e7812 */ /* 0x000fe200078efcff */
[----:B------:R-:W-:Y:S01]  /*1440*/  IMAD.U32 R5, RZ, RZ, UR12 ;  /* 0x0000000cff057e24 */ /* 0x000fe2000f8e00ff */
[----:B------:R-:W-:Y:S01]  /*1450*/  IABS R30, R11 ;  /* 0x0000000b001e7213 */ /* 0x000fe20000000000 */
[----:B------:R-:W-:Y:S01]  /*1460*/  IMAD.HI.U32 R3, R7, R3, R6 ;  /* 0x0000000307037227 */ /* 0x000fe200078e0006 */
[----:B------:R-:W-:-:S02]  /*1470*/  ISETP.GT.U32.AND P0, PT, R10, R13, PT ;  /* 0x0000000d0a00720c */ /* 0x000fc40003f04070 */
[----:B------:R-:W-:Y:S01]  /*1480*/  SHF.R.U32.HI R5, RZ, 0x4, R5 ;  /* 0x00000004ff057819 */ /* 0x000fe20000011605 */
[----:B------:R-:W-:Y:S01]  /*1490*/  IMAD.MOV.U32 R7, RZ, RZ, RZ ;  /* 0x000000ffff077224 */ /* 0x000fe200078e00ff */
[----:B------:R-:W-:Y:S01]  /*14a0*/  IABS R112, R14 ;  /* 0x0000000e00707213 */ /* 0x000fe20000000000 */
[----:B------:R-:W-:Y:S01]  /*14b0*/  IMAD.HI.U32 R8, R3, R26, RZ ;  /* 0x0000001a03087227 */ /* 0x000fe200078e00ff */
[----:B------:R-:W-:Y:S02]  /*14c0*/  SGXT.U32 R6, R5, 0xe ;  /* 0x0000000e0506781a */ /* 0x000fe40000000000 */
[----:B------:R-:W-:Y:S01]  /*14d0*/  R2UR UR11, R7 ;  /* 0x00000000070b72ca */ /* 0x000fe200000e0000 */
[----:B------:R-:W-:Y:S01]  /*14e0*/  IMAD.HI.U32 R5, R3, R34, RZ ;  /* 0x0000002203057227 */ /* 0x000fe200078e00ff */
[C---:B------:R-:W-:Y:S02]  /*14f0*/  R2UR UR6, R6.reuse ;  /* 0x00000000060672ca */ /* 0x040fe400000e0000 */
[----:B------:R-:W-:Y:S01]  /*1500*/  R2UR UR10, R6 ;  /* 0x00000000060a72ca */ /* 0x000fe200000e0000 */
[----:B------:R-:W-:Y:S01]  /*1510*/  IMAD.MOV R7, RZ, RZ, -R5 ;  /* 0x000000ffff077224 */ /* 0x000fe200078e0a05 */
[C---:B------:R-:W-:Y:S01]  /*1520*/  LOP3.LUT R5, R4.reuse, 0xfc, RZ, 0xfc, !PT ;  /* 0x000000fc04057812 */ /* 0x040fe200078efcff */
[----:B------:R-:W-:Y:S01]  /*1530*/  @!P0 IMAD.IADD R13, R13, 0x1, -R10 ;  /* 0x000000010d0d8824 */ /* 0x000fe200078e0a0a */
[----:B------:R-:W-:Y:S01]  /*1540*/  LOP3.LUT R15, R4, 0x62, RZ, 0xfc, !PT ;  /* 0x00000062040f7812 */ /* 0x000fe200078efcff */
[----:B------:R-:W-:Y:S01]  /*1550*/  IMAD R34, R2, R7, R34 ;  /* 0x0000000702227224 */ /* 0x000fe200078e0222 */
[----:B------:R-:W-:Y:S01]  /*1560*/  IABS R32, R5 ;  /* 0x0000000500207213 */ /* 0x000fe20000000000 */
[----:B------:R-:W-:Y:S01]  /*1570*/  IMAD.MOV R9, RZ, RZ, -R8 ;  /* 0x000000ffff097224 */ /* 0x000fe200078e0a08 */
[----:B------:R-:W-:-:S02]  /*1580*/  ISETP.GT.U32.AND P0, PT, R10, R13, PT ;  /* 0x0000000d0a00720c */ /* 0x000fc40003f04070 */
[C---:B------:R-:W-:Y:S01]  /*1590*/  ISETP.GT.U32.AND P1, PT, R2.reuse, R34, PT ;  /* 0x000000220200720c */ /* 0x040fe20003f24070 */
[----:B------:R-:W-:Y:S01]  /*15a0*/  IMAD R26, R2, R9, R26 ;  /* 0x00000009021a7224 */ /* 0x000fe200078e021a */
[----:B------:R-:W-:Y:S02]  /*15b0*/  LOP3.LUT R8, R4, 0xfa, RZ, 0xfc, !PT ;  /* 0x000000fa04087812 */ /* 0x000fe400078efcff */
[----:B------:R-:W-:Y:S01]  /*15c0*/  ISETP.GE.AND P2, PT, R5, RZ, PT ;  /* 0x000000ff0500720c */ /* 0x000fe20003f46270 */
[----:B------:R-:W-:Y:S01]  /*15d0*/  IMAD.HI.U32 R5, R3, R32, RZ ;  /* 0x0000002003057227 */ /* 0x000fe200078e00ff */
[----:B------:R-:W-:Y:S02]  /*15e0*/  ISETP.GT.U32.AND P4, PT, R2, R26, PT ;  /* 0x0000001a0200720c */ /* 0x000fe40003f84070 */
[----:B------:R-:W-:Y:S01]  /*15f0*/  IABS R28, R8 ;  /* 0x00000008001c7213 */ /* 0x000fe20000000000 */
[----:B------:R-:W-:Y:S01]  /*1600*/  IMAD.MOV R7, RZ, RZ, -R5 ;  /* 0x000000ffff077224 */ /* 0x000fe200078e0a05 */
[----:B------:R-:W-:Y:S01]  /*1610*/  IABS R200, R15 ;  /* 0x0000000f00c87213 */ /* 0x000fe20000000000 */
[----:B------:R-:W-:Y:S01]  /*1620*/  @!P0 IMAD.IADD R13, R13, 0x1, -R10 ;  /* 0x000000010d0d8824 */ /* 0x000fe200078e0a0a */
[----:B------:R-:W-:Y:S01]  /*1630*/  ISETP.GE.AND P0, PT, R12, RZ, PT ;  /* 0x000000ff0c00720c */ /* 0x000fe20003f06270 */
[----:B------:R-:W-:Y:S01]  /*1640*/  @!P1 IMAD.IADD R34, R34, 0x1, -R2 ;  /* 0x0000000122229824 */ /* 0x000fe200078e0a02 */
[----:B------:R-:W-:Y:S01]  /*1650*/  ISETP.GE.AND P1, PT, R8, RZ, PT ;  /* 0x000000ff0800720c */ /* 0x000fe20003f26270 */
[----:B------:R-:W-:Y:S01]  /*1660*/  IMAD.HI.U32 R6, R3, R28, RZ ;  /* 0x0000001c03067227 */ /* 0x000fe200078e00ff */
[----:B------:R-:W-:-:S02]  /*1670*/  LOP3.LUT R8, R4, 0xf4, RZ, 0xfc, !PT ;  /* 0x000000f404087812 */ /* 0x000fc400078efcff */
[----:B------:R-:W-:Y:S01]  /*1680*/  ISETP.GT.U32.AND P5, PT, R2, R34, PT ;  /* 0x000000220200720c */ /* 0x000fe20003fa4070 */
[C---:B------:R-:W-:Y:S01]  /*1690*/  IMAD.HI.U32 R5, R3.reuse, R30, RZ ;  /* 0x0000001e03057227 */ /* 0x040fe200078e00ff */
[----:B------:R-:W-:Y:S02]  /*16a0*/  IABS R38, R8 ;  /* 0x0000000800267213 */ /* 0x000fe40000000000 */
[C---:B------:R-:W-:Y:S01]  /*16b0*/  LOP3.LUT R10, R4.reuse, 0xf0, RZ, 0xfc, !PT ;  /* 0x000000f0040a7812 */ /* 0x040fe200078efcff */
[----:B------:R-:W-:Y:S01]  /*16c0*/  IMAD.MOV R9, RZ, RZ, -R6 ;  /* 0x000000ffff097224 */ /* 0x000fe200078e0a06 */
[----:B------:R-:W-:Y:S01]  /*16d0*/  LOP3.LUT R6, R4, 0xf6, RZ, 0xfc, !PT ;  /* 0x000000f604067812 */ /* 0x000fe200078efcff */
[----:B------:R-:W-:Y:S01]  /*16e0*/  IMAD R32, R2, R7, R32 ;  /* 0x0000000702207224 */ /* 0x000fe200078e0220 */
[----:B------:R-:W-:Y:S01]  /*16f0*/  IABS R42, R10 ;  /* 0x0000000a002a7213 */ /* 0x000fe20000000000 */
[----:B------:R-:W-:Y:S01]  /*1700*/  IMAD.MOV R5, RZ, RZ, -R5 ;  /* 0x000000ffff057224 */ /* 0x000fe200078e0a05 */
[----:B------:R-:W-:Y:S01]  /*1710*/  IABS R36, R6 ;  /* 0x0000000600247213 */ /* 0x000fe20000000000 */
[----:B------:R-:W-:Y:S01]  /*1720*/  @!P4 IMAD.IADD R26, R26, 0x1, -R2 ;  /* 0x000000011a1ac824 */ /* 0x000fe200078e0a02 */
[----:B0-----:R-:W-:Y:S01]  /*1730*/  LOP3.LUT R12, R4, 0xde, RZ, 0xfc, !PT ;  /* 0x000000de040c7812 */ /* 0x001fe200078efcff */
[----:B------:R-:W-:Y:S01]  /*1740*/  IMAD R28, R2, R9, R28 ;  /* 0x00000009021c7224 */ /* 0x000fe200078e021c */
[----:B------:R-:W-:Y:S01]  /*1750*/  LOP3.LUT R9, R4, 0xf2, RZ, 0xfc, !PT ;  /* 0x000000f204097812 */ /* 0x000fe200078efcff */
[----:B------:R-:W-:Y:S01]  /*1760*/  @!P0 IMAD.MOV R13, RZ, RZ, -R13 ;  /* 0x000000ffff0d8224 */ /* 0x000fe200078e0a0d */
[C---:B------:R-:W-:Y:S01]  /*1770*/  ISETP.GT.U32.AND P0, PT, R2.reuse, R32, PT ;  /* 0x000000200200720c */ /* 0x040fe20003f04070 */
[C---:B------:R-:W-:Y:S01]  /*1780*/  IMAD R30, R2.reuse, R5, R30 ;  /* 0x00000005021e7224 */ /* 0x040fe200078e021e */
[----:B------:R-:W-:Y:S01]  /*1790*/  ISETP.GT.U32.AND P4, PT, R2, R26, PT ;  /* 0x0000001a0200720c */ /* 0x000fe20003f84070 */
[----:B------:R-:W-:Y:S01]  /*17a0*/  @!P5 IMAD.IADD R34, R34, 0x1, -R2 ;  /* 0x000000012222d824 */ /* 0x000fe200078e0a02 */
[----:B------:R-:W-:Y:S01]  /*17b0*/  @!P6 LOP3.LUT R13, RZ, R20, RZ, 0x33, !PT ;  /* 0x00000014ff0de212 */ /* 0x000fe200078e33ff */
[----:B------:R-:W-:Y:S01]  /*17c0*/  IMAD.HI.U32 R5, R3, R36, RZ ;  /* 0x0000002403057227 */ /* 0x000fe200078e00ff */
[----:B------:R-:W-:-:S02]  /*17d0*/  ISETP.GT.U32.AND P6, PT, R2, R28, PT ;  /* 0x0000001c0200720c */ /* 0x000fc40003fc4070 */
[----:B------:R-:W-:Y:S01]  /*17e0*/  ISETP.GT.U32.AND P5, PT, R2, R30, PT ;  /* 0x0000001e0200720c */ /* 0x000fe20003fa4070 */
[----:B------:R-:W-:Y:S01]  /*17f0*/  IMAD.MOV R7, RZ, RZ, -R5 ;  /* 0x000000ffff077224 */ /* 0x000fe200078e0a05 */
[----:B------:R-:W-:Y:S01]  /*1800*/  IABS R40, R9 ;  /* 0x0000000900287213 */ /* 0x000fe20000000000 */
[----:B------:R-:W-:Y:S01]  /*1810*/  IMAD.HI.U32 R5, R3, R38, RZ ;  /* 0x0000002603057227 */ /* 0x000fe200078e00ff */
[----:B------:R-:W-:Y:S02]  /*1820*/  IABS R116, R12 ;  /* 0x0000000c00747213 */ /* 0x000fe40000000000 */
[----:B------:R-:W-:Y:S01]  /*1830*/  LOP3.LUT R17, R4, 0x14, RZ, 0xfc, !PT ;  /* 0x0000001404117812 */ /* 0x000fe200078efcff */
[--C-:B------:R-:W-:Y:S01]  /*1840*/  @!P0 IMAD.IADD R32, R32, 0x1, -R2.reuse ;  /* 0x0000000120208824 */ /* 0x100fe200078e0a02 */
[----:B------:R-:W-:Y:S01]  /*1850*/  ISETP.GE.AND P0, PT, R11, RZ, PT ;  /* 0x000000ff0b00720c */ /* 0x000fe20003f06270 */
[--C-:B------:R-:W-:Y:S01]  /*1860*/  @!P4 IMAD.IADD R26, R26, 0x1, -R2.reuse ;  /* 0x000000011a1ac824 */ /* 0x100fe200078e0a02 */
[----:B------:R-:W-:Y:S01]  /*1870*/  ISETP.GE.AND P4, PT, R4, RZ, PT ;  /* 0x000000ff0400720c */ /* 0x000fe20003f86270 */
[--C-:B------:R-:W-:Y:S01]  /*1880*/  @!P6 IMAD.IADD R28, R28, 0x1, -R2.reuse ;  /* 0x000000011c1ce824 */ /* 0x100fe200078e0a02 */
[----:B------:R-:W-:Y:S01]  /*1890*/  ISETP.GT.U32.AND P6, PT, R2, R32, PT ;  /* 0x000000200200720c */ /* 0x000fe20003fc4070 */
[----:B------:R-:W-:Y:S01]  /*18a0*/  @!P5 IMAD.IADD R30, R30, 0x1, -R2 ;  /* 0x000000011e1ed824 */ /* 0x000fe200078e0a02 */
[----:B------:R-:W-:Y:S01]  /*18b0*/  LOP3.LUT R11, R4, 0xee, RZ, 0xfc, !PT ;  /* 0x000000ee040b7812 */ /* 0x000fe200078efcff */
[----:B------:R-:W-:Y:S01]  /*18c0*/  IMAD R36, R2, R7, R36 ;  /* 0x0000000702247224 */ /* 0x000fe200078e0224 */
[----:B------:R-:W-:Y:S01]  /*18d0*/  LOP3.LUT R19, R4, 0x12, RZ, 0xfc, !PT ;  /* 0x0000001204137812 */ /* 0x000fe200078efcff */
[----:B------:R-:W-:Y:S01]  /*18e0*/  IMAD.MOV R5, RZ, RZ, -R5 ;  /* 0x000000ffff057224 */ /* 0x000fe200078e0a05 */
[C---:B------:R-:W-:Y:S01]  /*18f0*/  ISETP.GT.U32.AND P5, PT, R2.reuse, R30, PT ;  /* 0x0000001e0200720c */ /* 0x040fe20003fa4070 */
[----:B------:R-:W-:Y:S01]  /*1900*/  @!P3 IMAD.MOV R34, RZ, RZ, -R34 ;  /* 0x000000ffff22b224 */ /* 0x000fe200078e0a22 */
[----:B------:R-:W-:Y:S01]  /*1910*/  IABS R44, R11 ;  /* 0x0000000b002c7213 */ /* 0x000fe20000000000 */
[C---:B------:R-:W-:Y:S01]  /*1920*/  IMAD R38, R2.reuse, R5, R38 ;  /* 0x0000000502267224 */ /* 0x040fe200078e0226 */
[----:B------:R-:W-:Y:S01]  /*1930*/  IABS R130, R19 ;  /* 0x0000001300827213 */ /* 0x000fe20000000000 */
[----:B------:R-:W-:Y:S01]  /*1940*/  @!P4 IMAD.MOV R26, RZ, RZ, -R26 ;  /* 0x000000ffff1ac224 */ /* 0x000fe200078e0a1a */
[----:B------:R-:W-:Y:S01]  /*1950*/  ISETP.GT.U32.AND P4, PT, R2, R28, PT ;  /* 0x0000001c0200720c */ /* 0x000fe20003f84070 */
[----:B------:R-:W-:Y:S01]  /*1960*/  @!P6 IMAD.IADD R32, R32, 0x1, -R2 ;  /* 0x000000012020e824 */ /* 0x000fe200078e0a02 */
[----:B------:R-:W-:Y:S01]  /*1970*/  ISETP.GT.U32.AND P6, PT, R2, R36, PT ;  /* 0x000000240200720c */ /* 0x000fe20003fc4070 */
[----:B------:R-:W-:Y:S01]  /*1980*/  IMAD.HI.U32 R5, R3, R40, RZ ;  /* 0x0000002803057227 */ /* 0x000fe200078e00ff */
[----:B------:R-:W-:-:S02]  /*1990*/  LOP3.LUT R31, R4, 0x10, RZ, 0xfc, !PT ;  /* 0x00000010041f7812 */ /* 0x000fc400078efcff */
[----:B------:R-:W-:Y:S01]  /*19a0*/  LOP3.LUT R33, R4, 0xe, RZ, 0xfc, !PT ;  /* 0x0000000e04217812 */ /* 0x000fe200078efcff */
[----:B------:R-:W-:Y:S01]  /*19b0*/  @!P5 IMAD.IADD R30, R30, 0x1, -R2 ;  /* 0x000000011e1ed824 */ /* 0x000fe200078e0a02 */
[----:B------:R-:W-:Y:S01]  /*19c0*/  ISETP.GT.U32.AND P5, PT, R2, R38, PT ;  /* 0x000000260200720c */ /* 0x000fe20003fa4070 */
[----:B------:R-:W-:Y:S01]  /*19d0*/  IMAD.MOV R5, RZ, RZ, -R5 ;  /* 0x000000ffff057224 */ /* 0x000fe200078e0a05 */
[C---:B------:R-:W-:Y:S01]  /*19e0*/  LOP3.LUT R35, R4.reuse, 0xc, RZ, 0xfc, !PT ;  /* 0x0000000c04237812 */ /* 0x040fe200078efcff */
[----:B------:R-:W-:Y:S01]  /*19f0*/  @!P2 IMAD.MOV R32, RZ, RZ, -R32 ;  /* 0x000000ffff20a224 */ /* 0x000fe200078e0a20 */
[----:B------:R-:W-:Y:S01]  /*1a00*/  LOP3.LUT R37, R4, 0xa, RZ, 0xfc, !PT ;  /* 0x0000000a04257812 */ /* 0x000fe200078efcff */
[----:B------:R-:W-:Y:S01]  /*1a10*/  @!P4 IMAD.IADD R28, R28, 0x1, -R2 ;  /* 0x000000011c1cc824 */ /* 0x000fe200078e0a02 */
[----:B------:R-:W-:Y:S01]  /*1a20*/  ISETP.GE.AND P4, PT, R6, RZ, PT ;  /* 0x000000ff0600720c */ /* 0x000fe20003f86270 */
[----:B------:R-:W-:Y:S01]  /*1a30*/  IMAD.HI.U32 R6, R3, R42, RZ ;  /* 0x0000002a03067227 */ /* 0x000fe200078e00ff */
[----:B------:R-:W-:-:S02]  /*1a40*/  LOP3.LUT R41, R4, 0x6, RZ, 0xfc, !PT ;  /* 0x0000000604297812 */ /* 0x000fc400078efcff */
[----:B------:R-:W-:Y:S01]  /*1a50*/  LOP3.LUT R39, R4, 0x8, RZ, 0xfc, !PT ;  /* 0x0000000804277812 */ /* 0x000fe200078efcff */
[----:B------:R-:W-:Y:S01]  /*1a60*/  @!P6 IMAD.IADD R36, R36, 0x1, -R2 ;  /* 0x000000012424e824 */ /* 0x000fe200078e0a02 */
[----:B------:R-:W-:Y:S01]  /*1a70*/  ISETP.GE.AND P6, PT, R8, RZ, PT ;  /* 0x000000ff0800720c */ /* 0x000fe20003fc6270 */
[----:B------:R-:W-:Y:S01]  /*1a80*/  IMAD.MOV R7, RZ, RZ, -R6 ;  /* 0x000000ffff077224 */ /* 0x000fe200078e0a06 */
[----:B------:R-:W-:Y:S01]  /*1a90*/  LOP3.LUT R8, R4, 0xec, RZ, 0xfc, !PT ;  /* 0x000000ec04087812 */ /* 0x000fe200078efcff */
[----:B------:R-:W-:Y:S01]  /*1aa0*/  @!P5 IMAD.IADD R38, R38, 0x1, -R2 ;  /* 0x000000012626d824 */ /* 0x000fe200078e0a02 */
[C---:B------:R-:W-:Y:S01]  /*1ab0*/  ISETP.GT.U32.AND P5, PT, R2.reuse, R36, PT ;  /* 0x000000240200720c */ /* 0x040fe20003fa4070 */
[C---:B------:R-:W-:Y:S01]  /*1ac0*/  IMAD R42, R2.reuse, R7, R42 ;  /* 0x00000007022a7224 */ /* 0x040fe200078e022a */
[----:B------:R-:W-:Y:S01]  /*1ad0*/  IABS R46, R8 ;  /* 0x00000008002e7213 */ /* 0x000fe20000000000 */
[C---:B------:R-:W-:Y:S01]  /*1ae0*/  IMAD R40, R2.reuse, R5, R40 ;  /* 0x0000000502287224 */ /* 0x040fe200078e0228 */
[----:B------:R-:W-:Y:S01]  /*1af0*/  ISETP.GT.U32.AND P2, PT, R2, R38, PT ;  /* 0x000000260200720c */ /* 0x000fe20003f44070 */
[----:B------:R-:W-:Y:S01]  /*1b00*/  IMAD.HI.U32 R5, R3, R44, RZ ;  /* 0x0000002c03057227 */ /* 0x000fe200078e00ff */
[----:B------:R-:W-:-:S02]  /*1b10*/  IABS R126, R41 ;  /* 0x00000029007e7213 */ /* 0x000fc40000000000 */
[C---:B------:R-:W-:Y:S01]  /*1b20*/  ISETP.GT.U32.AND P3, PT, R2.reuse, R40, PT ;  /* 0x000000280200720c */ /* 0x040fe20003f64070 */
[----:B------:R-:W-:Y:S01]  /*1b30*/  @!P1 IMAD.MOV R28, RZ, RZ, -R28 ;  /* 0x000000ffff1c9224 */ /* 0x000fe200078e0a1c */
[----:B------:R-:W-:Y:S01]  /*1b40*/  ISETP.GT.U32.AND P1, PT, R2, R42, PT ;  /* 0x0000002a0200720c */ /* 0x000fe20003f24070 */
[----:B------:R-:W-:Y:S01]  /*1b50*/  IMAD.HI.U32 R6, R3, R46, RZ ;  /* 0x0000002e03067227 */ /* 0x000fe200078e00ff */
[----:B------:R-:W-:Y:S02]  /*1b60*/  LOP3.LUT R43, R4, 0x4, RZ, 0xfc, !PT ;  /* 0x00000004042b7812 */ /* 0x000fe400078efcff */
[----:B------:R-:W-:Y:S01]  /*1b70*/  IABS R128, R39 ;  /* 0x0000002700807213 */ /* 0x000fe20000000000 */
[----:B------:R-:W-:Y:S01]  /*1b80*/  IMAD.MOV R5, RZ, RZ, -R5 ;  /* 0x000000ffff057224 */ /* 0x000fe200078e0a05 */
[----:B------:R-:W-:Y:S01]  /*1b90*/  IABS R124, R43 ;  /* 0x0000002b007c7213 */ /* 0x000fe20000000000 */
[----:B------:R-:W-:Y:S01]  /*1ba0*/  @!P5 IMAD.IADD R36, R36, 0x1, -R2 ;  /* 0x000000012424d824 */ /* 0x000fe200078e0a02 */
[----:B------:R-:W-:Y:S01]  /*1bb0*/  ISETP.GE.AND P5, PT, R10, RZ, PT ;  /* 0x000000ff0a00720c */ /* 0x000fe20003fa6270 */
[----:B------:R-:W-:Y:S01]  /*1bc0*/  IMAD.MOV R7, RZ, RZ, -R6 ;  /* 0x000000ffff077224 */ /* 0x000fe200078e0a06 */
[----:B------:R-:W-:Y:S01]  /*1bd0*/  LOP3.LUT R6, R4, 0xea, RZ, 0xfc, !PT ;  /* 0x000000ea04067812 */ /* 0x000fe200078efcff */
[----:B------:R-:W-:Y:S01]  /*1be0*/  IMAD R44, R2, R5, R44 ;  /* 0x00000005022c7224 */ /* 0x000fe200078e022c */
[----:B------:R-:W-:Y:S01]  /*1bf0*/  LOP3.LUT R10, R4, 0xe2, RZ, 0xfc, !PT ;  /* 0x000000e2040a7812 */ /* 0x000fe200078efcff */
[----:B------:R-:W-:Y:S01]  /*1c00*/  @!P2 IMAD.IADD R38, R38, 0x1, -R2 ;  /* 0x000000012626a824 */ /* 0x000fe200078e0a02 */
[----:B------:R-:W-:Y:S01]  /*1c10*/  IABS R48, R6 ;  /* 0x0000000600307213 */ /* 0x000fe20000000000 */
[C---:B------:R-:W-:Y:S01]  /*1c20*/  IMAD R46, R2.reuse, R7, R46 ;  /* 0x00000007022e7224 */ /* 0x040fe200078e022e */
[----:B------:R-:W-:Y:S01]  /*1c30*/  ISETP.GE.AND P2, PT, R11, RZ, PT ;  /* 0x000000ff0b00720c */ /* 0x000fe20003f46270 */
[----:B------:R-:W-:Y:S01]  /*1c40*/  @!P4 IMAD.MOV R36, RZ, RZ, -R36 ;  /* 0x000000ffff24c224 */ /* 0x000fe200078e0a24 */
[----:B------:R-:W-:Y:S01]  /*1c50*/  ISETP.GT.U32.AND P4, PT, R2, R44, PT ;  /* 0x0000002c0200720c */ /* 0x000fe20003f84070 */
[----:B------:R-:W-:Y:S01]  /*1c60*/  @!P1 IMAD.IADD R42, R42, 0x1, -R2 ;  /* 0x000000012a2a9824 */ /* 0x000fe200078e0a02 */
[----:B------:R-:W-:Y:S01]  /*1c70*/  LOP3.LUT R11, R4, 0xe0, RZ, 0xfc, !PT ;  /* 0x000000e0040b7812 */ /* 0x000fe200078efcff */
[----:B------:R-:W-:Y:S01]  /*1c80*/  @!P6 IMAD.MOV R38, RZ, RZ, -R38 ;  /* 0x000000ffff26e224 */ /* 0x000fe200078e0a26 */
[C---:B------:R-:W-:Y:S01]  /*1c90*/  ISETP.GT.U32.AND P6, PT, R2.reuse, R46, PT ;  /* 0x0000002e0200720c */ /* 0x040fe20003fc4070 */
[----:B------:R-:W-:Y:S01]  /*1ca0*/  @!P0 IMAD.MOV R30, RZ, RZ, -R30 ;  /* 0x000000ffff1e8224 */ /* 0x000fe200078e0a1e */
[----:B------:R-:W-:Y:S01]  /*1cb0*/  ISETP.GT.U32.AND P1, PT, R2, R42, PT ;  /* 0x0000002a0200720c */ /* 0x000fe20003f24070 */
[----:B------:R-:W-:Y:S01]  /*1cc0*/  @!P3 IMAD.IADD R40, R40, 0x1, -R2 ;  /* 0x000000012828b824 */ /* 0x000fe200078e0a02 */
[----:B------:R-:W-:Y:S01]  /*1cd0*/  ISETP.GE.AND P0, PT, R9, RZ, PT ;  /* 0x000000ff0900720c */ /* 0x000fe20003f06270 */
[----:B------:R-:W-:Y:S01]  /*1ce0*/  IMAD.HI.U32 R5, R3, R48, RZ ;  /* 0x0000003003057227 */ /* 0x000fe200078e00ff */
[----:B------:R-:W-:-:S02]  /*1cf0*/  LOP3.LUT R9, R4, 0xe8, RZ, 0xfc, !PT ;  /* 0x000000e804097812 */ /* 0x000fc400078efcff */
[----:B------:R-:W-:Y:S01]  /*1d00*/  ISETP.GT.U32.AND P3, PT, R2, R40, PT ;  /* 0x000000280200720c */ /* 0x000fe20003f64070 */
[--C-:B------:R-:W-:Y:S01]  /*1d10*/  @!P4 IMAD.IADD R44, R44, 0x1, -R2.reuse ;  /* 0x000000012c2cc824 */ /* 0x100fe200078e0a02 */
[----:B------:R-:W-:Y:S01]  /*1d20*/  IABS R50, R9 ;  /* 0x0000000900327213 */ /* 0x000fe20000000000 */
[----:B------:R-:W-:Y:S01]  /*1d30*/  IMAD.MOV R5, RZ, RZ, -R5 ;  /* 0x000000ffff057224 */ /* 0x000fe200078e0a05 */
[----:B------:R-:W-:Y:S01]  /*1d40*/  IABS R54, R11 ;  /* 0x0000000b00367213 */ /* 0x000fe20000000000 */
[--C-:B------:R-:W-:Y:S01]  /*1d50*/  @!P6 IMAD.IADD R46, R46, 0x1, -R2.reuse ;  /* 0x000000012e2ee824 */ /* 0x100fe200078e0a02 */
[----:B------:R-:W-:Y:S01]  /*1d60*/  ISETP.GT.U32.AND P4, PT, R2, R44, PT ;  /* 0x0000002c0200720c */ /* 0x000fe20003f84070 */
[----:B------:R-:W-:Y:S01]  /*1d70*/  @!P1 IMAD.IADD R42, R42, 0x1, -R2 ;  /* 0x000000012a2a9824 */ /* 0x000fe200078e0a02 */
[----:B------:R-:W-:Y:S01]  /*1d80*/  ISETP.GE.AND P1, PT, R6, RZ, PT ;  /* 0x000000ff0600720c */ /* 0x000fe20003f26270 */
[----:B------:R-:W-:Y:S01]  /*1d90*/  IMAD.HI.U32 R6, R3, R50, RZ ;  /* 0x0000003203067227 */ /* 0x000fe200078e00ff */
[----:B------:R-:W-:-:S02]  /*1da0*/  ISETP.GT.U32.AND P6, PT, R2, R46, PT ;  /* 0x0000002e0200720c */ /* 0x000fc40003fc4070 */
[----:B------:R-:W-:Y:S01]  /*1db0*/  IABS R118, R10 ;  /* 0x0000000a00767213 */ /* 0x000fe20000000000 */
[----:B------:R-:W-:Y:S02]  /*1dc0*/  IMAD.MOV R7, RZ, RZ, -R6 ;  /* 0x000000ffff077224 */ /* 0x000fe400078e0a06 */
[----:B------:R-:W-:Y:S02]  /*1dd0*/  IMAD R48, R2, R5, R48 ;  /* 0x0000000502307224 */ /* 0x000fe400078e0230 */
[----:B------:R-:W-:Y:S01]  /*1de0*/  @!P3 IMAD.IADD R40, R40, 0x1, -R2 ;  /* 0x000000012828b824 */ /* 0x000fe200078e0a02 */
[----:B------:R-:W-:Y:S01]  /*1df0*/  ISETP.GE.AND P3, PT, R8, RZ, PT ;  /* 0x000000ff0800720c */ /* 0x000fe20003f66270 */
[----:B------:R-:W-:Y:S01]  /*1e00*/  IMAD R50, R2, R7, R50 ;  /* 0x0000000702327224 */ /* 0x000fe200078e0232 */
[----:B------:R-:W-:Y:S01]  /*1e10*/  LOP3.LUT R8, R4, 0xe6, RZ, 0xfc, !PT ;  /* 0x000000e604087812 */ /* 0x000fe200078efcff */
[--C-:B------:R-:W-:Y:S01]  /*1e20*/  @!P4 IMAD.IADD R44, R44, 0x1, -R2.reuse ;  /* 0x000000012c2cc824 */ /* 0x100fe200078e0a02 */
[----:B------:R-:W-:Y:S01]  /*1e30*/  ISETP.GT.U32.AND P4, PT, R2, R48, PT ;  /* 0x000000300200720c */ /* 0x000fe20003f84070 */
[----:B------:R-:W-:Y:S01]  /*1e40*/  @!P6 IMAD.IADD R46, R46, 0x1, -R2 ;  /* 0x000000012e2ee824 */ /* 0x000fe200078e0a02 */
[----:B------:R-:W-:Y:S01]  /*1e50*/  ISETP.GT.U32.AND P6, PT, R2, R50, PT ;  /* 0x000000320200720c */ /* 0x000fe20003fc4070 */
[----:B------:R-:W-:Y:S01]  /*1e60*/  @!P0 IMAD.MOV R40, RZ, RZ, -R40 ;  /* 0x000000ffff288224 */ /* 0x000fe200078e0a28 */
[----:B------:R-:W-:Y:S01]  /*1e70*/  IABS R120, R8 ;  /* 0x0000000800787213 */ /* 0x000fe20000000000 */
[----:B------:R-:W-:Y:S01]  /*1e80*/  @!P2 IMAD.MOV R44, RZ, RZ, -R44 ;  /* 0x000000ffff2ca224 */ /* 0x000fe200078e0a2c */
[----:B------:R-:W-:Y:S01]  /*1e90*/  ISETP.GE.AND P0, PT, R9, RZ, PT ;  /* 0x000000ff0900720c */ /* 0x000fe20003f06270 */
[----:B------:R-:W-:Y:S01]  /*1ea0*/  @!P5 IMAD.MOV R42, RZ, RZ, -R42 ;  /* 0x000000ffff2ad224 */ /* 0x000fe200078e0a2a */
[----:B------:R-:W-:Y:S01]  /*1eb0*/  LOP3.LUT R9, R4, 0xe4, RZ, 0xfc, !PT ;  /* 0x000000e404097812 */ /* 0x000fe200078efcff */
[----:B------:R-:W-:Y:S01]  /*1ec0*/  IMAD.HI.U32 R5, R3, R120, RZ ;  /* 0x0000007803057227 */ /* 0x000fe200078e00ff */
[----:B------:R-:W-:-:S02]  /*1ed0*/  ISETP.GE.AND P5, PT, R8, RZ, PT ;  /* 0x000000ff0800720c */ /* 0x000fc40003fa6270 */
[----:B------:R-:W-:Y:S01]  /*1ee0*/  IABS R52, R9 ;  /* 0x0000000900347213 */ /* 0x000fe20000000000 */
[--C-:B------:R-:W-:Y:S01]  /*1ef0*/  @!P4 IMAD.IADD R48, R48, 0x1, -R2.reuse ;  /* 0x000000013030c824 */ /* 0x100fe200078e0a02 */
[----:B------:R-:W-:Y:S01]  /*1f00*/  LOP3.LUT R8, R4, 0xdc, RZ, 0xfc, !PT ;  /* 0x000000dc04087812 */ /* 0x000fe200078efcff */
[----:B------:R-:W-:Y:S02]  /*1f10*/  IMAD.MOV R5, RZ, RZ, -R5 ;  /* 0x000000ffff057224 */ /* 0x000fe400078e0a05 */
[----:B------:R-:W-:Y:S01]  /*1f20*/  @!P6 IMAD.IADD R50, R50, 0x1, -R2 ;  /* 0x000000013232e824 */ /* 0x000fe200078e0a02 */
[C---:B------:R-:W-:Y:S01]  /*1f30*/  ISETP.GT.U32.AND P6, PT, R2.reuse, R48, PT ;  /* 0x000000300200720c */ /* 0x040fe20003fc4070 */
[C---:B------:R-:W-:Y:S01]  /*1f40*/  IMAD R120, R2.reuse, R5, R120 ;  /* 0x0000000502787224 */ /* 0x040fe200078e0278 */
[----:B------:R-:W-:Y:S01]  /*1f50*/  IABS R56, R8 ;  /* 0x0000000800387213 */ /* 0x000fe20000000000 */
[----:B------:R-:W-:Y:S01]  /*1f60*/  IMAD.HI.U32 R5, R3, R52, RZ ;  /* 0x0000003403057227 */ /* 0x000fe200078e00ff */
[----:B------:R-:W-:-:S02]  /*1f70*/  ISETP.GT.U32.AND P2, PT, R2, R50, PT ;  /* 0x000000320200720c */ /* 0x000fc40003f44070 */
[----:B------:R-:W-:Y:S01]  /*1f80*/  ISETP.GT.U32.AND P4, PT, R2, R120, PT ;  /* 0x000000780200720c */ /* 0x000fe20003f84070 */
[----:B------:R-:W-:Y:S02]  /*1f90*/  IMAD.MOV R5, RZ, RZ, -R5 ;  /* 0x000000ffff057224 */ /* 0x000fe400078e0a05 */
[----:B------:R-:W-:-:S04]  /*1fa0*/  IMAD.HI.U32 R6, R3, R118, RZ ;  /* 0x0000007603067227 */ /* 0x000fc800078e00ff */
[----:B------:R-:W-:Y:S02]  /*1fb0*/  IMAD R52, R2, R5, R52 ;  /* 0x0000000502347224 */ /* 0x000fe400078e0234 */
[----:B------:R-:W-:Y:S02]  /*1fc0*/  @!P6 IMAD.IADD R48, R48, 0x1, -R2 ;  /* 0x000000013030e824 */ /* 0x000fe400078e0a02 */
[----:B------:R-:W-:Y:S01]  /*1fd0*/  IMAD.HI.U32 R5, R3, R54, RZ ;  /* 0x0000003603057227 */ /* 0x000fe200078e00ff */
[----:B------:R-:W-:-:S03]  /*1fe0*/  ISETP.GT.U32.AND P6, PT, R2, R52, PT ;  /* 0x000000340200720c */ /* 0x000fc60003fc4070 */
[----:B------:R-:W-:Y:S02]  /*1ff0*/  IMAD.MOV R5, RZ, RZ, -R5 ;  /* 0x000000ffff057224 */ /* 0x000fe400078e0a05 */
[----:B------:R-:W-:Y:S01]  /*2000*/  @!P2 IMAD.IADD R50, R50, 0x1, -R2 ;  /* 0x000000013232a824 */ /* 0x000fe200078e0a02 */
[----:B------:R-:W-:Y:S01]  /*2010*/  ISETP.GE.AND P2, PT, R10, RZ, PT ;  /* 0x000000ff0a00720c */ /* 0x000fe20003f46270 */
[----:B------:R-:W-:Y:S01]  /*2020*/  IMAD R54, R2, R5, R54 ;  /* 0x0000000502367224 */ /* 0x000fe200078e0236 */
[----:B------:R-:W-:Y:S01]  /*2030*/  LOP3.LUT R10, R4, 0xda, RZ, 0xfc, !PT ;  /* 0x000000da040a7812 */ /* 0x000fe200078efcff */
[----:B------:R-:W-:Y:S02]  /*2040*/  @!P0 IMAD.MOV R50, RZ, RZ, -R50 ;  /* 0x000000ffff328224 */ /* 0x000fe400078e0a32 */
[----:B------:R-:W-:Y:S01]  /*2050*/  IMAD.MOV R7, RZ, RZ, -R6 ;  /* 0x000000ffff077224 */ /* 0x000fe200078e0a06 */
[----:B------:R-:W-:Y:S01]  /*2060*/  IABS R114, R10 ;  /* 0x0000000a00727213 */ /* 0x000fe20000000000 */
[----:B------:R-:W-:Y:S01]  /*2070*/  @!P6 IMAD.IADD R52, R52, 0x1, -R2 ;  /* 0x000000013434e824 */ /* 0x000fe200078e0a02 */
[----:B------:R-:W-:Y:S01]  /*2080*/  ISETP.GT.U32.AND P6, PT, R2, R54, PT ;  /* 0x000000360200720c */ /* 0x000fe20003fc4070 */
[----:B------:R-:W-:-:S03]  /*2090*/  IMAD.HI.U32 R6, R3, R116, RZ ;  /* 0x0000007403067227 */ /* 0x000fc600078e00ff */
[C---:B------:R-:W-:Y:S01]  /*20a0*/  ISETP.GT.U32.AND P0, PT, R2.reuse, R52, PT ;  /* 0x000000340200720c */ /* 0x040fe20003f04070 */
[----:B------:R-:W-:Y:S02]  /*20b0*/  IMAD R118, R2, R7, R118 ;  /* 0x0000000702767224 */ /* 0x000fe400078e0276 */
[----:B------:R-:W-:Y:S02]  /*20c0*/  @!P4 IMAD.IADD R120, R120, 0x1, -R2 ;  /* 0x000000017878c824 */ /* 0x000fe400078e0a02 */
[----:B------:R-:W-:Y:S02]  /*20d0*/  IMAD.MOV R7, RZ, RZ, -R6 ;  /* 0x000000ffff077224 */ /* 0x000fe400078e0a06 */
[----:B------:R-:W-:Y:S01]  /*20e0*/  IMAD.HI.U32 R5, R3, R56, RZ ;  /* 0x0000003803057227 */ /* 0x000fe200078e00ff */
[----:B------:R-:W-:-:S03]  /*20f0*/  ISETP.GT.U32.AND P4, PT, R2, R120, PT ;  /* 0x000000780200720c */ /* 0x000fc60003f84070 */
[----:B------:R-:W-:Y:S02]  /*2100*/  @!P6 IMAD.IADD R54, R54, 0x1, -R2 ;  /* 0x000000013636e824 */ /* 0x000fe400078e0a02 */
[----:B------:R-:W-:Y:S01]  /*2110*/  @!P1 IMAD.MOV R48, RZ, RZ, -R48 ;  /* 0x000000ffff309224 */ /* 0x000fe200078e0a30 */
[C---:B------:R-:W-:Y:S01]  /*2120*/  ISETP.GT.U32.AND P1, PT, R2.reuse, R118, PT ;  /* 0x000000760200720c */ /* 0x040fe20003f24070 */
[C---:B------:R-:W-:Y:S01]  /*2130*/  IMAD R116, R2.reuse, R7, R116 ;  /* 0x0000000702747224 */ /* 0x040fe200078e0274 */
[----:B------:R-:W-:Y:S01]  /*2140*/  ISETP.GT.U32.AND P6, PT, R2, R54, PT ;  /* 0x000000360200720c */ /* 0x000fe20003fc4070 */
[----:B------:R-:W-:Y:S02]  /*2150*/  IMAD.MOV R5, RZ, RZ, -R5 ;  /* 0x000000ffff057224 */ /* 0x000fe400078e0a05 */
[----:B------:R-:W-:Y:S01]  /*2160*/  @!P0 IMAD.IADD R52, R52, 0x1, -R2 ;  /* 0x0000000134348824 */ /* 0x000fe200078e0a02 */
[C---:B------:R-:W-:Y:S01]  /*2170*/  ISETP.GT.U32.AND P0, PT, R2.reuse, R116, PT ;  /* 0x000000740200720c */ /* 0x040fe20003f04070 */
[----:B------:R-:W-:-:S02]  /*2180*/  IMAD R56, R2, R5, R56 ;  /* 0x0000000502387224 */ /* 0x000fc400078e0238 */
[----:B------:R-:W-:Y:S01]  /*2190*/  @!P4 IMAD.IADD R120, R120, 0x1, -R2 ;  /* 0x000000017878c824 */ /* 0x000fe200078e0a02 */
[----:B------:R-:W-:Y:S01]  /*21a0*/  ISETP.GE.AND P4, PT, R11, RZ, PT ;  /* 0x000000ff0b00720c */ /* 0x000fe20003f86270 */
[----:B------:R-:W-:Y:S01]  /*21b0*/  @!P3 IMAD.MOV R46, RZ, RZ, -R46 ;  /* 0x000000ffff2eb224 */ /* 0x000fe200078e0a2e */
[----:B------:R-:W-:Y:S01]  /*21c0*/  LOP3.LUT R11, R4, 0xd8, RZ, 0xfc, !PT ;  /* 0x000000d8040b7812 */ /* 0x000fe200078efcff */
[--C-:B------:R-:W-:Y:S01]  /*21d0*/  @!P1 IMAD.IADD R118, R118, 0x1, -R2.reuse ;  /* 0x0000000176769824 */ /* 0x100fe200078e0a02 */
[----:B------:R-:W-:Y:S01]  /*21e0*/  ISETP.GE.AND P3, PT, R9, RZ, PT ;  /* 0x000000ff0900720c */ /* 0x000fe20003f66270 */
[--C-:B------:R-:W-:Y:S01]  /*21f0*/  @!P6 IMAD.IADD R54, R54, 0x1, -R2.reuse ;  /* 0x000000013636e824 */ /* 0x100fe200078e0a02 */
[C---:B------:R-:W-:Y:S01]  /*2200*/  ISETP.GT.U32.AND P6, PT, R2.reuse, R56, PT ;  /* 0x000000380200720c */ /* 0x040fe20003fc4070 */
[C---:B------:R-:W-:Y:S01]  /*2210*/  IMAD.HI.U32 R7, R3.reuse, R112, RZ ;  /* 0x0000007003077227 */ /* 0x040fe200078e00ff */
[----:B------:R-:W-:Y:S02]  /*2220*/  ISETP.GT.U32.AND P1, PT, R2, R118, PT ;  /* 0x000000760200720c */ /* 0x000fe40003f24070 */
[----:B------:R-:W-:Y:S01]  /*2230*/  IABS R58, R11 ;  /* 0x0000000b003a7213 */ /* 0x000fe20000000000 */
[----:B------:R-:W-:Y:S01]  /*2240*/  @!P0 IMAD.IADD R116, R116, 0x1, -R2 ;  /* 0x0000000174748824 */ /* 0x000fe200078e0a02 */
[----:B------:R-:W-:Y:S01]  /*2250*/  ISETP.GE.AND P0, PT, R8, RZ, PT ;  /* 0x000000ff0800720c */ /* 0x000fe20003f06270 */
[----:B------:R-:W-:Y:S01]  /*2260*/  IMAD.HI.U32 R5, R3, R114, RZ ;  /* 0x0000007203057227 */ /* 0x000fe200078e00ff */
[----:B------:R-:W-:-:S03]  /*2270*/  LOP3.LUT R8, R4, 0xd2, RZ, 0xfc, !PT ;  /* 0x000000d204087812 */ /* 0x000fc600078efcff */
[----:B------:R-:W-:Y:S01]  /*2280*/  IMAD.HI.U32 R6, R3, R58, RZ ;  /* 0x0000003a03067227 */ /* 0x000fe200078e00ff */
[----:B------:R-:W-:-:S03]  /*2290*/  IABS R110, R8 ;  /* 0x00000008006e7213 */ /* 0x000fc60000000000 */
[----:B------:R-:W-:Y:S01]  /*22a0*/  @!P6 IMAD.IADD R56, R56, 0x1, -R2 ;  /* 0x000000013838e824 */ /* 0x000fe200078e0a02 */
[----:B------:R-:W-:Y:S01]  /*22b0*/  ISETP.GT.U32.AND P6, PT, R2, R116, PT ;  /* 0x000000740200720c */ /* 0x000fe20003fc4070 */
[----:B------:R-:W-:Y:S01]  /*22c0*/  IMAD.MOV R9, RZ, RZ, -R6 ;  /* 0x000000ffff097224 */ /* 0x000fe200078e0a06 */
[----:B------:R-:W-:Y:S01]  /*22d0*/  LOP3.LUT R6, R4, 0xd4, RZ, 0xfc, !PT ;  /* 0x000000d404067812 */ /* 0x000fe200078efcff */
[----:B------:R-:W-:Y:S02]  /*22e0*/  IMAD.MOV R7, RZ, RZ, -R7 ;  /* 0x000000ffff077224 */ /* 0x000fe400078e0a07 */
[----:B------:R-:W-:Y:S01]  /*22f0*/  IMAD.MOV R5, RZ, RZ, -R5 ;  /* 0x000000ffff057224 */ /* 0x000fe200078e0a05 */
[----:B------:R-:W-:Y:S01]  /*2300*/  IABS R60, R6 ;  /* 0x00000006003c7213 */ /* 0x000fe20000000000 */
[----:B------:R-:W-:Y:S01]  /*2310*/  @!P1 IMAD.IADD R118, R118, 0x1, -R2 ;  /* 0x0000000176769824 */ /* 0x000fe200078e0a02 */
[----:B------:R-:W-:Y:S01]  /*2320*/  ISETP.GE.AND P1, PT, R12, RZ, PT ;  /* 0x000000ff0c00720c */ /* 0x000fe20003f26270 */
[----:B------:R-:W-:Y:S01]  /*2330*/  IMAD R58, R2, R9, R58 ;  /* 0x00000009023a7224 */ /* 0x000fe200078e023a */
[----:B------:R-:W-:Y:S01]  /*2340*/  LOP3.LUT R9, R4, 0xce, RZ, 0xfc, !PT ;  /* 0x000000ce04097812 */ /* 0x000fe200078efcff */
[----:B------:R-:W-:Y:S01]  /*2350*/  IMAD R112, R2, R7, R112 ;  /* 0x0000000702707224 */ /* 0x000fe200078e0270 */
[----:B------:R-:W-:Y:S01]  /*2360*/  LOP3.LUT R12, R4, 0xc0, RZ, 0xfc, !PT ;  /* 0x000000c0040c7812 */ /* 0x000fe200078efcff */
[C---:B------:R-:W-:Y:S01]  /*2370*/  IMAD R114, R2.reuse, R5, R114 ;  /* 0x0000000502727224 */ /* 0x040fe200078e0272 */
[----:B------:R-:W-:Y:S01]  /*2380*/  IABS R108, R9 ;  /* 0x00000009006c7213 */ /* 0x000fe20000000000 */
[----:B------:R-:W-:Y:S01]  /*2390*/  @!P2 IMAD.MOV R118, RZ, RZ, -R118 ;  /* 0x000000ffff76a224 */ /* 0x000fe200078e0a76 */
[----:B------:R-:W-:Y:S01]  /*23a0*/  ISETP.GT.U32.AND P2, PT, R2, R58, PT ;  /* 0x0000003a0200720c */ /* 0x000fe20003f44070 */
[----:B------:R-:W-:Y:S01]  /*23b0*/  @!P6 IMAD.IADD R116, R116, 0x1, -R2 ;  /* 0x000000017474e824 */ /* 0x000fe200078e0a02 */
[C---:B------:R-:W-:Y:S01]  /*23c0*/  ISETP.GT.U32.AND P6, PT, R2.reuse, R112, PT ;  /* 0x000000700200720c */ /* 0x040fe20003fc4070 */
[----:B------:R-:W-:Y:S01]  /*23d0*/  @!P5 IMAD.MOV R120, RZ, RZ, -R120 ;  /* 0x000000ffff78d224 */ /* 0x000fe200078e0a78 */
[C---:B------:R-:W-:Y:S01]  /*23e0*/  ISETP.GT.U32.AND P5, PT, R2.reuse, R114, PT ;  /* 0x000000720200720c */ /* 0x040fe20003fa4070 */
[----:B------:R-:W-:Y:S01]  /*23f0*/  @!P3 IMAD.MOV R52, RZ, RZ, -R52 ;  /* 0x000000ffff34b224 */ /* 0x000fe200078e0a34 */
[----:B------:R-:W-:Y:S01]  /*2400*/  ISETP.GT.U32.AND P3, PT, R2, R56, PT ;  /* 0x000000380200720c */ /* 0x000fe20003f64070 */
[----:B------:R-:W-:Y:S01]  /*2410*/  IMAD.HI.U32 R5, R3, R60, RZ ;  /* 0x0000003c03057227 */ /* 0x000fe200078e00ff */
[----:B------:R-:W-:-:S03]  /*2420*/  IABS R70, R12 ;  /* 0x0000000c00467213 */ /* 0x000fc60000000000 */
[----:B------:R-:W-:Y:S02]  /*2430*/  IMAD.MOV R7, RZ, RZ, -R5 ;  /* 0x000000ffff077224 */ /* 0x000fe400078e0a05 */
[--C-:B------:R-:W-:Y:S02]  /*2440*/  @!P2 IMAD.IADD R58, R58, 0x1, -R2.reuse ;  /* 0x000000013a3aa824 */ /* 0x100fe400078e0a02 */
[--C-:B------:R-:W-:Y:S02]  /*2450*/  @!P6 IMAD.IADD R112, R112, 0x1, -R2.reuse ;  /* 0x000000017070e824 */ /* 0x100fe400078e0a02 */
[--C-:B------:R-:W-:Y:S01]  /*2460*/  @!P5 IMAD.IADD R114, R114, 0x1, -R2.reuse ;  /* 0x000000017272d824 */ /* 0x100fe200078e0a02 */
[----:B------:R-:W-:Y:S01]  /*2470*/  ISETP.GT.U32.AND P6, PT, R2, R58, PT ;  /* 0x0000003a0200720c */ /* 0x000fe20003fc4070 */
[----:B------:R-:W-:Y:S01]  /*2480*/  @!P3 IMAD.IADD R56, R56, 0x1, -R2 ;  /* 0x000000013838b824 */ /* 0x000fe200078e0a02 */
[----:B------:R-:W-:Y:S01]  /*2490*/  ISETP.GE.AND P3, PT, R11, RZ, PT ;  /* 0x000000ff0b00720c */ /* 0x000fe20003f66270 */
[C---:B------:R-:W-:Y:S01]  /*24a0*/  IMAD R60, R2.reuse, R7, R60 ;  /* 0x00000007023c7224 */ /* 0x040fe200078e023c */
[C---:B------:R-:W-:Y:S01]  /*24b0*/  ISETP.GT.U32.AND P2, PT, R2.reuse, R114, PT ;  /* 0x000000720200720c */ /* 0x040fe20003f44070 */
[----:B------:R-:W-:Y:S01]  /*24c0*/  @!P1 IMAD.MOV R116, RZ, RZ, -R116 ;  /* 0x000000ffff749224 */ /* 0x000fe200078e0a74 */
[C---:B------:R-:W-:Y:S01]  /*24d0*/  ISETP.GT.U32.AND P1, PT, R2.reuse, R112, PT ;  /* 0x000000700200720c */ /* 0x040fe20003f24070 */
[----:B------:R-:W-:Y:S01]  /*24e0*/  @!P0 IMAD.MOV R56, RZ, RZ, -R56 ;  /* 0x000000ffff388224 */ /* 0x000fe200078e0a38 */
[----:B------:R-:W-:Y:S01]  /*24f0*/  ISETP.GT.U32.AND P0, PT, R2, R60, PT ;  /* 0x0000003c0200720c */ /* 0x000fe20003f04070 */
[----:B------:R-:W-:Y:S01]  /*2500*/  IMAD.HI.U32 R5, R3, R110, RZ ;  /* 0x0000006e03057227 */ /* 0x000fe200078e00ff */
[----:B------:R-:W-:-:S02]  /*2510*/  LOP3.LUT R7, R4, 0xd0, RZ, 0xfc, !PT ;  /* 0x000000d004077812 */ /* 0x000fc400078efcff */
[----:B------:R-:W-:Y:S01]  /*2520*/  ISETP.GE.AND P5, PT, R14, RZ, PT ;  /* 0x000000ff0e00720c */ /* 0x000fe20003fa6270 */
[----:B------:R-:W-:Y:S01]  /*2530*/  @!P4 IMAD.MOV R54, RZ, RZ, -R54 ;  /* 0x000000ffff36c224 */ /* 0x000fe200078e0a36 */
[----:B------:R-:W-:Y:S01]  /*2540*/  ISETP.GE.AND P4, PT, R10, RZ, PT ;  /* 0x000000ff0a00720c */ /* 0x000fe20003f86270 */
[----:B------:R-:W-:Y:S01]  /*2550*/  IMAD.MOV R5, RZ, RZ, -R5 ;  /* 0x000000ffff057224 */ /* 0x000fe200078e0a05 */
[----:B------:R-:W-:Y:S01]  /*2560*/  IABS R62, R7 ;  /* 0x00000007003e7213 */ /* 0x000fe20000000000 */
[----:B------:R-:W-:Y:S01]  /*2570*/  @!P6 IMAD.IADD R58, R58, 0x1, -R2 ;  /* 0x000000013a3ae824 */ /* 0x000fe200078e0a02 */
[----:B------:R-:W-:Y:S01]  /*2580*/  LOP3.LUT R10, R4, 0xc6, RZ, 0xfc, !PT ;  /* 0x000000c6040a7812 */ /* 0x000fe200078efcff */
[----:B------:R-:W-:Y:S01]  /*2590*/  IMAD R110, R2, R5, R110 ;  /* 0x00000005026e7224 */ /* 0x000fe200078e026e */
[----:B------:R-:W-:Y:S01]  /*25a0*/  LOP3.LUT R14, R4, 0xbe, RZ, 0xfc, !PT ;  /* 0x000000be040e7812 */ /* 0x000fe200078efcff */
[--C-:B------:R-:W-:Y:S01]  /*25b0*/  @!P1 IMAD.IADD R112, R112, 0x1, -R2.reuse ;  /* 0x0000000170709824 */ /* 0x100fe200078e0a02 */
[----:B------:R-:W-:Y:S01]  /*25c0*/  ISETP.GE.AND P1, PT, R8, RZ, PT ;  /* 0x000000ff0800720c */ /* 0x000fe20003f26270 */
[--C-:B------:R-:W-:Y:S01]  /*25d0*/  @!P2 IMAD.IADD R114, R114, 0x1, -R2.reuse ;  /* 0x000000017272a824 */ /* 0x100fe200078e0a02 */
[----:B------:R-:W-:Y:S01]  /*25e0*/  ISETP.GT.U32.AND P6, PT, R2, R110, PT ;  /* 0x0000006e0200720c */ /* 0x000fe20003fc4070 */
[----:B------:R-:W-:Y:S01]  /*25f0*/  @!P0 IMAD.IADD R60, R60, 0x1, -R2 ;  /* 0x000000013c3c8824 */ /* 0x000fe200078e0a02 */
[----:B------:R-:W-:Y:S01]  /*2600*/  LOP3.LUT R8, R4, 0xcc, RZ, 0xfc, !PT ;  /* 0x000000cc04087812 */ /* 0x000fe200078efcff */
[----:B------:R-:W-:Y:S01]  /*2610*/  IMAD.HI.U32 R5, R3, R62, RZ ;  /* 0x0000003e03057227 */ /* 0x000fe200078e00ff */
[----:B------:R-:W-:-:S02]  /*2620*/  ISETP.GE.AND P2, PT, R6, RZ, PT ;  /* 0x000000ff0600720c */ /* 0x000fc40003f46270 */
[----:B------:R-:W-:Y:S01]  /*2630*/  IABS R64, R8 ;  /* 0x0000000800407213 */ /* 0x000fe20000000000 */
[----:B------:R-:W-:Y:S01]  /*2640*/  @!P4 IMAD.MOV R114, RZ, RZ, -R114 ;  /* 0x000000ffff72c224 */ /* 0x000fe200078e0a72 */
[C---:B------:R-:W-:Y:S01]  /*2650*/  ISETP.GT.U32.AND P4, PT, R2.reuse, R60, PT ;  /* 0x0000003c0200720c */ /* 0x040fe20003f84070 */
[----:B------:R-:W-:Y:S01]  /*2660*/  IMAD.MOV R5, RZ, RZ, -R5 ;  /* 0x000000ffff057224 */ /* 0x000fe200078e0a05 */
[----:B------:R-:W-:Y:S01]  /*2670*/  ISETP.GE.AND P0, PT, R7, RZ, PT ;  /* 0x000000ff0700720c */ /* 0x000fe20003f06270 */
[C---:B------:R-:W-:Y:S01]  /*2680*/  IMAD.HI.U32 R6, R3.reuse, R108, RZ ;  /* 0x0000006c03067227 */ /* 0x040fe200078e00ff */
[----:B------:R-:W-:Y:S02]  /*2690*/  IABS R104, R10 ;  /* 0x0000000a00687213 */ /* 0x000fe40000000000 */
[----:B------:R-:W-:Y:S01]  /*26a0*/  IABS R100, R14 ;  /* 0x0000000e00647213 */ /* 0x000fe20000000000 */
[----:B------:R-:W-:Y:S02]  /*26b0*/  IMAD R62, R2, R5, R62 ;  /* 0x00000005023e7224 */ /* 0x000fe400078e023e */
[----:B------:R-:W-:-:S04]  /*26c0*/  IMAD.HI.U32 R5, R3, R64, RZ ;  /* 0x0000004003057227 */ /* 0x000fc800078e00ff */
[--C-:B------:R-:W-:Y:S02]  /*26d0*/  @!P6 IMAD.IADD R110, R110, 0x1, -R2.reuse ;  /* 0x000000016e6ee824 */ /* 0x100fe400078e0a02 */
[----:B------:R-:W-:Y:S02]  /*26e0*/  IMAD.MOV R5, RZ, RZ, -R5 ;  /* 0x000000ffff057224 */ /* 0x000fe400078e0a05 */
[----:B------:R-:W-:Y:S01]  /*26f0*/  @!P4 IMAD.IADD R60, R60, 0x1, -R2 ;  /* 0x000000013c3cc824 */ /* 0x000fe200078e0a02 */
[C---:B------:R-:W-:Y:S01]  /*2700*/  ISETP.GT.U32.AND P6, PT, R2.reuse, R110, PT ;  /* 0x0000006e0200720c */ /* 0x040fe20003fc4070 */
[C---:B------:R-:W-:Y:S02]  /*2710*/  IMAD R64, R2.reuse, R5, R64 ;  /* 0x0000000502407224 */ /* 0x040fe400078e0240 */
[----:B------:R-:W-:Y:S02]  /*2720*/  @!P2 IMAD.MOV R60, RZ, RZ, -R60 ;  /* 0x000000ffff3ca224 */ /* 0x000fe400078e0a3c */
[----:B------:R-:W-:Y:S01]  /*2730*/  IMAD.MOV R7, RZ, RZ, -R6 ;  /* 0x000000ffff077224 */ /* 0x000fe200078e0a06 */
[C---:B------:R-:W-:Y:S01]  /*2740*/  ISETP.GT.U32.AND P2, PT, R2.reuse, R64, PT ;  /* 0x000000400200720c */ /* 0x040fe20003f44070 */
[----:B------:R-:W-:Y:S01]  /*2750*/  @!P3 IMAD.MOV R58, RZ, RZ, -R58 ;  /* 0x000000ffff3ab224 */ /* 0x000fe200078e0a3a */
[C---:B------:R-:W-:Y:S01]  /*2760*/  ISETP.GT.U32.AND P3, PT, R2.reuse, R62, PT ;  /* 0x0000003e0200720c */ /* 0x040fe20003f64070 */
[----:B------:R-:W-:Y:S01]  /*2770*/  IMAD R108, R2, R7, R108 ;  /* 0x00000007026c7224 */ /* 0x000fe200078e026c */
[----:B------:R-:W-:Y:S01]  /*2780*/  LOP3.LUT R6, R4, 0xca, RZ, 0xfc, !PT ;  /* 0x000000ca04067812 */ /* 0x000fe200078efcff */
[----:B------:R-:W-:Y:S01]  /*2790*/  @!P5 IMAD.MOV R112, RZ, RZ, -R112 ;  /* 0x000000ffff70d224 */ /* 0x000fe200078e0a70 */
[----:B------:R-:W-:Y:S01]  /*27a0*/  ISETP.GE.AND P5, PT, R9, RZ, PT ;  /* 0x000000ff0900720c */ /* 0x000fe20003fa6270 */
[----:B------:R-:W-:Y:S01]  /*27b0*/  @!P6 IMAD.IADD R110, R110, 0x1, -R2 ;  /* 0x000000016e6ee824 */ /* 0x000fe200078e0a02 */
[----:B------:R-:W-:Y:S01]  /*27c0*/  ISETP.GE.AND P6, PT, R8, RZ, PT ;  /* 0x000000ff0800720c */ /* 0x000fe20003fc6270 */
[----:B------:R-:W-:Y:S01]  /*27d0*/  IMAD.HI.U32 R7, R3, R104, RZ ;  /* 0x0000006803077227 */ /* 0x000fe200078e00ff */
[----:B------:R-:W-:-:S02]  /*27e0*/  LOP3.LUT R8, R4, 0xc8, RZ, 0xfc, !PT ;  /* 0x000000c804087812 */ /* 0x000fc400078efcff */
[----:B------:R-:W-:Y:S01]  /*27f0*/  ISETP.GT.U32.AND P4, PT, R2, R108, PT ;  /* 0x0000006c0200720c */ /* 0x000fe20003f84070 */
[----:B------:R-:W-:Y:S01]  /*2800*/  @!P2 IMAD.IADD R64, R64, 0x1, -R2 ;  /* 0x000000014040a824 */ /* 0x000fe200078e0a02 */
[----:B------:R-:W-:Y:S01]  /*2810*/  IABS R66, R8 ;  /* 0x0000000800427213 */ /* 0x000fe20000000000 */
[----:B------:R-:W-:Y:S01]  /*2820*/  @!P1 IMAD.MOV R110, RZ, RZ, -R110 ;  /* 0x000000ffff6e9224 */ /* 0x000fe200078e0a6e */
[----:B------:R-:W-:Y:S01]  /*2830*/  IABS R106, R6 ;  /* 0x00000006006a7213 */ /* 0x000fe20000000000 */
[----:B------:R-:W-:Y:S01]  /*2840*/  @!P3 IMAD.IADD R62, R62, 0x1, -R2 ;  /* 0x000000013e3eb824 */ /* 0x000fe200078e0a02 */
[----:B------:R-:W-:Y:S01]  /*2850*/  ISETP.GE.AND P1, PT, R6, RZ, PT ;  /* 0x000000ff0600720c */ /* 0x000fe20003f26270 */
[----:B------:R-:W-:Y:S01]  /*2860*/  IMAD.HI.U32 R6, R3, R66, RZ ;  /* 0x0000004203067227 */ /* 0x000fe200078e00ff */
[C---:B------:R-:W-:Y:S02]  /*2870*/  ISETP.GT.U32.AND P2, PT, R2.reuse, R64, PT ;  /* 0x000000400200720c */ /* 0x040fe40003f44070 */
[----:B------:R-:W-:Y:S01]  /*2880*/  ISETP.GT.U32.AND P3, PT, R2, R62, PT ;  /* 0x0000003e0200720c */ /* 0x000fe20003f64070 */
[----:B------:R-:W-:-:S02]  /*2890*/  IMAD.MOV R9, RZ, RZ, -R6 ;  /* 0x000000ffff097224 */ /* 0x000fc400078e0a06 */
[----:B------:R-:W-:Y:S02]  /*28a0*/  @!P4 IMAD.IADD R108, R108, 0x1, -R2 ;  /* 0x000000016c6cc824 */ /* 0x000fe400078e0a02 */
[C---:B------:R-:W-:Y:S02]  /*28b0*/  IMAD R66, R2.reuse, R9, R66 ;  /* 0x0000000902427224 */ /* 0x040fe400078e0242 */
[----:B------:R-:W-:Y:S01]  /*28c0*/  IMAD.HI.U32 R5, R3, R106, RZ ;  /* 0x0000006a03057227 */ /* 0x000fe200078e00ff */
[----:B------:R-:W-:-:S03]  /*28d0*/  ISETP.GT.U32.AND P4, PT, R2, R108, PT ;  /* 0x0000006c0200720c */ /* 0x000fc60003f84070 */
[--C-:B------:R-:W-:Y:S01]  /*28e0*/  @!P2 IMAD.IADD R64, R64, 0x1, -R2.reuse ;  /* 0x000000014040a824 */ /* 0x100fe200078e0a02 */
[----:B------:R-:W-:Y:S01]  /*28f0*/  ISETP.GT.U32.AND P2, PT, R2, R66, PT ;  /* 0x000000420200720c */ /* 0x000fe20003f44070 */
[----:B------:R-:W-:Y:S02]  /*2900*/  IMAD.MOV R5, RZ, RZ, -R5 ;  /* 0x000000ffff057224 */ /* 0x000fe400078e0a05 */
[----:B------:R-:W-:Y:S01]  /*2910*/  @!P3 IMAD.IADD R62, R62, 0x1, -R2 ;  /* 0x000000013e3eb824 */ /* 0x000fe200078e0a02 */
[----:B------:R-:W-:Y:S01]  /*2920*/  ISETP.GE.AND P3, PT, R8, RZ, PT ;  /* 0x000000ff0800720c */ /* 0x000fe20003f66270 */
[----:B------:R-:W-:Y:S01]  /*2930*/  IMAD R106, R2, R5, R106 ;  /* 0x00000005026a7224 */ /* 0x000fe200078e026a */
[----:B------:R-:W-:Y:S01]  /*2940*/  LOP3.LUT R5, R4, 0xc4, RZ, 0xfc, !PT ;  /* 0x000000c404057812 */ /* 0x000fe200078efcff */
[----:B------:R-:W-:Y:S02]  /*2950*/  IMAD.MOV R7, RZ, RZ, -R7 ;  /* 0x000000ffff077224 */ /* 0x000fe400078e0a07 */
[----:B------:R-:W-:Y:S01]  /*2960*/  @!P4 IMAD.IADD R108, R108, 0x1, -R2 ;  /* 0x000000016c6cc824 */ /* 0x000fe200078e0a02 */
[----:B------:R-:W-:Y:S01]  /*2970*/  ISETP.GE.AND P4, PT, R10, RZ, PT ;  /* 0x000000ff0a00720c */ /* 0x000fe20003f86270 */
[----:B------:R-:W-:Y:S01]  /*2980*/  @!P0 IMAD.MOV R62, RZ, RZ, -R62 ;  /* 0x000000ffff3e8224 */ /* 0x000fe200078e0a3e */
[----:B------:R-:W-:Y:S01]  /*2990*/  LOP3.LUT R10, R4, 0xc2, RZ, 0xfc, !PT ;  /* 0x000000c2040a7812 */ /* 0x000fe200078efcff */
[----:B------:R-:W-:Y:S01]  /*29a0*/  @!P2 IMAD.IADD R66, R66, 0x1, -R2 ;  /* 0x000000014242a824 */ /* 0x000fe200078e0a02 */
[C---:B------:R-:W-:Y:S01]  /*29b0*/  ISETP.GT.U32.AND P0, PT, R2.reuse, R106, PT ;  /* 0x0000006a0200720c */ /* 0x040fe20003f04070 */
[C---:B------:R-:W-:Y:S01]  /*29c0*/  IMAD R104, R2.reuse, R7, R104 ;  /* 0x0000000702687224 */ /* 0x040fe200078e0268 */
[----:B------:R-:W-:Y:S01]  /*29d0*/  IABS R68, R5 ;  /* 0x0000000500447213 */ /* 0x000fe20000000000 */
[----:B------:R-:W-:Y:S01]  /*29e0*/  @!P5 IMAD.MOV R108, RZ, RZ, -R108 ;  /* 0x000000ffff6cd224 */ /* 0x000fe200078e0a6c */
[----:B------:R-:W-:Y:S01]  /*29f0*/  ISETP.GE.AND P5, PT, R5, RZ, PT ;  /* 0x000000ff0500720c */ /* 0x000fe20003fa6270 */
[----:B------:R-:W-:Y:S01]  /*2a00*/  @!P6 IMAD.MOV R64, RZ, RZ, -R64 ;  /* 0x000000ffff40e224 */ /* 0x000fe200078e0a40 */
[----:B------:R-:W-:Y:S01]  /*2a10*/  IABS R102, R10 ;  /* 0x0000000a00667213 */ /* 0x000fe20000000000 */
[----:B------:R-:W-:Y:S01]  /*2a20*/  IMAD.HI.U32 R5, R3, R68, RZ ;  /* 0x0000004403057227 */ /* 0x000fe200078e00ff */
[----:B------:R-:W-:-:S02]  /*2a30*/  ISETP.GT.U32.AND P2, PT, R2, R66, PT ;  /* 0x000000420200720c */ /* 0x000fc40003f44070 */
[----:B------:R-:W-:Y:S01]  /*2a40*/  ISETP.GT.U32.AND P6, PT, R2, R104, PT ;  /* 0x000000680200720c */ /* 0x000fe20003fc4070 */
[----:B------:R-:W-:-:S04]  /*2a50*/  IMAD.HI.U32 R6, R3, R102, RZ ;  /* 0x0000006603067227 */ /* 0x000fc800078e00ff */
[----:B------:R-:W-:Y:S02]  /*2a60*/  IMAD.MOV R5, RZ, RZ, -R5 ;  /* 0x000000ffff057224 */ /* 0x000fe400078e0a05 */
[----:B------:R-:W-:Y:S02]  /*2a70*/  @!P0 IMAD.IADD R106, R106, 0x1, -R2 ;  /* 0x000000016a6a8824 */ /* 0x000fe400078e0a02 */
[----:B------:R-:W-:Y:S02]  /*2a80*/  IMAD.MOV R9, RZ, RZ, -R6 ;  /* 0x000000ffff097224 */ /* 0x000fe400078e0a06 */
[C---:B------:R-:W-:Y:S01]  /*2a90*/  IMAD R68, R2.reuse, R5, R68 ;  /* 0x0000000502447224 */ /* 0x040fe200078e0244 */
[C---:B------:R-:W-:Y:S01]  /*2aa0*/  ISETP.GT.U32.AND P0, PT, R2.reuse, R106, PT ;  /* 0x0000006a0200720c */ /* 0x040fe20003f04070 */
[----:B------:R-:W-:Y:S01]  /*2ab0*/  IMAD R102, R2, R9, R102 ;  /* 0x0000000902667224 */ /* 0x000fe200078e0266 */
[----:B------:R-:W-:Y:S01]  /*2ac0*/  LOP3.LUT R9, R4, 0xba, RZ, 0xfc, !PT ;  /* 0x000000ba04097812 */ /* 0x000fe200078efcff */
[--C-:B------:R-:W-:Y:S01]  /*2ad0*/  @!P2 IMAD.IADD R66, R66, 0x1, -R2.reuse ;  /* 0x000000014242a824 */ /* 0x100fe200078e0a02 */
[----:B------:R-:W-:Y:S01]  /*2ae0*/  ISETP.GT.U32.AND P2, PT, R2, R68, PT ;  /* 0x000000440200720c */ /* 0x000fe20003f44070 */
[----:B------:R-:W-:Y:S01]  /*2af0*/  @!P6 IMAD.IADD R104, R104, 0x1, -R2 ;  /* 0x000000016868e824 */ /* 0x000fe200078e0a02 */
[----:B------:R-:W-:Y:S01]  /*2b00*/  ISETP.GT.U32.AND P6, PT, R2, R102, PT ;  /* 0x000000660200720c */ /* 0x000fe20003fc4070 */
[----:B------:R-:W-:Y:S01]  /*2b10*/  IMAD.HI.U32 R8, R3, R100, RZ ;  /* 0x0000006403087227 */ /* 0x000fe200078e00ff */
[----:B------:R-:W-:-:S03]  /*2b20*/  IABS R98, R9 ;  /* 0x0000000900627213 */ /* 0x000fc60000000000 */
[----:B------:R-:W-:Y:S01]  /*2b30*/  IMAD.MOV R11, RZ, RZ, -R8 ;  /* 0x000000ffff0b7224 */ /* 0x000fe200078e0a08 */
[----:B------:R-:W-:Y:S01]  /*2b40*/  LOP3.LUT R8, R4, 0xbc, RZ, 0xfc, !PT ;  /* 0x000000bc04087812 */ /* 0x000fe200078efcff */
[--C-:B------:R-:W-:Y:S01]  /*2b50*/  @!P0 IMAD.IADD R106, R106, 0x1, -R2.reuse ;  /* 0x000000016a6a8824 */ /* 0x100fe200078e0a02 */
[----:B------:R-:W-:Y:S01]  /*2b60*/  ISETP.GE.AND P0, PT, R10, RZ, PT ;  /* 0x000000ff0a00720c */ /* 0x000fe20003f06270 */
[C---:B------:R-:W-:Y:S01]  /*2b70*/  IMAD.HI.U32 R7, R3.reuse, R70, RZ ;  /* 0x0000004603077227 */ /* 0x040fe200078e00ff */
[----:B------:R-:W-:Y:S02]  /*2b80*/  IABS R72, R8 ;  /* 0x0000000800487213 */ /* 0x000fe40000000000 */
[----:B------:R-:W-:Y:S01]  /*2b90*/  LOP3.LUT R10, R4, 0xb8, RZ, 0xfc, !PT ;  /* 0x000000b8040a7812 */ /* 0x000fe200078efcff */
[--C-:B------:R-:W-:Y:S01]  /*2ba0*/  @!P2 IMAD.IADD R68, R68, 0x1, -R2.reuse ;  /* 0x000000014444a824 */ /* 0x100fe200078e0a02 */
[----:B------:R-:W-:Y:S01]  /*2bb0*/  ISETP.GT.U32.AND P2, PT, R2, R104, PT ;  /* 0x000000680200720c */ /* 0x000fe20003f44070 */
[----:B------:R-:W-:Y:S01]  /*2bc0*/  @!P6 IMAD.IADD R102, R102, 0x1, -R2 ;  /* 0x000000016666e824 */ /* 0x000fe200078e0a02 */
[----:B------:R-:W-:Y:S01]  /*2bd0*/  IABS R74, R10 ;  /* 0x0000000a004a7213 */ /* 0x000fe20000000000 */
[----:B------:R-:W-:Y:S01]  /*2be0*/  @!P1 IMAD.MOV R106, RZ, RZ, -R106 ;  /* 0x000000ffff6a9224 */ /* 0x000fe200078e0a6a */
[C---:B------:R-:W-:Y:S01]  /*2bf0*/  ISETP.GT.U32.AND P1, PT, R2.reuse, R68, PT ;  /* 0x000000440200720c */ /* 0x040fe20003f24070 */
[----:B------:R-:W-:Y:S01]  /*2c00*/  IMAD.MOV R7, RZ, RZ, -R7 ;  /* 0x000000ffff077224 */ /* 0x000fe200078e0a07 */
[----:B------:R-:W-:Y:S01]  /*2c10*/  ISETP.GT.U32.AND P6, PT, R2, R102, PT ;  /* 0x000000660200720c */ /* 0x000fe20003fc4070 */
[----:B------:R-:W-:-:S04]  /*2c20*/  IMAD.HI.U32 R5, R3, R72, RZ ;  /* 0x0000004803057227 */ /* 0x000fc800078e00ff */
[C---:B------:R-:W-:Y:S02]  /*2c30*/  IMAD R70, R2.reuse, R7, R70 ;  /* 0x0000000702467224 */ /* 0x040fe400078e0246 */
[----:B------:R-:W-:Y:S01]  /*2c40*/  IMAD R100, R2, R11, R100 ;  /* 0x0000000b02647224 */ /* 0x000fe200078e0264 */
[----:B------:R-:W-:Y:S01]  /*2c50*/  LOP3.LUT R11, R4, 0xb6, RZ, 0xfc, !PT ;  /* 0x000000b6040b7812 */ /* 0x000fe200078efcff */
[----:B------:R-:W-:-:S03]  /*2c60*/  IMAD.HI.U32 R6, R3, R98, RZ ;  /* 0x0000006203067227 */ /* 0x000fc600078e00ff */
[----:B------:R-:W-:Y:S01]  /*2c70*/  IABS R96, R11 ;  /* 0x0000000b00607213 */ /* 0x000fe20000000000 */
[----:B------:R-:W-:Y:S02]  /*2c80*/  IMAD.MOV R5, RZ, RZ, -R5 ;  /* 0x000000ffff057224 */ /* 0x000fe400078e0a05 */
[----:B------:R-:W-:Y:S02]  /*2c90*/  IMAD.MOV R7, RZ, RZ, -R6 ;  /* 0x000000ffff077224 */ /* 0x000fe400078e0a06 */
[----:B------:R-:W-:Y:S01]  /*2ca0*/  @!P3 IMAD.MOV R66, RZ, RZ, -R66 ;  /* 0x000000ffff42b224 */ /* 0x000fe200078e0a42 */
[----:B------:R-:W-:Y:S01]  /*2cb0*/  ISETP.GT.U32.AND P3, PT, R2, R70, PT ;  /* 0x000000460200720c */ /* 0x000fe20003f64070 */
[----:B------:R-:W-:Y:S01]  /*2cc0*/  @!P2 IMAD.IADD R104, R104, 0x1, -R2 ;  /* 0x000000016868a824 */ /* 0x000fe200078e0a02 */
[C---:B------:R-:W-:Y:S01]  /*2cd0*/  ISETP.GT.U32.AND P2, PT, R2.reuse, R100, PT ;  /* 0x000000640200720c */ /* 0x040fe20003f44070 */
[C---:B------:R-:W-:Y:S02]  /*2ce0*/  IMAD R72, R2.reuse, R5, R72 ;  /* 0x0000000502487224 */ /* 0x040fe400078e0248 */
[----:B------:R-:W-:-:S02]  /*2cf0*/  IMAD R98, R2, R7, R98 ;  /* 0x0000000702627224 */ /* 0x000fc400078e0262 */
[--C-:B------:R-:W-:Y:S01]  /*2d00*/  @!P1 IMAD.IADD R68, R68, 0x1, -R2.reuse ;  /* 0x0000000144449824 */ /* 0x100fe200078e0a02 */
[----:B------:R-:W-:Y:S01]  /*2d10*/  ISETP.GT.U32.AND P1, PT, R2, R72, PT ;  /* 0x000000480200720c */ /* 0x000fe20003f24070 */
[----:B------:R-:W-:Y:S01]  /*2d20*/  @!P6 IMAD.IADD R102, R102, 0x1, -R2 ;  /* 0x000000016666e824 */ /* 0x000fe200078e0a02 */
[----:B------:R-:W-:Y:S01]  /*2d30*/  ISETP.GT.U32.AND P6, PT, R2, R98, PT ;  /* 0x000000620200720c */ /* 0x000fe20003fc4070 */
[----:B------:R-:W-:Y:S02]  /*2d40*/  @!P4 IMAD.MOV R104, RZ, RZ, -R104 ;  /* 0x000000ffff68c224 */ /* 0x000fe400078e0a68 */
[--C-:B------:R-:W-:Y:S01]  /*2d50*/  @!P3 IMAD.IADD R70, R70, 0x1, -R2.reuse ;  /* 0x000000014646b824 */ /* 0x100fe200078e0a02 */
[----:B------:R-:W-:Y:S01]  /*2d60*/  ISETP.GE.AND P3, PT, R12, RZ, PT ;  /* 0x000000ff0c00720c */ /* 0x000fe20003f66270 */
[----:B------:R-:W-:Y:S01]  /*2d70*/  @!P2 IMAD.IADD R100, R100, 0x1, -R2 ;  /* 0x000000016464a824 */ /* 0x000fe200078e0a02 */
[----:B------:R-:W-:Y:S01]  /*2d80*/  LOP3.LUT R12, R4, 0xb4, RZ, 0xfc, !PT ;  /* 0x000000b4040c7812 */ /* 0x000fe200078efcff */
[----:B------:R-:W-:Y:S01]  /*2d90*/  IMAD.HI.U32 R6, R3, R96, RZ ;  /* 0x0000006003067227 */ /* 0x000fe200078e00ff */
[----:B------:R-:W-:-:S02]  /*2da0*/  ISETP.GE.AND P2, PT, R14, RZ, PT ;  /* 0x000000ff0e00720c */ /* 0x000fc40003f46270 */
[----:B------:R-:W-:Y:S01]  /*2db0*/  ISETP.GT.U32.AND P4, PT, R2, R100, PT ;  /* 0x000000640200720c */ /* 0x000fe20003f84070 */
[--C-:B------:R-:W-:Y:S01]  /*2dc0*/  @!P1 IMAD.IADD R72, R72, 0x1, -R2.reuse ;  /* 0x0000000148489824 */ /* 0x100fe200078e0a02 */
[----:B------:R-:W-:Y:S01]  /*2dd0*/  ISETP.GT.U32.AND P1, PT, R2, R70, PT ;  /* 0x000000460200720c */ /* 0x000fe20003f24070 */
[----:B------:R-:W-:Y:S01]  /*2de0*/  @!P6 IMAD.IADD R98, R98, 0x1, -R2 ;  /* 0x000000016262e824 */ /* 0x000fe200078e0a02 */
[----:B------:R-:W-:Y:S01]  /*2df0*/  LOP3.LUT R14, R4, 0xb2, RZ, 0xfc, !PT ;  /* 0x000000b2040e7812 */ /* 0x000fe200078efcff */
[----:B------:R-:W-:Y:S01]  /*2e00*/  IMAD.MOV R7, RZ, RZ, -R6 ;  /* 0x000000ffff077224 */ /* 0x000fe200078e0a06 */
[C---:B------:R-:W-:Y:S01]  /*2e10*/  ISETP.GT.U32.AND P6, PT, R2.reuse, R72, PT ;  /* 0x000000480200720c */ /* 0x040fe20003fc4070 */
[----:B------:R-:W-:Y:S01]  /*2e20*/  IMAD.HI.U32 R5, R3, R74, RZ ;  /* 0x0000004a03057227 */ /* 0x000fe200078e00ff */
[----:B------:R-:W-:Y:S02]  /*2e30*/  IABS R76, R12 ;  /* 0x0000000c004c7213 */ /* 0x000fe40000000000 */
[----:B------:R-:W-:Y:S01]  /*2e40*/  IABS R94, R14 ;  /* 0x0000000e005e7213 */ /* 0x000fe20000000000 */
[----:B------:R-:W-:-:S02]  /*2e50*/  IMAD R96, R2, R7, R96 ;  /* 0x0000000702607224 */ /* 0x000fc400078e0260 */
[----:B------:R-:W-:Y:S02]  /*2e60*/  IMAD.MOV R5, RZ, RZ, -R5 ;  /* 0x000000ffff057224 */ /* 0x000fe400078e0a05 */
[----:B------:R-:W-:Y:S01]  /*2e70*/  @!P5 IMAD.MOV R68, RZ, RZ, -R68 ;  /* 0x000000ffff44d224 */ /* 0x000fe200078e0a44 */
[----:B------:R-:W-:Y:S01]  /*2e80*/  ISETP.GT.U32.AND P5, PT, R2, R98, PT ;  /* 0x000000620200720c */ /* 0x000fe20003fa4070 */
[--C-:B------:R-:W-:Y:S01]  /*2e90*/  @!P1 IMAD.IADD R70, R70, 0x1, -R2.reuse ;  /* 0x0000000146469824 */ /* 0x100fe200078e0a02 */
[----:B------:R-:W-:Y:S01]  /*2ea0*/  ISETP.GE.AND P1, PT, R8, RZ, PT ;  /* 0x000000ff0800720c */ /* 0x000fe20003f26270 */
[----:B------:R-:W-:Y:S01]  /*2eb0*/  @!P4 IMAD.IADD R100, R100, 0x1, -R2 ;  /* 0x000000016464c824 */ /* 0x000fe200078e0a02 */
[C---:B------:R-:W-:Y:S01]  /*2ec0*/  ISETP.GT.U32.AND P4, PT, R2.reuse, R96, PT ;  /* 0x000000600200720c */ /* 0x040fe20003f84070 */
[----:B------:R-:W-:Y:S01]  /*2ed0*/  IMAD R74, R2, R5, R74 ;  /* 0x00000005024a7224 */ /* 0x000fe200078e024a */
[----:B------:R-:W-:Y:S01]  /*2ee0*/  LOP3.LUT R8, R4, 0xa6, RZ, 0xfc, !PT ;  /* 0x000000a604087812 */ /* 0x000fe200078efcff */
[----:B------:R-:W-:-:S03]  /*2ef0*/  IMAD.HI.U32 R5, R3, R76, RZ ;  /* 0x0000004c03057227 */ /* 0x000fc600078e00ff */
[----:B------:R-:W-:Y:S01]  /*2f00*/  IABS R88, R8 ;  /* 0x0000000800587213 */ /* 0x000fe20000000000 */
[----:B------:R-:W-:Y:S01]  /*2f10*/  @!P6 IMAD.IADD R72, R72, 0x1, -R2 ;  /* 0x000000014848e824 */ /* 0x000fe200078e0a02 */
[----:B------:R-:W-:Y:S01]  /*2f20*/  ISETP.GE.AND P6, PT, R9, RZ, PT ;  /* 0x000000ff0900720c */ /* 0x000fe20003fc6270 */
[----:B------:R-:W-:-:S04]  /*2f30*/  IMAD.HI.U32 R6, R3, R94, RZ ;  /* 0x0000005e03067227 */ /* 0x000fc800078e00ff */
[----:B------:R-:W-:Y:S02]  /*2f40*/  IMAD.MOV R5, RZ, RZ, -R5 ;  /* 0x000000ffff057224 */ /* 0x000fe400078e0a05 */
[----:B------:R-:W-:Y:S01]  /*2f50*/  @!P0 IMAD.MOV R102, RZ, RZ, -R102 ;  /* 0x000000ffff668224 */ /* 0x000fe200078e0a66 */
[----:B------:R-:W-:Y:S01]  /*2f60*/  ISETP.GT.U32.AND P0, PT, R2, R74, PT ;  /* 0x0000004a0200720c */ /* 0x000fe20003f04070 */
[----:B------:R-:W-:Y:S01]  /*2f70*/  IMAD.MOV R7, RZ, RZ, -R6 ;  /* 0x000000ffff077224 */ /* 0x000fe200078e0a06 */
[----:B------:R-:W-:Y:S01]  /*2f80*/  LOP3.LUT R6, R4, 0xae, RZ, 0xfc, !PT ;  /* 0x000000ae04067812 */ /* 0x000fe200078efcff */
[----:B------:R-:W-:Y:S01]  /*2f90*/  IMAD R76, R2, R5, R76 ;  /* 0x00000005024c7224 */ /* 0x000fe200078e024c */
[----:B------:R-:W-:Y:S01]  /*2fa0*/  LOP3.LUT R5, R4, 0xb0, RZ, 0xfc, !PT ;  /* 0x000000b004057812 */ /* 0x000fe200078efcff */
[--C-:B------:R-:W-:Y:S01]  /*2fb0*/  @!P5 IMAD.IADD R98, R98, 0x1, -R2.reuse ;  /* 0x000000016262d824 */ /* 0x100fe200078e0a02 */
[----:B------:R-:W-:Y:S01]  /*2fc0*/  ISETP.GE.AND P5, PT, R10, RZ, PT ;  /* 0x000000ff0a00720c */ /* 0x000fe20003fa6270 */
[----:B------:R-:W-:Y:S01]  /*2fd0*/  @!P4 IMAD.IADD R96, R96, 0x1, -R2 ;  /* 0x000000016060c824 */ /* 0x000fe200078e0a02 */
[----:B------:R-:W-:Y:S01]  /*2fe0*/  IABS R78, R5 ;  /* 0x00000005004e7213 */ /* 0x000fe20000000000 */
[C---:B------:R-:W-:Y:S01]  /*2ff0*/  IMAD R94, R2.reuse, R7, R94 ;  /* 0x00000007025e7224 */ /* 0x040fe200078e025e */
[----:B------:R-:W-:Y:S01]  /*3000*/  IABS R92, R6 ;  /* 0x00000006005c7213 */ /* 0x000fe20000000000 */
[----:B------:R-:W-:Y:S01]  /*3010*/  @!P1 IMAD.MOV R72, RZ, RZ, -R72 ;  /* 0x000000ffff489224 */ /* 0x000fe200078e0a48 */
[C---:B------:R-:W-:Y:S01]  /*3020*/  ISETP.GT.U32.AND P1, PT, R2.reuse, R76, PT ;  /* 0x0000004c0200720c */ /* 0x040fe20003f24070 */
[----:B------:R-:W-:Y:S01]  /*3030*/  @!P2 IMAD.MOV R100, RZ, RZ, -R100 ;  /* 0x000000ffff64a224 */ /* 0x000fe200078e0a64 */
[C---:B------:R-:W-:Y:S01]  /*3040*/  ISETP.GT.U32.AND P2, PT, R2.reuse, R96, PT ;  /* 0x000000600200720c */ /* 0x040fe20003f44070 */
[----:B------:R-:W-:Y:S01]  /*3050*/  @!P6 IMAD.MOV R98, RZ, RZ, -R98 ;  /* 0x000000ffff62e224 */ /* 0x000fe200078e0a62 */
[----:B------:R-:W-:Y:S01]  /*3060*/  ISETP.GT.U32.AND P6, PT, R2, R94, PT ;  /* 0x0000005e0200720c */ /* 0x000fe20003fc4070 */
[----:B------:R-:W-:Y:S01]  /*3070*/  @!P0 IMAD.IADD R74, R74, 0x1, -R2 ;  /* 0x000000014a4a8824 */ /* 0x000fe200078e0a02 */
[----:B------:R-:W-:Y:S01]  /*3080*/  ISETP.GE.AND P0, PT, R11, RZ, PT ;  /* 0x000000ff0b00720c */ /* 0x000fe20003f06270 */
[----:B------:R-:W-:Y:S01]  /*3090*/  @!P3 IMAD.MOV R70, RZ, RZ, -R70 ;  /* 0x000000ffff46b224 */ /* 0x000fe200078e0a46 */
[----:B------:R-:W-:-:S02]  /*30a0*/  ISETP.GE.AND P3, PT, R12, RZ, PT ;  /* 0x000000ff0c00720c */ /* 0x000fc40003f66270 */
[----:B------:R-:W-:Y:S02]  /*30b0*/  ISETP.GT.U32.AND P4, PT, R2, R74, PT ;  /* 0x0000004a0200720c */ /* 0x000fe40003f84070 */
[----:B------:R-:W-:Y:S01]  /*30c0*/  LOP3.LUT R7, R4, 0xac, RZ, 0xfc, !PT ;  /* 0x000000ac04077812 */ /* 0x000fe200078efcff */
[--C-:B------:R-:W-:Y:S01]  /*30d0*/  @!P1 IMAD.IADD R76, R76, 0x1, -R2.reuse ;  /* 0x000000014c4c9824 */ /* 0x100fe200078e0a02 */
[----:B------:R-:W-:Y:S01]  /*30e0*/  ISETP.GE.AND P1, PT, R6, RZ, PT ;  /* 0x000000ff0600720c */ /* 0x000fe20003f26270 */
[--C-:B------:R-:W-:Y:S01]  /*30f0*/  @!P2 IMAD.IADD R96, R96, 0x1, -R2.reuse ;  /* 0x000000016060a824 */ /* 0x100fe200078e0a02 */
[----:B------:R-:W-:Y:S01]  /*3100*/  ISETP.GE.AND P2, PT, R5, RZ, PT ;  /* 0x000000ff0500720c */ /* 0x000fe20003f46270 */
[----:B------:R-:W-:Y:S01]  /*3110*/  @!P6 IMAD.IADD R94, R94, 0x1, -R2 ;  /* 0x000000015e5ee824 */ /* 0x000fe200078e0a02 */
[----:B------:R-:W-:Y:S01]  /*3120*/  ISETP.GT.U32.AND P6, PT, R2, R76, PT ;  /* 0x0000004c0200720c */ /* 0x000fe20003fc4070 */
[----:B------:R-:W-:Y:S01]  /*3130*/  IMAD.HI.U32 R5, R3, R78, RZ ;  /* 0x0000004e03057227 */ /* 0x000fe200078e00ff */
[----:B------:R-:W-:-:S02]  /*3140*/  IABS R80, R7 ;  /* 0x0000000700507213 */ /* 0x000fc40000000000 */
[C---:B------:R-:W-:Y:S01]  /*3150*/  LOP3.LUT R10, R4.reuse, 0xa2, RZ, 0xfc, !PT ;  /* 0x000000a2040a7812 */ /* 0x040fe200078efcff */
[----:B------:R-:W-:Y:S01]  /*3160*/  IMAD.MOV R5, RZ, RZ, -R5 ;  /* 0x000000ffff057224 */ /* 0x000fe200078e0a05 */
[----:B------:R-:W-:Y:S01]  /*3170*/  LOP3.LUT R11, R4, 0xa0, RZ, 0xfc, !PT ;  /* 0x000000a0040b7812 */ /* 0x000fe200078efcff */
[----:B------:R-:W-:Y:S01]  /*3180*/  @!P4 IMAD.IADD R74, R74, 0x1, -R2 ;  /* 0x000000014a4ac824 */ /* 0x000fe200078e0a02 */
[----:B------:R-:W-:Y:S01]  /*3190*/  ISETP.GE.AND P4, PT, R14, RZ, PT ;  /* 0x000000ff0e00720c */ /* 0x000fe20003f86270 */
[----:B------:R-:W-:Y:S01]  /*31a0*/  IMAD R78, R2, R5, R78 ;  /* 0x00000005024e7224 */ /* 0x000fe200078e024e */
[----:B------:R-:W-:Y:S01]  /*31b0*/  LOP3.LUT R5, R4, 0xaa, RZ, 0xfc, !PT ;  /* 0x000000aa04057812 */ /* 0x000fe200078efcff */
[----:B------:R-:W-:Y:S01]  /*31c0*/  IMAD.HI.U32 R6, R3, R92, RZ ;  /* 0x0000005c03067227 */ /* 0x000fe200078e00ff */
[----:B------:R-:W-:Y:S02]  /*31d0*/  IABS R86, R10 ;  /* 0x0000000a00567213 */ /* 0x000fe40000000000 */
[----:B------:R-:W-:Y:S01]  /*31e0*/  IABS R90, R5 ;  /* 0x00000005005a7213 */ /* 0x000fe20000000000 */
[----:B------:R-:W-:Y:S01]  /*31f0*/  @!P5 IMAD.MOV R74, RZ, RZ, -R74 ;  /* 0x000000ffff4ad224 */ /* 0x000fe200078e0a4a */
[----:B------:R-:W-:Y:S01]  /*3200*/  ISETP.GT.U32.AND P5, PT, R2, R94, PT ;  /* 0x0000005e0200720c */ /* 0x000fe20003fa4070 */
[----:B------:R-:W-:Y:S01]  /*3210*/  @!P6 IMAD.IADD R76, R76, 0x1, -R2 ;  /* 0x000000014c4ce824 */ /* 0x000fe200078e0a02 */
[----:B------:R-:W-:Y:S01]  /*3220*/  ISETP.GT.U32.AND P6, PT, R2, R78, PT ;  /* 0x0000004e0200720c */ /* 0x000fe20003fc4070 */
[----:B------:R-:W-:Y:S01]  /*3230*/  IMAD.MOV R9, RZ, RZ, -R6 ;  /* 0x000000ffff097224 */ /* 0x000fe200078e0a06 */
[----:B------:R-:W-:Y:S01]  /*3240*/  LOP3.LUT R6, R4, 0xa8, RZ, 0xfc, !PT ;  /* 0x000000a804067812 */ /* 0x000fe200078efcff */
[----:B------:R-:W-:Y:S01]  /*3250*/  @!P3 IMAD.MOV R76, RZ, RZ, -R76 ;  /* 0x000000ffff4cb224 */ /* 0x000fe200078e0a4c */
[----:B------:R-:W-:Y:S01]  /*3260*/  IABS R138, R11 ;  /* 0x0000000b008a7213 */ /* 0x000fe20000000000 */
[----:B------:R-:W-:Y:S01]  /*3270*/  IMAD R92, R2, R9, R92 ;  /* 0x00000009025c7224 */ /* 0x000fe200078e025c */
[----:B------:R-:W-:Y:S01]  /*3280*/  IABS R82, R6 ;  /* 0x0000000600527213 */ /* 0x000fe20000000000 */
[----:B------:R-:W-:Y:S01]  /*3290*/  @!P0 IMAD.MOV R96, RZ, RZ, -R96 ;  /* 0x000000ffff608224 */ /* 0x000fe200078e0a60 */
[----:B------:R-:W-:-:S02]  /*32a0*/  ISETP.GE.AND P0, PT, R7, RZ, PT ;  /* 0x000000ff0700720c */ /* 0x000fc40003f06270 */
[----:B------:R-:W-:Y:S01]  /*32b0*/  ISETP.GT.U32.AND P3, PT, R2, R92, PT ;  /* 0x0000005c0200720c */ /* 0x000fe20003f64070 */
[--C-:B------:R-:W-:Y:S01]  /*32c0*/  @!P5 IMAD.IADD R94, R94, 0x1, -R2.reuse ;  /* 0x000000015e5ed824 */ /* 0x100fe200078e0a02 */
[----:B------:R-:W-:Y:S01]  /*32d0*/  ISETP.GE.AND P5, PT, R5, RZ, PT ;  /* 0x000000ff0500720c */ /* 0x000fe20003fa6270 */
[----:B------:R-:W-:Y:S01]  /*32e0*/  @!P6 IMAD.IADD R78, R78, 0x1, -R2 ;  /* 0x000000014e4ee824 */ /* 0x000fe200078e0a02 */
[C---:B------:R-:W-:Y:S01]  /*32f0*/  LOP3.LUT R9, R4.reuse, 0xa4, RZ, 0xfc, !PT ;  /* 0x000000a404097812 */ /* 0x040fe200078efcff */
[C---:B------:R-:W-:Y:S01]  /*3300*/  IMAD.HI.U32 R5, R3.reuse, R80, RZ ;  /* 0x0000005003057227 */ /* 0x040fe200078e00ff */
[----:B------:R-:W-:Y:S02]  /*3310*/  LOP3.LUT R12, R4, 0x9e, RZ, 0xfc, !PT ;  /* 0x0000009e040c7812 */ /* 0x000fe400078efcff */
[----:B------:R-:W-:Y:S01]  /*3320*/  ISETP.GT.U32.AND P6, PT, R2, R78, PT ;  /* 0x0000004e0200720c */ /* 0x000fe20003fc4070 */
[----:B------:R-:W-:Y:S01]  /*3330*/  IMAD.MOV R7, RZ, RZ, -R5 ;  /* 0x000000ffff077224 */ /* 0x000fe200078e0a05 */
[----:B------:R-:W-:Y:S01]  /*3340*/  IABS R84, R9 ;  /* 0x0000000900547213 */ /* 0x000fe20000000000 */
[----:B------:R-:W-:Y:S01]  /*3350*/  IMAD.HI.U32 R5, R3, R90, RZ ;  /* 0x0000005a03057227 */ /* 0x000fe200078e00ff */
[----:B------:R-:W-:-:S02]  /*3360*/  IABS R142, R12 ;  /* 0x0000000c008e7213 */ /* 0x000fc40000000000 */
[----:B------:R-:W-:Y:S01]  /*3370*/  LOP3.LUT R14, R4, 0x64, RZ, 0xfc, !PT ;  /* 0x00000064040e7812 */ /* 0x000fe200078efcff */
[----:B------:R-:W-:Y:S02]  /*3380*/  @!P3 IMAD.IADD R92, R92, 0x1, -R2 ;  /* 0x000000015c5cb824 */ /* 0x000fe400078e0a02 */
[----:B------:R-:W-:Y:S01]  /*3390*/  IMAD.MOV R5, RZ, RZ, -R5 ;  /* 0x000000ffff057224 */ /* 0x000fe200078e0a05 */
[----:B------:R-:W-:Y:S01]  /*33a0*/  IABS R198, R14 ;  /* 0x0000000e00c67213 */ /* 0x000fe20000000000 */
[C---:B------:R-:W-:Y:S01]  /*33b0*/  IMAD R80, R2.reuse, R7, R80 ;  /* 0x0000000702507224 */ /* 0x040fe200078e0250 */
[C---:B------:R-:W-:Y:S01]  /*33c0*/  ISETP.GT.U32.AND P3, PT, R2.reuse, R92, PT ;  /* 0x0000005c0200720c */ /* 0x040fe20003f64070 */
[----:B------:R-:W-:Y:S02]  /*33d0*/  IMAD R90, R2, R5, R90 ;  /* 0x00000005025a7224 */ /* 0x000fe400078e025a */
[----:B------:R-:W-:-:S04]  /*33e0*/  IMAD.HI.U32 R5, R3, R82, RZ ;  /* 0x0000005203057227 */ /* 0x000fc800078e00ff */
[----:B------:R-:W-:Y:S01]  /*33f0*/  @!P4 IMAD.MOV R94, RZ, RZ, -R94 ;  /* 0x000000ffff5ec224 */ /* 0x000fe200078e0a5e */
[----:B------:R-:W-:Y:S01]  /*3400*/  ISETP.GE.AND P4, PT, R6, RZ, PT ;  /* 0x000000ff0600720c */ /* 0x000fe20003f86270 */
[----:B------:R-:W-:Y:S01]  /*3410*/  @!P6 IMAD.IADD R78, R78, 0x1, -R2 ;  /* 0x000000014e4ee824 */ /* 0x000fe200078e0a02 */
[----:B------:R-:W-:Y:S01]  /*3420*/  ISETP.GT.U32.AND P6, PT, R2, R80, PT ;  /* 0x000000500200720c */ /* 0x000fe20003fc4070 */
[----:B------:R-:W-:-:S04]  /*3430*/  IMAD.HI.U32 R6, R3, R88, RZ ;  /* 0x0000005803067227 */ /* 0x000fc800078e00ff */
[----:B------:R-:W-:Y:S02]  /*3440*/  IMAD.MOV R5, RZ, RZ, -R5 ;  /* 0x000000ffff057224 */ /* 0x000fe400078e0a05 */
[----:B------:R-:W-:Y:S02]  /*3450*/  IMAD.MOV R7, RZ, RZ, -R6 ;  /* 0x000000ffff077224 */ /* 0x000fe400078e0a06 */
[C---:B------:R-:W-:Y:S02]  /*3460*/  IMAD R82, R2.reuse, R5, R82 ;  /* 0x0000000502527224 */ /* 0x040fe400078e0252 */
[----:B------:R-:W-:Y:S02]  /*3470*/  IMAD R88, R2, R7, R88 ;  /* 0x0000000702587224 */ /* 0x000fe400078e0258 */
[--C-:B------:R-:W-:Y:S01]  /*3480*/  @!P3 IMAD.IADD R92, R92, 0x1, -R2.reuse ;  /* 0x000000015c5cb824 */ /* 0x100fe200078e0a02 */
[----:B------:R-:W-:Y:S01]  /*3490*/  ISETP.GT.U32.AND P3, PT, R2, R82, PT ;  /* 0x000000520200720c */ /* 0x000fe20003f64070 */
[----:B------:R-:W-:Y:S01]  /*34a0*/  @!P6 IMAD.IADD R80, R80, 0x1, -R2 ;  /* 0x000000015050e824 */ /* 0x000fe200078e0a02 */
[C---:B------:R-:W-:Y:S01]  /*34b0*/  ISETP.GT.U32.AND P6, PT, R2.reuse, R88, PT ;  /* 0x000000580200720c */ /* 0x040fe20003fc4070 */
[----:B------:R-:W-:Y:S01]  /*34c0*/  @!P2 IMAD.MOV R78, RZ, RZ, -R78 ;  /* 0x000000ffff4ea224 */ /* 0x000fe200078e0a4e */
[----:B------:R-:W-:Y:S01]  /*34d0*/  ISETP.GT.U32.AND P2, PT, R2, R90, PT ;  /* 0x0000005a0200720c */ /* 0x000fe20003f44070 */
[----:B------:R-:W-:-:S04]  /*34e0*/  IMAD.HI.U32 R5, R3, R84, RZ ;  /* 0x0000005403057227 */ /* 0x000fc800078e00ff */
[----:B------:R-:W-:Y:S02]  /*34f0*/  IMAD.MOV R5, RZ, RZ, -R5 ;  /* 0x000000ffff057224 */ /* 0x000fe400078e0a05 */
[----:B------:R-:W-:Y:S02]  /*3500*/  @!P1 IMAD.MOV R92, RZ, RZ, -R92 ;  /* 0x000000ffff5c9224 */ /* 0x000fe400078e0a5c */
[--C-:B------:R-:W-:Y:S02]  /*3510*/  @!P3 IMAD.IADD R82, R82, 0x1, -R2.reuse ;  /* 0x000000015252b824 */ /* 0x100fe400078e0a02 */
[----:B------:R-:W-:Y:S02]  /*3520*/  @!P6 IMAD.IADD R88, R88, 0x1, -R2 ;  /* 0x000000015858e824 */ /* 0x000fe400078e0a02 */
[C---:B------:R-:W-:Y:S01]  /*3530*/  IMAD R84, R2.reuse, R5, R84 ;  /* 0x0000000502547224 */ /* 0x040fe200078e0254 */
[C---:B------:R-:W-:Y:S01]  /*3540*/  ISETP.GT.U32.AND P6, PT, R2.reuse, R82, PT ;  /* 0x000000520200720c */ /* 0x040fe20003fc4070 */
[----:B------:R-:W-:Y:S01]  /*3550*/  IMAD.HI.U32 R5, R3, R86, RZ ;  /* 0x0000005603057227 */ /* 0x000fe200078e00ff */
[----:B------:R-:W-:-:S03]  /*3560*/  ISETP.GT.U32.AND P1, PT, R2, R88, PT ;  /* 0x000000580200720c */ /* 0x000fc60003f24070 */
[----:B------:R-:W-:Y:S01]  /*3570*/  @!P2 IMAD.IADD R90, R90, 0x1, -R2 ;  /* 0x000000015a5aa824 */ /* 0x000fe200078e0a02 */
[C---:B------:R-:W-:Y:S01]  /*3580*/  ISETP.GT.U32.AND P2, PT, R2.reuse, R80, PT ;  /* 0x000000500200720c */ /* 0x040fe20003f44070 */
[----:B------:R-:W-:Y:S02]  /*3590*/  IMAD.MOV R5, RZ, RZ, -R5 ;  /* 0x000000ffff057224 */ /* 0x000fe400078e0a05 */
[----:B------:R-:W-:Y:S01]  /*35a0*/  IMAD.HI.U32 R6, R3, R142, RZ ;  /* 0x0000008e03067227 */ /* 0x000fe200078e00ff */
[----:B------:R-:W-:-:S03]  /*35b0*/  ISETP.GT.U32.AND P3, PT, R2, R90, PT ;  /* 0x0000005a0200720c */ /* 0x000fc60003f64070 */
        /* <DEDUP_REMOVED lines=9> */
[----:B------:R-:W-:Y:S01]  /*3650*/  @!P2 IMAD.IADD R80, R80, 0x1, -R2 ;  /* 0x000000015050a824 */ /* 0x000fe200078e0a02 */
[----:B------:R-:W-:Y:S01]  /*3660*/  ISETP.GT.U32.AND P2, PT, R2, R84, PT ;  /* 0x000000540200720c */ /* 0x000fe20003f44070 */
[----:B------:R-:W-:Y:S01]  /*3670*/  IMAD.MOV R7, RZ, RZ, -R6 ;  /* 0x000000ffff077224 */ /* 0x000fe200078e0a06 */
[----:B------:R-:W-:Y:S01]  /*3680*/  IABS R140, R8 ;  /* 0x00000008008c7213 */ /* 0x000fe20000000000 */
[--C-:B------:R-:W-:Y:S01]  /*3690*/  @!P6 IMAD.IADD R86, R86, 0x1, -R2.reuse ;  /* 0x000000015656e824 */ /* 0x100fe200078e0a02 */
[----:B------:R-:W-:Y:S01]  /*36a0*/  LOP3.LUT R6, R4, 0x9a, RZ, 0xfc, !PT ;  /* 0x0000009a04067812 */ /* 0x000fe200078efcff */
[----:B------:R-:W-:Y:S01]  /*36b0*/  @!P1 IMAD.IADD R88, R88, 0x1, -R2 ;  /* 0x0000000158589824 */ /* 0x000fe200078e0a02 */
[----:B------:R-:W-:Y:S01]  /*36c0*/  ISETP.GE.AND P1, PT, R9, RZ, PT ;  /* 0x000000ff0900720c */ /* 0x000fe20003f26270 */
[----:B------:R-:W-:Y:S01]  /*36d0*/  IMAD.HI.U32 R5, R3, R140, RZ ;  /* 0x0000008c03057227 */ /* 0x000fe200078e00ff */
[----:B------:R-:W-:-:S02]  /*36e0*/  ISETP.GT.U32.AND P6, PT, R2, R86, PT ;  /* 0x000000560200720c */ /* 0x000fc40003fc4070 */
[----:B------:R-:W-:Y:S01]  /*36f0*/  IABS R144, R6 ;  /* 0x0000000600907213 */ /* 0x000fe20000000000 */
[----:B------:R-:W-:Y:S01]  /*3700*/  IMAD.MOV R5, RZ, RZ, -R5 ;  /* 0x000000ffff057224 */ /* 0x000fe200078e0a05 */
[----:B------:R-:W-:Y:S01]  /*3710*/  LOP3.LUT R9, R4, 0x98, RZ, 0xfc, !PT ;  /* 0x0000009804097812 */ /* 0x000fe200078efcff */
[C---:B------:R-:W-:Y:S02]  /*3720*/  IMAD R142, R2.reuse, R7, R142 ;  /* 0x00000007028e7224 */ /* 0x040fe400078e028e */
[C---:B------:R-:W-:Y:S01]  /*3730*/  IMAD R140, R2.reuse, R5, R140 ;  /* 0x00000005028c7224 */ /* 0x040fe200078e028c */
[----:B------:R-:W-:Y:S01]  /*3740*/  IABS R146, R9 ;  /* 0x0000000900927213 */ /* 0x000fe20000000000 */
[----:B------:R-:W-:Y:S01]  /*3750*/  @!P3 IMAD.MOV R88, RZ, RZ, -R88 ;  /* 0x000000ffff58b224 */ /* 0x000fe200078e0a58 */
[----:B------:R-:W-:Y:S01]  /*3760*/  ISETP.GT.U32.AND P3, PT, R2, R142, PT ;  /* 0x0000008e0200720c */ /* 0x000fe20003f64070 */
[----:B------:R-:W-:-:S04]  /*3770*/  IMAD.HI.U32 R5, R3, R144, RZ ;  /* 0x0000009003057227 */ /* 0x000fc800078e00ff */
[--C-:B------:R-:W-:Y:S01]  /*3780*/  @!P6 IMAD.IADD R86, R86, 0x1, -R2.reuse ;  /* 0x000000015656e824 */ /* 0x100fe200078e0a02 */
[----:B------:R-:W-:Y:S01]  /*3790*/  ISETP.GT.U32.AND P6, PT, R2, R140, PT ;  /* 0x0000008c0200720c */ /* 0x000fe20003fc4070 */
[----:B------:R-:W-:Y:S01]  /*37a0*/  @!P2 IMAD.IADD R84, R84, 0x1, -R2 ;  /* 0x000000015454a824 */ /* 0x000fe200078e0a02 */
[----:B------:R-:W-:Y:S01]  /*37b0*/  ISETP.GE.AND P2, PT, R10, RZ, PT ;  /* 0x000000ff0a00720c */ /* 0x000fe20003f46270 */
[----:B------:R-:W-:Y:S01]  /*37c0*/  @!P5 IMAD.MOV R90, RZ, RZ, -R90 ;  /* 0x000000ffff5ad224 */ /* 0x000fe200078e0a5a */
[----:B------:R-:W-:Y:S01]  /*37d0*/  ISETP.GT.U32.AND P5, PT, R2, R138, PT ;  /* 0x0000008a0200720c */ /* 0x000fe20003fa4070 */
[----:B------:R-:W-:Y:S01]  /*37e0*/  IMAD.MOV R7, RZ, RZ, -R5 ;  /* 0x000000ffff077224 */ /* 0x000fe200078e0a05 */
[----:B------:R-:W-:Y:S01]  /*37f0*/  LOP3.LUT R10, R4, 0x94, RZ, 0xfc, !PT ;  /* 0x00000094040a7812 */ /* 0x000fe200078efcff */
[----:B------:R-:W-:Y:S01]  /*3800*/  @!P0 IMAD.MOV R80, RZ, RZ, -R80 ;  /* 0x000000ffff508224 */ /* 0x000fe200078e0a50 */
[----:B------:R-:W-:Y:S01]  /*3810*/  ISETP.GT.U32.AND P0, PT, R2, R84, PT ;  /* 0x000000540200720c */ /* 0x000fe20003f04070 */
[----:B------:R-:W-:Y:S01]  /*3820*/  IMAD.HI.U32 R5, R3, R146, RZ ;  /* 0x0000009203057227 */ /* 0x000fe200078e00ff */
[----:B------:R-:W-:-:S03]  /*3830*/  IABS R150, R10 ;  /* 0x0000000a00967213 */ /* 0x000fc60000000000 */
[--C-:B------:R-:W-:Y:S02]  /*3840*/  @!P6 IMAD.IADD R140, R140, 0x1, -R2.reuse ;  /* 0x000000018c8ce824 */ /* 0x100fe400078e0a02 */
[----:B------:R-:W-:Y:S02]  /*3850*/  IMAD.MOV R5, RZ, RZ, -R5 ;  /* 0x000000ffff057224 */ /* 0x000fe400078e0a05 */
[----:B------:R-:W-:Y:S01]  /*3860*/  @!P3 IMAD.IADD R142, R142, 0x1, -R2 ;  /* 0x000000018e8eb824 */ /* 0x000fe200078e0a02 */
[C---:B------:R-:W-:Y:S01]  /*3870*/  ISETP.GT.U32.AND P6, PT, R2.reuse, R140, PT ;  /* 0x0000008c0200720c */ /* 0x040fe20003fc4070 */
[----:B------:R-:W-:Y:S02]  /*3880*/  IMAD R146, R2, R5, R146 ;  /* 0x0000000502927224 */ /* 0x000fe400078e0292 */
[--C-:B------:R-:W-:Y:S01]  /*3890*/  @!P5 IMAD.IADD R138, R138, 0x1, -R2.reuse ;  /* 0x000000018a8ad824 */ /* 0x100fe200078e0a02 */
[----:B------:R-:W-:Y:S01]  /*38a0*/  ISETP.GE.AND P5, PT, R8, RZ, PT ;  /* 0x000000ff0800720c */ /* 0x000fe20003fa6270 */
[----:B------:R-:W-:Y:S01]  /*38b0*/  @!P0 IMAD.IADD R84, R84, 0x1, -R2 ;  /* 0x0000000154548824 */ /* 0x000fe200078e0a02 */
[----:B------:R-:W-:Y:S01]  /*38c0*/  ISETP.GT.U32.AND P3, PT, R2, R142, PT ;  /* 0x0000008e0200720c */ /* 0x000fe20003f64070 */
[----:B------:R-:W-:Y:S01]  /*38d0*/  @!P4 IMAD.MOV R82, RZ, RZ, -R82 ;  /* 0x000000ffff52c224 */ /* 0x000fe200078e0a52 */
[----:B------:R-:W-:Y:S01]  /*38e0*/  LOP3.LUT R8, R4, 0x96, RZ, 0xfc, !PT ;  /* 0x0000009604087812 */ /* 0x000fe200078efcff */
[----:B------:R-:W-:Y:S01]  /*38f0*/  @!P1 IMAD.MOV R84, RZ, RZ, -R84 ;  /* 0x000000ffff549224 */ /* 0x000fe200078e0a54 */
[C---:B------:R-:W-:Y:S01]  /*3900*/  ISETP.GT.U32.AND P1, PT, R2.reuse, R138, PT ;  /* 0x0000008a0200720c */ /* 0x040fe20003f24070 */
[----:B------:R-:W-:Y:S01]  /*3910*/  IMAD R144, R2, R7, R144 ;  /* 0x0000000702907224 */ /* 0x000fe200078e0290 */
[----:B------:R-:W-:Y:S01]  /*3920*/  IABS R148, R8 ;  /* 0x0000000800947213 */ /* 0x000fe20000000000 */
[----:B------:R-:W-:Y:S01]  /*3930*/  @!P6 IMAD.IADD R140, R140, 0x1, -R2 ;  /* 0x000000018c8ce824 */ /* 0x000fe200078e0a02 */
[----:B------:R-:W-:Y:S01]  /*3940*/  ISETP.GT.U32.AND P6, PT, R2, R146, PT ;  /* 0x000000920200720c */ /* 0x000fe20003fc4070 */
[----:B------:R-:W-:Y:S01]  /*3950*/  @!P2 IMAD.MOV R86, RZ, RZ, -R86 ;  /* 0x000000ffff56a224 */ /* 0x000fe200078e0a56 */
[----:B------:R-:W-:Y:S01]  /*3960*/  ISETP.GE.AND P4, PT, R11, RZ, PT ;  /* 0x000000ff0b00720c */ /* 0x000fe20003f86270 */
[----:B------:R-:W-:Y:S01]  /*3970*/  IMAD.HI.U32 R5, R3, R148, RZ ;  /* 0x0000009403057227 */ /* 0x000fe200078e00ff */
[----:B------:R-:W-:-:S02]  /*3980*/  LOP3.LUT R11, R4, 0x92, RZ, 0xfc, !PT ;  /* 0x00000092040b7812 */ /* 0x000fc400078efcff */
[----:B------:R-:W-:Y:S01]  /*3990*/  ISETP.GE.AND P0, PT, R12, RZ, PT ;  /* 0x000000ff0c00720c */ /* 0x000fe20003f06270 */
[----:B------:R-:W-:Y:S01]  /*39a0*/  @!P3 IMAD.IADD R142, R142, 0x1, -R2 ;  /* 0x000000018e8eb824 */ /* 0x000fe200078e0a02 */
[----:B------:R-:W-:Y:S01]  /*39b0*/  ISETP.GE.AND P3, PT, R6, RZ, PT ;  /* 0x000000ff0600720c */ /* 0x000fe20003f66270 */
[----:B------:R-:W-:Y:S01]  /*39c0*/  IMAD.MOV R5, RZ, RZ, -R5 ;  /* 0x000000ffff057224 */ /* 0x000fe200078e0a05 */
[----:B------:R-:W-:Y:S01]  /*39d0*/  IABS R152, R11 ;  /* 0x0000000b00987213 */ /* 0x000fe20000000000 */
[----:B------:R-:W-:Y:S01]  /*39e0*/  IMAD.HI.U32 R6, R3, R150, RZ ;  /* 0x0000009603067227 */ /* 0x000fe200078e00ff */
[----:B------:R-:W-:-:S03]  /*39f0*/  LOP3.LUT R12, R4, 0x66, RZ, 0xfc, !PT ;  /* 0x00000066040c7812 */ /* 0x000fc600078efcff */
[----:B------:R-:W-:Y:S01]  /*3a00*/  @!P6 IMAD.IADD R146, R146, 0x1, -R2 ;  /* 0x000000019292e824 */ /* 0x000fe200078e0a02 */
[----:B------:R-:W-:Y:S01]  /*3a10*/  IABS R196, R12 ;  /* 0x0000000c00c47213 */ /* 0x000fe20000000000 */
[----:B------:R-:W-:Y:S02]  /*3a20*/  IMAD R148, R2, R5, R148 ;  /* 0x0000000502947224 */ /* 0x000fe400078e0294 */
[----:B------:R-:W-:Y:S01]  /*3a30*/  @!P1 IMAD.IADD R138, R138, 0x1, -R2 ;  /* 0x000000018a8a9824 */ /* 0x000fe200078e0a02 */
[C---:B------:R-:W-:Y:S01]  /*3a40*/  ISETP.GT.U32.AND P6, PT, R2.reuse, R146, PT ;  /* 0x000000920200720c */ /* 0x040fe20003fc4070 */
[----:B------:R-:W-:Y:S01]  /*3a50*/  IMAD.MOV R7, RZ, RZ, -R6 ;  /* 0x000000ffff077224 */ /* 0x000fe200078e0a06 */
[----:B------:R-:W-:Y:S01]  /*3a60*/  ISETP.GT.U32.AND P1, PT, R2, R144, PT ;  /* 0x000000900200720c */ /* 0x000fe20003f24070 */
[----:B------:R-:W-:Y:S01]  /*3a70*/  IMAD.HI.U32 R5, R3, R152, RZ ;  /* 0x0000009803057227 */ /* 0x000fe200078e00ff */
[----:B------:R-:W-:-:S03]  /*3a80*/  LOP3.LUT R6, R4, 0x90, RZ, 0xfc, !PT ;  /* 0x0000009004067812 */ /* 0x000fc600078efcff */
[----:B------:R-:W-:Y:S01]  /*3a90*/  IMAD R150, R2, R7, R150 ;  /* 0x0000000702967224 */ /* 0x000fe200078e0296 */
[----:B------:R-:W-:Y:S01]  /*3aa0*/  IABS R154, R6 ;  /* 0x00000006009a7213 */ /* 0x000fe20000000000 */
[----:B------:R-:W-:Y:S01]  /*3ab0*/  IMAD.MOV R5, RZ, RZ, -R5 ;  /* 0x000000ffff057224 */ /* 0x000fe200078e0a05 */
[----:B------:R-:W-:Y:S01]  /*3ac0*/  LOP3.LUT R7, R4, 0x8e, RZ, 0xfc, !PT ;  /* 0x0000008e04077812 */ /* 0x000fe200078efcff */
[----:B------:R-:W-:Y:S01]  /*3ad0*/  @!P4 IMAD.MOV R138, RZ, RZ, -R138 ;  /* 0x000000ffff8ac224 */ /* 0x000fe200078e0a8a */
[C---:B------:R-:W-:Y:S01]  /*3ae0*/  ISETP.GT.U32.AND P4, PT, R2.reuse, R148, PT ;  /* 0x000000940200720c */ /* 0x040fe20003f84070 */
[C---:B------:R-:W-:Y:S01]  /*3af0*/  IMAD R152, R2.reuse, R5, R152 ;  /* 0x0000000502987224 */ /* 0x040fe200078e0298 */
[----:B------:R-:W-:Y:S01]  /*3b00*/  IABS R156, R7 ;  /* 0x00000007009c7213 */ /* 0x000fe20000000000 */
[----:B------:R-:W-:Y:S01]  /*3b10*/  @!P5 IMAD.MOV R140, RZ, RZ, -R140 ;  /* 0x000000ffff8cd224 */ /* 0x000fe200078e0a8c */
[----:B------:R-:W-:Y:S01]  /*3b20*/  ISETP.GT.U32.AND P5, PT, R2, R150, PT ;  /* 0x000000960200720c */ /* 0x000fe20003fa4070 */
[--C-:B------:R-:W-:Y:S01]  /*3b30*/  @!P6 IMAD.IADD R146, R146, 0x1, -R2.reuse ;  /* 0x000000019292e824 */ /* 0x100fe200078e0a02 */
[----:B------:R-:W-:Y:S01]  /*3b40*/  ISETP.GT.U32.AND P6, PT, R2, R152, PT ;  /* 0x000000980200720c */ /* 0x000fe20003fc4070 */
[----:B------:R-:W-:Y:S01]  /*3b50*/  @!P1 IMAD.IADD R144, R144, 0x1, -R2 ;  /* 0x0000000190909824 */ /* 0x000fe200078e0a02 */
[----:B------:R-:W-:Y:S01]  /*3b60*/  ISETP.GE.AND P1, PT, R9, RZ, PT ;  /* 0x000000ff0900720c */ /* 0x000fe20003f26270 */
[----:B------:R-:W-:Y:S01]  /*3b70*/  IMAD.HI.U32 R5, R3, R154, RZ ;  /* 0x0000009a03057227 */ /* 0x000fe200078e00ff */
[----:B------:R-:W-:-:S02]  /*3b80*/  LOP3.LUT R9, R4, 0x88, RZ, 0xfc, !PT ;  /* 0x0000008804097812 */ /* 0x000fc400078efcff */
[----:B------:R-:W-:Y:S01]  /*3b90*/  ISETP.GT.U32.AND P2, PT, R2, R144, PT ;  /* 0x000000900200720c */ /* 0x000fe20003f44070 */
[--C-:B------:R-:W-:Y:S01]  /*3ba0*/  @!P4 IMAD.IADD R148, R148, 0x1, -R2.reuse ;  /* 0x000000019494c824 */ /* 0x100fe200078e0a02 */
[----:B------:R-:W-:Y:S01]  /*3bb0*/  ISETP.GE.AND P4, PT, R11, RZ, PT ;  /* 0x000000ff0b00720c */ /* 0x000fe20003f86270 */
[----:B------:R-:W-:Y:S01]  /*3bc0*/  IMAD.MOV R5, RZ, RZ, -R5 ;  /* 0x000000ffff057224 */ /* 0x000fe200078e0a05 */
[----:B------:R-:W-:Y:S01]  /*3bd0*/  IABS R162, R9 ;  /* 0x0000000900a27213 */ /* 0x000fe20000000000 */
[--C-:B------:R-:W-:Y:S01]  /*3be0*/  @!P5 IMAD.IADD R150, R150, 0x1, -R2.reuse ;  /* 0x000000019696d824 */ /* 0x100fe200078e0a02 */
[----:B------:R-:W-:Y:S01]  /*3bf0*/  ISETP.GT.U32.AND P5, PT, R2, R148, PT ;  /* 0x000000940200720c */ /* 0x000fe20003fa4070 */
[----:B------:R-:W-:Y:S01]  /*3c00*/  @!P6 IMAD.IADD R152, R152, 0x1, -R2 ;  /* 0x000000019898e824 */ /* 0x000fe200078e0a02 */
[----:B------:R-:W-:Y:S01]  /*3c10*/  LOP3.LUT R11, R4, 0x7a, RZ, 0xfc, !PT ;  /* 0x0000007a040b7812 */ /* 0x000fe200078efcff */
[C---:B------:R-:W-:Y:S02]  /*3c20*/  IMAD R154, R2.reuse, R5, R154 ;  /* 0x00000005029a7224 */ /* 0x040fe400078e029a */
[----:B------:R-:W-:Y:S01]  /*3c30*/  IMAD.HI.U32 R5, R3, R156, RZ ;  /* 0x0000009c03057227 */ /* 0x000fe200078e00ff */
[----:B------:R-:W-:-:S02]  /*3c40*/  ISETP.GT.U32.AND P6, PT, R2, R152, PT ;  /* 0x000000980200720c */ /* 0x000fc40003fc4070 */
[----:B------:R-:W-:Y:S01]  /*3c50*/  IABS R176, R11 ;  /* 0x0000000b00b07213 */ /* 0x000fe20000000000 */
[--C-:B------:R-:W-:Y:S01]  /*3c60*/  @!P2 IMAD.IADD R144, R144, 0x1, -R2.reuse ;  /* 0x000000019090a824 */ /* 0x100fe200078e0a02 */
[----:B------:R-:W-:Y:S01]  /*3c70*/  ISETP.GE.AND P2, PT, R10, RZ, PT ;  /* 0x000000ff0a00720c */ /* 0x000fe20003f46270 */
[----:B------:R-:W-:Y:S01]  /*3c80*/  IMAD.MOV R5, RZ, RZ, -R5 ;  /* 0x000000ffff057224 */ /* 0x000fe200078e0a05 */
[----:B------:R-:W-:Y:S01]  /*3c90*/  LOP3.LUT R10, R4, 0x7c, RZ, 0xfc, !PT ;  /* 0x0000007c040a7812 */ /* 0x000fe200078efcff */
[----:B------:R-:W-:Y:S01]  /*3ca0*/  @!P5 IMAD.IADD R148, R148, 0x1, -R2 ;  /* 0x000000019494d824 */ /* 0x000fe200078e0a02 */
[C---:B------:R-:W-:Y:S01]  /*3cb0*/  ISETP.GT.U32.AND P5, PT, R2.reuse, R154, PT ;  /* 0x0000009a0200720c */ /* 0x040fe20003fa4070 */
[----:B------:R-:W-:Y:S01]  /*3cc0*/  @!P3 IMAD.MOV R144, RZ, RZ, -R144 ;  /* 0x000000ffff90b224 */ /* 0x000fe200078e0a90 */
[C---:B------:R-:W-:Y:S01]  /*3cd0*/  ISETP.GT.U32.AND P3, PT, R2.reuse, R150, PT ;  /* 0x000000960200720c */ /* 0x040fe20003f64070 */
[----:B------:R-:W-:Y:S01]  /*3ce0*/  IMAD R156, R2, R5, R156 ;  /* 0x00000005029c7224 */ /* 0x000fe200078e029c */
[----:B------:R-:W-:Y:S01]  /*3cf0*/  IABS R174, R10 ;  /* 0x0000000a00ae7213 */ /* 0x000fe20000000000 */
[----:B------:R-:W-:Y:S01]  /*3d00*/  @!P0 IMAD.MOV R142, RZ, RZ, -R142 ;  /* 0x000000ffff8e8224 */ /* 0x000fe200078e0a8e */
[----:B------:R-:W-:Y:S01]  /*3d10*/  ISETP.GE.AND P0, PT, R8, RZ, PT ;  /* 0x000000ff0800720c */ /* 0x000fe20003f06270 */
[----:B------:R-:W-:Y:S01]  /*3d20*/  @!P6 IMAD.IADD R152, R152, 0x1, -R2 ;  /* 0x000000019898e824 */ /* 0x000fe200078e0a02 */
[----:B------:R-:W-:Y:S01]  /*3d30*/  ISETP.GT.U32.AND P6, PT, R2, R156, PT ;  /* 0x0000009c0200720c */ /* 0x000fe20003fc4070 */
[----:B------:R-:W-:Y:S01]  /*3d40*/  @!P1 IMAD.MOV R146, RZ, RZ, -R146 ;  /* 0x000000ffff929224 */ /* 0x000fe200078e0a92 */
[----:B------:R-:W-:Y:S01]  /*3d50*/  LOP3.LUT R8, R4, 0x8c, RZ, 0xfc, !PT ;  /* 0x0000008c04087812 */ /* 0x000fe200078efcff */
[----:B------:R-:W-:Y:S01]  /*3d60*/  @!P4 IMAD.MOV R152, RZ, RZ, -R152 ;  /* 0x000000ffff98c224 */ /* 0x000fe200078e0a98 */
[----:B------:R-:W-:Y:S01]  /*3d70*/  ISETP.GE.AND P1, PT, R6, RZ, PT ;  /* 0x000000ff0600720c */ /* 0x000fe20003f26270 */
[--C-:B------:R-:W-:Y:S01]  /*3d80*/  @!P5 IMAD.IADD R154, R154, 0x1, -R2.reuse ;  /* 0x000000019a9ad824 */ /* 0x100fe200078e0a02 */
[----:B------:R-:W-:Y:S01]  /*3d90*/  IABS R158, R8 ;  /* 0x00000008009e7213 */ /* 0x000fe20000000000 */
[----:B------:R-:W-:Y:S01]  /*3da0*/  @!P3 IMAD.IADD R150, R150, 0x1, -R2 ;  /* 0x000000019696b824 */ /* 0x000fe200078e0a02 */
[----:B------:R-:W-:Y:S01]  /*3db0*/  ISETP.GE.AND P3, PT, R7, RZ, PT ;  /* 0x000000ff0700720c */ /* 0x000fe20003f66270 */
[----:B------:R-:W-:Y:S01]  /*3dc0*/  IMAD.HI.U32 R6, R3, R162, RZ ;  /* 0x000000a203067227 */ /* 0x000fe200078e00ff */
[----:B------:R-:W-:-:S02]  /*3dd0*/  LOP3.LUT R7, R4, 0x8a, RZ, 0xfc, !PT ;  /* 0x0000008a04077812 */ /* 0x000fc400078efcff */
[----:B------:R-:W-:Y:S01]  /*3de0*/  ISETP.GT.U32.AND P5, PT, R2, R154, PT ;  /* 0x0000009a0200720c */ /* 0x000fe20003fa4070 */
[----:B------:R-:W-:Y:S01]  /*3df0*/  IMAD.HI.U32 R5, R3, R158, RZ ;  /* 0x0000009e03057227 */ /* 0x000fe200078e00ff */
[----:B------:R-:W-:Y:S02]  /*3e00*/  IABS R160, R7 ;  /* 0x0000000700a07213 */ /* 0x000fe40000000000 */
[----:B------:R-:W-:Y:S01]  /*3e10*/  ISETP.GE.AND P4, PT, R7, RZ, PT ;  /* 0x000000ff0700720c */ /* 0x000fe20003f86270 */
[----:B------:R-:W-:Y:S02]  /*3e20*/  @!P6 IMAD.IADD R156, R156, 0x1, -R2 ;  /* 0x000000019c9ce824 */ /* 0x000fe400078e0a02 */
[----:B------:R-:W-:Y:S02]  /*3e30*/  IMAD.MOV R5, RZ, RZ, -R5 ;  /* 0x000000ffff057224 */ /* 0x000fe400078e0a05 */
[----:B------:R-:W-:Y:S01]  /*3e40*/  IMAD.MOV R7, RZ, RZ, -R6 ;  /* 0x000000ffff077224 */ /* 0x000fe200078e0a06 */
[C---:B------:R-:W-:Y:S01]  /*3e50*/  ISETP.GT.U32.AND P6, PT, R2.reuse, R156, PT ;  /* 0x0000009c0200720c */ /* 0x040fe20003fc4070 */
[----:B------:R-:W-:Y:S01]  /*3e60*/  IMAD R158, R2, R5, R158 ;  /* 0x00000005029e7224 */ /* 0x000fe200078e029e */
[----:B------:R-:W-:Y:S01]  /*3e70*/  LOP3.LUT R6, R4, 0x86, RZ, 0xfc, !PT ;  /* 0x0000008604067812 */ /* 0x000fe200078efcff */
[----:B------:R-:W-:-:S03]  /*3e80*/  IMAD.HI.U32 R5, R3, R160, RZ ;  /* 0x000000a003057227 */ /* 0x000fc600078e00ff */
[----:B------:R-:W-:Y:S01]  /*3e90*/  IABS R164, R6 ;  /* 0x0000000600a47213 */ /* 0x000fe20000000000 */
[----:B------:R-:W-:Y:S02]  /*3ea0*/  IMAD.MOV R5, RZ, RZ, -R5 ;  /* 0x000000ffff057224 */ /* 0x000fe400078e0a05 */
[----:B------:R-:W-:Y:S01]  /*3eb0*/  @!P5 IMAD.IADD R154, R154, 0x1, -R2 ;  /* 0x000000019a9ad824 */ /* 0x000fe200078e0a02 */
[----:B------:R-:W-:Y:S01]  /*3ec0*/  ISETP.GE.AND P5, PT, R9, RZ, PT ;  /* 0x000000ff0900720c */ /* 0x000fe20003fa6270 */
[----:B------:R-:W-:Y:S01]  /*3ed0*/  IMAD R162, R2, R7, R162 ;  /* 0x0000000702a27224 */ /* 0x000fe200078e02a2 */
[----:B------:R-:W-:Y:S01]  /*3ee0*/  LOP3.LUT R9, R4, 0x82, RZ, 0xfc, !PT ;  /* 0x0000008204097812 */ /* 0x000fe200078efcff */
[C---:B------:R-:W-:Y:S02]  /*3ef0*/  IMAD R160, R2.reuse, R5, R160 ;  /* 0x0000000502a07224 */ /* 0x040fe400078e02a0 */
[----:B------:R-:W-:Y:S01]  /*3f00*/  @!P1 IMAD.MOV R154, RZ, RZ, -R154 ;  /* 0x000000ffff9a9224 */ /* 0x000fe200078e0a9a */
[----:B------:R-:W-:Y:S01]  /*3f10*/  ISETP.GT.U32.AND P1, PT, R2, R162, PT ;  /* 0x000000a20200720c */ /* 0x000fe20003f24070 */
[----:B------:R-:W-:Y:S01]  /*3f20*/  @!P6 IMAD.IADD R156, R156, 0x1, -R2 ;  /* 0x000000019c9ce824 */ /* 0x000fe200078e0a02 */
[C---:B------:R-:W-:Y:S01]  /*3f30*/  ISETP.GT.U32.AND P6, PT, R2.reuse, R160, PT ;  /* 0x000000a00200720c */ /* 0x040fe20003fc4070 */
[----:B------:R-:W-:Y:S01]  /*3f40*/  @!P2 IMAD.MOV R150, RZ, RZ, -R150 ;  /* 0x000000ffff96a224 */ /* 0x000fe200078e0a96 */
[----:B------:R-:W-:Y:S01]  /*3f50*/  ISETP.GT.U32.AND P2, PT, R2, R158, PT ;  /* 0x0000009e0200720c */ /* 0x000fe20003f44070 */
[----:B------:R-:W-:Y:S01]  /*3f60*/  IMAD.HI.U32 R5, R3, R164, RZ ;  /* 0x000000a403057227 */ /* 0x000fe200078e00ff */
[----:B------:R-:W-:-:S03]  /*3f70*/  IABS R168, R9 ;  /* 0x0000000900a87213 */ /* 0x000fc60000000000 */
[----:B------:R-:W-:Y:S01]  /*3f80*/  @!P3 IMAD.MOV R156, RZ, RZ, -R156 ;  /* 0x000000ffff9cb224 */ /* 0x000fe200078e0a9c */
[----:B------:R-:W-:Y:S01]  /*3f90*/  ISETP.GE.AND P3, PT, R6, RZ, PT ;  /* 0x000000ff0600720c */ /* 0x000fe20003f66270 */
[----:B------:R-:W-:Y:S02]  /*3fa0*/  IMAD.MOV R7, RZ, RZ, -R5 ;  /* 0x000000ffff077224 */ /* 0x000fe400078e0a05 */
[--C-:B------:R-:W-:Y:S02]  /*3fb0*/  @!P1 IMAD.IADD R162, R162, 0x1, -R2.reuse ;  /* 0x00000001a2a29824 */ /* 0x100fe400078e0a02 */
[----:B------:R-:W-:Y:S02]  /*3fc0*/  @!P6 IMAD.IADD R160, R160, 0x1, -R2 ;  /* 0x00000001a0a0e824 */ /* 0x000fe400078e0a02 */
[----:B------:R-:W-:Y:S01]  /*3fd0*/  IMAD.HI.U32 R6, R3, R168, RZ ;  /* 0x000000a803067227 */ /* 0x000fe200078e00ff */
[C---:B------:R-:W-:Y:S02]  /*3fe0*/  ISETP.GT.U32.AND P1, PT, R2.reuse, R162, PT ;  /* 0x000000a20200720c */ /* 0x040fe40003f24070 */
[----:B------:R-:W-:Y:S01]  /*3ff0*/  ISETP.GT.U32.AND P6, PT, R2, R160, PT ;  /* 0x000000a00200720c */ /* 0x000fe20003fc4070 */
[----:B------:R-:W-:Y:S01]  /*4000*/  @!P0 IMAD.MOV R148, RZ, RZ, -R148 ;  /* 0x000000ffff948224 */ /* 0x000fe200078e0a94 */
[----:B------:R-:W-:Y:S01]  /*4010*/  ISETP.GE.AND P0, PT, R8, RZ, PT ;  /* 0x000000ff0800720c */ /* 0x000fe20003f06270 */
[----:B------:R-:W-:Y:S01]  /*4020*/  @!P2 IMAD.IADD R158, R158, 0x1, -R2 ;  /* 0x000000019e9ea824 */ /* 0x000fe200078e0a02 */
[----:B------:R-:W-:Y:S01]  /*4030*/  LOP3.LUT R8, R4, 0x84, RZ, 0xfc, !PT ;  /* 0x0000008404087812 */ /* 0x000fe200078efcff */
[----:B------:R-:W-:-:S02]  /*4040*/  IMAD R164, R2, R7, R164 ;  /* 0x0000000702a47224 */ /* 0x000fc400078e02a4 */
[----:B------:R-:W-:Y:S01]  /*4050*/  IMAD.MOV R7, RZ, RZ, -R6 ;  /* 0x000000ffff077224 */ /* 0x000fe200078e0a06 */
[----:B------:R-:W-:Y:S02]  /*4060*/  IABS R166, R8 ;  /* 0x0000000800a67213 */ /* 0x000fe40000000000 */
[C---:B------:R-:W-:Y:S01]  /*4070*/  ISETP.GT.U32.AND P2, PT, R2.reuse, R158, PT ;  /* 0x0000009e0200720c */ /* 0x040fe20003f44070 */
[----:B------:R-:W-:Y:S02]  /*4080*/  IMAD R168, R2, R7, R168 ;  /* 0x0000000702a87224 */ /* 0x000fe400078e02a8 */
[----:B------:R-:W-:Y:S02]  /*4090*/  @!P1 IMAD.IADD R162, R162, 0x1, -R2 ;  /* 0x00000001a2a29824 */ /* 0x000fe400078e0a02 */
[----:B------:R-:W-:-:S04]  /*40a0*/  IMAD.HI.U32 R5, R3, R166, RZ ;  /* 0x000000a603057227 */ /* 0x000fc800078e00ff */
[----:B------:R-:W-:Y:S01]  /*40b0*/  @!P6 IMAD.IADD R160, R160, 0x1, -R2 ;  /* 0x00000001a0a0e824 */ /* 0x000fe200078e0a02 */
[C---:B------:R-:W-:Y:S01]  /*40c0*/  ISETP.GT.U32.AND P6, PT, R2.reuse, R164, PT ;  /* 0x000000a40200720c */ /* 0x040fe20003fc4070 */
[----:B------:R-:W-:Y:S01]  /*40d0*/  @!P5 IMAD.MOV R162, RZ, RZ, -R162 ;  /* 0x000000ffffa2d224 */ /* 0x000fe200078e0aa2 */
[----:B------:R-:W-:Y:S01]  /*40e0*/  ISETP.GT.U32.AND P5, PT, R2, R168, PT ;  /* 0x000000a80200720c */ /* 0x000fe20003fa4070 */
[----:B------:R-:W-:Y:S02]  /*40f0*/  IMAD.MOV R5, RZ, RZ, -R5 ;  /* 0x000000ffff057224 */ /* 0x000fe400078e0a05 */
[----:B------:R-:W-:Y:S01]  /*4100*/  @!P2 IMAD.IADD R158, R158, 0x1, -R2 ;  /* 0x000000019e9ea824 */ /* 0x000fe200078e0a02 */
[----:B------:R-:W-:Y:S01]  /*4110*/  ISETP.GE.AND P2, PT, R8, RZ, PT ;  /* 0x000000ff0800720c */ /* 0x000fe20003f46270 */
[----:B------:R-:W-:Y:S01]  /*4120*/  IMAD R166, R2, R5, R166 ;  /* 0x0000000502a67224 */ /* 0x000fe200078e02a6 */
[C---:B------:R-:W-:Y:S01]  /*4130*/  LOP3.LUT R5, R4.reuse, 0x80, RZ, 0xfc, !PT ;  /* 0x0000008004057812 */ /* 0x040fe200078efcff */
[----:B------:R-:W-:Y:S01]  /*4140*/  @!P4 IMAD.MOV R160, RZ, RZ, -R160 ;  /* 0x000000ffffa0c224 */ /* 0x000fe200078e0aa0 */
[----:B------:R-:W-:Y:S01]  /*4150*/  LOP3.LUT R8, R4, 0x7e, RZ, 0xfc, !PT ;  /* 0x0000007e04087812 */ /* 0x000fe200078efcff */
[----:B------:R-:W-:Y:S01]  /*4160*/  @!P0 IMAD.MOV R158, RZ, RZ, -R158 ;  /* 0x000000ffff9e8224 */ /* 0x000fe200078e0a9e */
[----:B------:R-:W-:Y:S01]  /*4170*/  ISETP.GT.U32.AND P4, PT, R2, R166, PT ;  /* 0x000000a60200720c */ /* 0x000fe20003f84070 */
[--C-:B------:R-:W-:Y:S01]  /*4180*/  @!P6 IMAD.IADD R164, R164, 0x1, -R2.reuse ;  /* 0x00000001a4a4e824 */ /* 0x100fe200078e0a02 */
[----:B------:R-:W-:Y:S01]  /*4190*/  IABS R170, R5 ;  /* 0x0000000500aa7213 */ /* 0x000fe20000000000 */
[----:B------:R-:W-:Y:S01]  /*41a0*/  @!P5 IMAD.IADD R168, R168, 0x1, -R2 ;  /* 0x00000001a8a8d824 */ /* 0x000fe200078e0a02 */
[----:B------:R-:W-:-:S02]  /*41b0*/  IABS R172, R8 ;  /* 0x0000000800ac7213 */ /* 0x000fc40000000000 */
[----:B------:R-:W-:Y:S01]  /*41c0*/  ISETP.GE.AND P1, PT, R5, RZ, PT ;  /* 0x000000ff0500720c */ /* 0x000fe20003f26270 */
[C---:B------:R-:W-:Y:S01]  /*41d0*/  IMAD.HI.U32 R5, R3.reuse, R170, RZ ;  /* 0x000000aa03057227 */ /* 0x040fe200078e00ff */
[C---:B------:R-:W-:Y:S02]  /*41e0*/  ISETP.GT.U32.AND P6, PT, R2.reuse, R164, PT ;  /* 0x000000a40200720c */ /* 0x040fe40003fc4070 */
[----:B------:R-:W-:Y:S01]  /*41f0*/  ISETP.GT.U32.AND P5, PT, R2, R168, PT ;  /* 0x000000a80200720c */ /* 0x000fe20003fa4070 */
[----:B------:R-:W-:Y:S01]  /*4200*/  IMAD.HI.U32 R6, R3, R172, RZ ;  /* 0x000000ac03067227 */ /* 0x000fe200078e00ff */
[----:B------:R-:W-:-:S03]  /*4210*/  ISETP.GE.AND P0, PT, R9, RZ, PT ;  /* 0x000000ff0900720c */ /* 0x000fc60003f06270 */
[----:B------:R-:W-:Y:S02]  /*4220*/  IMAD.MOV R7, RZ, RZ, -R5 ;  /* 0x000000ffff077224 */ /* 0x000fe400078e0a05 */
[----:B------:R-:W-:Y:S02]  /*4230*/  IMAD.MOV R9, RZ, RZ, -R6 ;  /* 0x000000ffff097224 */ /* 0x000fe400078e0a06 */
[----:B------:R-:W-:-:S04]  /*4240*/  IMAD.HI.U32 R6, R3, R176, RZ ;  /* 0x000000b003067227 */ /* 0x000fc800078e00ff */
[----:B------:R-:W-:Y:S02]  /*4250*/  @!P4 IMAD.IADD R166, R166, 0x1, -R2 ;  /* 0x00000001a6a6c824 */ /* 0x000fe400078e0a02 */
[C---:B------:R-:W-:Y:S02]  /*4260*/  IMAD R170, R2.reuse, R7, R170 ;  /* 0x0000000702aa7224 */ /* 0x040fe400078e02aa */
[----:B------:R-:W-:Y:S01]  /*4270*/  IMAD.MOV R7, RZ, RZ, -R6 ;  /* 0x000000ffff077224 */ /* 0x000fe200078e0a06 */
[----:B------:R-:W-:Y:S01]  /*4280*/  ISETP.GT.U32.AND P4, PT, R2, R166, PT ;  /* 0x000000a60200720c */ /* 0x000fe20003f84070 */
[----:B------:R-:W-:Y:S01]  /*4290*/  @!P6 IMAD.IADD R164, R164, 0x1, -R2 ;  /* 0x00000001a4a4e824 */ /* 0x000fe200078e0a02 */
[----:B------:R-:W-:Y:S01]  /*42a0*/  ISETP.GE.AND P6, PT, R8, RZ, PT ;  /* 0x000000ff0800720c */ /* 0x000fe20003fc6270 */
[----:B------:R-:W-:Y:S01]  /*42b0*/  IMAD R172, R2, R9, R172 ;  /* 0x0000000902ac7224 */ /* 0x000fe200078e02ac */
[----:B------:R-:W-:Y:S01]  /*42c0*/  LOP3.LUT R8, R4, 0x78, RZ, 0xfc, !PT ;  /* 0x0000007804087812 */ /* 0x000fe200078efcff */
[----:B------:R-:W-:Y:S01]  /*42d0*/  IMAD R176, R2, R7, R176 ;  /* 0x0000000702b07224 */ /* 0x000fe200078e02b0 */
[----:B------:R-:W-:Y:S01]  /*42e0*/  LOP3.LUT R7, R4, 0x76, RZ, 0xfc, !PT ;  /* 0x0000007604077812 */ /* 0x000fe200078efcff */
[----:B------:R-:W-:Y:S01]  /*42f0*/  @!P5 IMAD.IADD R168, R168, 0x1, -R2 ;  /* 0x00000001a8a8d824 */ /* 0x000fe200078e0a02 */
[----:B------:R-:W-:Y:S01]  /*4300*/  IABS R178, R8 ;  /* 0x0000000800b27213 */ /* 0x000fe20000000000 */
[----:B------:R-:W-:Y:S01]  /*4310*/  @!P3 IMAD.MOV R164, RZ, RZ, -R164 ;  /* 0x000000ffffa4b224 */ /* 0x000fe200078e0aa4 */
[C---:B------:R-:W-:Y:S01]  /*4320*/  ISETP.GT.U32.AND P3, PT, R2.reuse, R172, PT ;  /* 0x000000ac0200720c */ /* 0x040fe20003f64070 */
[----:B------:R-:W-:Y:S01]  /*4330*/  @!P0 IMAD.MOV R168, RZ, RZ, -R168 ;  /* 0x000000ffffa88224 */ /* 0x000fe200078e0aa8 */
[----:B------:R-:W-:Y:S01]  /*4340*/  ISETP.GT.U32.AND P0, PT, R2, R176, PT ;  /* 0x000000b00200720c */ /* 0x000fe20003f04070 */
[----:B------:R-:W-:Y:S01]  /*4350*/  IMAD.HI.U32 R5, R3, R174, RZ ;  /* 0x000000ae03057227 */ /* 0x000fe200078e00ff */
[----:B------:R-:W-:-:S02]  /*4360*/  IABS R180, R7 ;  /* 0x0000000700b47213 */ /* 0x000fc40000000000 */
[----:B------:R-:W-:Y:S01]  /*4370*/  LOP3.LUT R9, R4, 0x74, RZ, 0xfc, !PT ;  /* 0x0000007404097812 */ /* 0x000fe200078efcff */
[----:B------:R-:W-:Y:S02]  /*4380*/  IMAD.MOV R5, RZ, RZ, -R5 ;  /* 0x000000ffff057224 */ /* 0x000fe400078e0a05 */
[----:B------:R-:W-:Y:S01]  /*4390*/  @!P4 IMAD.IADD R166, R166, 0x1, -R2 ;  /* 0x00000001a6a6c824 */ /* 0x000fe200078e0a02 */
[C---:B------:R-:W-:Y:S01]  /*43a0*/  ISETP.GT.U32.AND P4, PT, R2.reuse, R170, PT ;  /* 0x000000aa0200720c */ /* 0x040fe20003f84070 */
[----:B------:R-:W-:Y:S01]  /*43b0*/  IMAD R174, R2, R5, R174 ;  /* 0x0000000502ae7224 */ /* 0x000fe200078e02ae */
[----:B------:R-:W-:Y:S01]  /*43c0*/  IABS R186, R9 ;  /* 0x0000000900ba7213 */ /* 0x000fe20000000000 */
[----:B------:R-:W-:-:S03]  /*43d0*/  IMAD.HI.U32 R5, R3, R178, RZ ;  /* 0x000000b203057227 */ /* 0x000fc600078e00ff */
[----:B------:R-:W-:Y:S01]  /*43e0*/  ISETP.GT.U32.AND P5, PT, R2, R174, PT ;  /* 0x000000ae0200720c */ /* 0x000fe20003fa4070 */
[--C-:B------:R-:W-:Y:S02]  /*43f0*/  @!P3 IMAD.IADD R172, R172, 0x1, -R2.reuse ;  /* 0x00000001acacb824 */ /* 0x100fe400078e0a02 */
[--C-:B------:R-:W-:Y:S02]  /*4400*/  @!P0 IMAD.IADD R176, R176, 0x1, -R2.reuse ;  /* 0x00000001b0b08824 */ /* 0x100fe400078e0a02 */
[----:B------:R-:W-:Y:S01]  /*4410*/  IMAD.MOV R5, RZ, RZ, -R5 ;  /* 0x000000ffff057224 */ /* 0x000fe200078e0a05 */
[----:B------:R-:W-:Y:S01]  /*4420*/  ISETP.GT.U32.AND P3, PT, R2, R172, PT ;  /* 0x000000ac0200720c */ /* 0x000fe20003f64070 */
[----:B------:R-:W-:Y:S01]  /*4430*/  @!P4 IMAD.IADD R170, R170, 0x1, -R2 ;  /* 0x00000001aaaac824 */ /* 0x000fe200078e0a02 */
[C---:B------:R-:W-:Y:S01]  /*4440*/  ISETP.GT.U32.AND P0, PT, R2.reuse, R176, PT ;  /* 0x000000b00200720c */ /* 0x040fe20003f04070 */
[C---:B------:R-:W-:Y:S02]  /*4450*/  IMAD R178, R2.reuse, R5, R178 ;  /* 0x0000000502b27224 */ /* 0x040fe400078e02b2 */
[----:B------:R-:W-:Y:S01]  /*4460*/  IMAD.HI.U32 R5, R3, R180, RZ ;  /* 0x000000b403057227 */ /* 0x000fe200078e00ff */
[----:B------:R-:W-:-:S03]  /*4470*/  ISETP.GT.U32.AND P4, PT, R2, R170, PT ;  /* 0x000000aa0200720c */ /* 0x000fc60003f84070 */
[----:B------:R-:W-:Y:S02]  /*4480*/  IMAD.MOV R5, RZ, RZ, -R5 ;  /* 0x000000ffff057224 */ /* 0x000fe400078e0a05 */
[----:B------:R-:W-:Y:S02]  /*4490*/  @!P5 IMAD.IADD R174, R174, 0x1, -R2 ;  /* 0x00000001aeaed824 */ /* 0x000fe400078e0a02 */
[----:B------:R-:W-:Y:S01]  /*44a0*/  IMAD R180, R2, R5, R180 ;  /* 0x0000000502b47224 */ /* 0x000fe200078e02b4 */
[----:B------:R-:W-:Y:S01]  /*44b0*/  LOP3.LUT R5, R4, 0x72, RZ, 0xfc, !PT ;  /* 0x0000007204057812 */ /* 0x000fe200078efcff */
[--C-:B------:R-:W-:Y:S01]  /*44c0*/  @!P3 IMAD.IADD R172, R172, 0x1, -R2.reuse ;  /* 0x00000001acacb824 */ /* 0x100fe200078e0a02 */
[----:B------:R-:W-:Y:S01]  /*44d0*/  ISETP.GT.U32.AND P5, PT, R2, R174, PT ;  /* 0x000000ae0200720c */ /* 0x000fe20003fa4070 */
[----:B------:R-:W-:Y:S01]  /*44e0*/  @!P0 IMAD.IADD R176, R176, 0x1, -R2 ;  /* 0x00000001b0b08824 */ /* 0x000fe200078e0a02 */
[C---:B------:R-:W-:Y:S01]  /*44f0*/  ISETP.GT.U32.AND P3, PT, R2.reuse, R178, PT ;  /* 0x000000b20200720c */ /* 0x040fe20003f64070 */
[----:B------:R-:W-:Y:S01]  /*4500*/  @!P2 IMAD.MOV R166, RZ, RZ, -R166 ;  /* 0x000000ffffa6a224 */ /* 0x000fe200078e0aa6 */
[----:B------:R-:W-:Y:S01]  /*4510*/  ISETP.GT.U32.AND P0, PT, R2, R180, PT ;  /* 0x000000b40200720c */ /* 0x000fe20003f04070 */
[----:B------:R-:W-:Y:S01]  /*4520*/  @!P4 IMAD.IADD R170, R170, 0x1, -R2 ;  /* 0x00000001aaaac824 */ /* 0x000fe200078e0a02 */
[----:B------:R-:W-:Y:S01]  /*4530*/  ISETP.GE.AND P2, PT, R10, RZ, PT ;  /* 0x000000ff0a00720c */ /* 0x000fe20003f46270 */
[----:B------:R-:W-:Y:S01]  /*4540*/  IMAD.HI.U32 R6, R3, R186, RZ ;  /* 0x000000ba03067227 */ /* 0x000fe200078e00ff */
[----:B------:R-:W-:-:S02]  /*4550*/  ISETP.GE.AND P4, PT, R11, RZ, PT ;  /* 0x000000ff0b00720c */ /* 0x000fc40003f86270 */
[----:B------:R-:W-:Y:S01]  /*4560*/  IABS R182, R5 ;  /* 0x0000000500b67213 */ /* 0x000fe20000000000 */
[----:B------:R-:W-:Y:S01]  /*4570*/  @!P6 IMAD.MOV R172, RZ, RZ, -R172 ;  /* 0x000000fffface224 */ /* 0x000fe200078e0aac */
[----:B------:R-:W-:Y:S01]  /*4580*/  ISETP.GE.AND P6, PT, R7, RZ, PT ;  /* 0x000000ff0700720c */ /* 0x000fe20003fc6270 */
[----:B------:R-:W-:Y:S01]  /*4590*/  IMAD.MOV R7, RZ, RZ, -R6 ;  /* 0x000000ffff077224 */ /* 0x000fe200078e0a06 */
[----:B------:R-:W-:Y:S01]  /*45a0*/  LOP3.LUT R6, R4, 0x70, RZ, 0xfc, !PT ;  /* 0x0000007004067812 */ /* 0x000fe200078efcff */
[--C-:B------:R-:W-:Y:S01]  /*45b0*/  @!P5 IMAD.IADD R174, R174, 0x1, -R2.reuse ;  /* 0x00000001aeaed824 */ /* 0x100fe200078e0a02 */
[----:B------:R-:W-:Y:S01]  /*45c0*/  ISETP.GE.AND P5, PT, R9, RZ, PT ;  /* 0x000000ff0900720c */ /* 0x000fe20003fa6270 */
[--C-:B------:R-:W-:Y:S01]  /*45d0*/  @!P3 IMAD.IADD R178, R178, 0x1, -R2.reuse ;  /* 0x00000001b2b2b824 */ /* 0x100fe200078e0a02 */
[----:B------:R-:W-:Y:S01]  /*45e0*/  IABS R184, R6 ;  /* 0x0000000600b87213 */ /* 0x000fe20000000000 */
[----:B------:R-:W-:Y:S01]  /*45f0*/  @!P0 IMAD.IADD R180, R180, 0x1, -R2 ;  /* 0x00000001b4b48824 */ /* 0x000fe200078e0a02 */
[----:B------:R-:W-:Y:S01]  /*4600*/  LOP3.LUT R9, R4, 0x6c, RZ, 0xfc, !PT ;  /* 0x0000006c04097812 */ /* 0x000fe200078efcff */
[----:B------:R-:W-:Y:S01]  /*4610*/  @!P2 IMAD.MOV R174, RZ, RZ, -R174 ;  /* 0x000000ffffaea224 */ /* 0x000fe200078e0aae */
[C---:B------:R-:W-:Y:S01]  /*4620*/  ISETP.GT.U32.AND P3, PT, R2.reuse, R178, PT ;  /* 0x000000b20200720c */ /* 0x040fe20003f64070 */
[----:B------:R-:W-:Y:S01]  /*4630*/  @!P1 IMAD.MOV R170, RZ, RZ, -R170 ;  /* 0x000000ffffaa9224 */ /* 0x000fe200078e0aaa */
[----:B------:R-:W-:Y:S01]  /*4640*/  ISETP.GE.AND P2, PT, R5, RZ, PT ;  /* 0x000000ff0500720c */ /* 0x000fe20003f46270 */
[----:B------:R-:W-:Y:S01]  /*4650*/  IMAD.HI.U32 R5, R3, R182, RZ ;  /* 0x000000b603057227 */ /* 0x000fe200078e00ff */
[----:B------:R-:W-:-:S02]  /*4660*/  ISETP.GT.U32.AND P0, PT, R2, R180, PT ;  /* 0x000000b40200720c */ /* 0x000fc40003f04070 */
[----:B------:R-:W-:Y:S01]  /*4670*/  ISETP.GE.AND P1, PT, R8, RZ, PT ;  /* 0x000000ff0800720c */ /* 0x000fe20003f26270 */
[----:B------:R-:W-:Y:S01]  /*4680*/  @!P4 IMAD.MOV R176, RZ, RZ, -R176 ;  /* 0x000000ffffb0c224 */ /* 0x000fe200078e0ab0 */
[----:B------:R-:W-:Y:S01]  /*4690*/  ISETP.GE.AND P4, PT, R6, RZ, PT ;  /* 0x000000ff0600720c */ /* 0x000fe20003f86270 */
[----:B------:R-:W-:Y:S01]  /*46a0*/  IMAD.HI.U32 R6, R3, R184, RZ ;  /* 0x000000b803067227 */ /* 0x000fe200078e00ff */
[----:B------:R-:W-:Y:S02]  /*46b0*/  LOP3.LUT R8, R4, 0x6e, RZ, 0xfc, !PT ;  /* 0x0000006e04087812 */ /* 0x000fe400078efcff */
[----:B------:R-:W-:Y:S01]  /*46c0*/  IABS R190, R9 ;  /* 0x0000000900be7213 */ /* 0x000fe20000000000 */
[----:B------:R-:W-:Y:S01]  /*46d0*/  IMAD.MOV R5, RZ, RZ, -R5 ;  /* 0x000000ffff057224 */ /* 0x000fe200078e0a05 */
[----:B------:R-:W-:Y:S01]  /*46e0*/  IABS R188, R8 ;  /* 0x0000000800bc7213 */ /* 0x000fe20000000000 */
[----:B------:R-:W-:Y:S01]  /*46f0*/  IMAD R186, R2, R7, R186 ;  /* 0x0000000702ba7224 */ /* 0x000fe200078e02ba */
[----:B------:R-:W-:Y:S01]  /*4700*/  LOP3.LUT R10, R4, 0x68, RZ, 0xfc, !PT ;  /* 0x00000068040a7812 */ /* 0x000fe200078efcff */
[----:B------:R-:W-:-:S02]  /*4710*/  IMAD.MOV R7, RZ, RZ, -R6 ;  /* 0x000000ffff077224 */ /* 0x000fc400078e0a06 */
[----:B------:R-:W-:Y:S01]  /*4720*/  IMAD R182, R2, R5, R182 ;  /* 0x0000000502b67224 */ /* 0x000fe200078e02b6 */
[----:B------:R-:W-:Y:S01]  /*4730*/  IABS R194, R10 ;  /* 0x0000000a00c27213 */ /* 0x000fe20000000000 */
[----:B------:R-:W-:Y:S01]  /*4740*/  @!P3 IMAD.IADD R178, R178, 0x1, -R2 ;  /* 0x00000001b2b2b824 */ /* 0x000fe200078e0a02 */
[C---:B------:R-:W-:Y:S01]  /*4750*/  ISETP.GT.U32.AND P3, PT, R2.reuse, R186, PT ;  /* 0x000000ba0200720c */ /* 0x040fe20003f64070 */
[----:B------:R-:W-:Y:S02]  /*4760*/  IMAD R184, R2, R7, R184 ;  /* 0x0000000702b87224 */ /* 0x000fe400078e02b8 */
[----:B------:R-:W-:Y:S01]  /*4770*/  @!P0 IMAD.IADD R180, R180, 0x1, -R2 ;  /* 0x00000001b4b48824 */ /* 0x000fe200078e0a02 */
[C---:B------:R-:W-:Y:S01]  /*4780*/  ISETP.GT.U32.AND P0, PT, R2.reuse, R182, PT ;  /* 0x000000b60200720c */ /* 0x040fe20003f04070 */
[----:B------:R-:W-:Y:S01]  /*4790*/  @!P1 IMAD.MOV R178, RZ, RZ, -R178 ;  /* 0x000000ffffb29224 */ /* 0x000fe200078e0ab2 */
[----:B------:R-:W-:Y:S01]  /*47a0*/  ISETP.GT.U32.AND P1, PT, R2, R184, PT ;  /* 0x000000b80200720c */ /* 0x000fe20003f24070 */
[----:B------:R-:W-:-:S04]  /*47b0*/  IMAD.HI.U32 R5, R3, R188, RZ ;  /* 0x000000bc03057227 */ /* 0x000fc800078e00ff */
[----:B------:R-:W-:Y:S01]  /*47c0*/  @!P6 IMAD.MOV R180, RZ, RZ, -R180 ;  /* 0x000000ffffb4e224 */ /* 0x000fe200078e0ab4 */
[----:B------:R-:W-:Y:S01]  /*47d0*/  ISETP.GE.AND P6, PT, R8, RZ, PT ;  /* 0x000000ff0800720c */ /* 0x000fe20003fc6270 */
[----:B------:R-:W-:Y:S01]  /*47e0*/  @!P3 IMAD.IADD R186, R186, 0x1, -R2 ;  /* 0x00000001babab824 */ /* 0x000fe200078e0a02 */
[----:B------:R-:W-:Y:S01]  /*47f0*/  LOP3.LUT R8, R4, 0x6a, RZ, 0xfc, !PT ;  /* 0x0000006a04087812 */ /* 0x000fe200078efcff */
[----:B------:R-:W-:-:S03]  /*4800*/  IMAD.HI.U32 R6, R3, R190, RZ ;  /* 0x000000be03067227 */ /* 0x000fc600078e00ff */
[----:B------:R-:W-:Y:S01]  /*4810*/  ISETP.GT.U32.AND P3, PT, R2, R186, PT ;  /* 0x000000ba0200720c */ /* 0x000fe20003f64070 */
[--C-:B------:R-:W-:Y:S01]  /*4820*/  @!P0 IMAD.IADD R182, R182, 0x1, -R2.reuse ;  /* 0x00000001b6b68824 */ /* 0x100fe200078e0a02 */
[----:B------:R-:W-:Y:S01]  /*4830*/  IABS R192, R8 ;  /* 0x0000000800c07213 */ /* 0x000fe20000000000 */
[----:B------:R-:W-:Y:S02]  /*4840*/  @!P1 IMAD.IADD R184, R184, 0x1, -R2 ;  /* 0x00000001b8b89824 */ /* 0x000fe400078e0a02 */
[----:B------:R-:W-:Y:S01]  /*4850*/  IMAD.MOV R5, RZ, RZ, -R5 ;  /* 0x000000ffff057224 */ /* 0x000fe200078e0a05 */
[C---:B------:R-:W-:Y:S01]  /*4860*/  ISETP.GT.U32.AND P0, PT, R2.reuse, R182, PT ;  /* 0x000000b60200720c */ /* 0x040fe20003f04070 */
[----:B------:R-:W-:Y:S01]  /*4870*/  IMAD.MOV R7, RZ, RZ, -R6 ;  /* 0x000000ffff077224 */ /* 0x000fe200078e0a06 */
[C---:B------:R-:W-:Y:S01]  /*4880*/  ISETP.GT.U32.AND P1, PT, R2.reuse, R184, PT ;  /* 0x000000b80200720c */ /* 0x040fe20003f24070 */
[C---:B------:R-:W-:Y:S02]  /*4890*/  IMAD R188, R2.reuse, R5, R188 ;  /* 0x0000000502bc7224 */ /* 0x040fe400078e02bc */
[----:B------:R-:W-:-:S02]  /*48a0*/  IMAD R190, R2, R7, R190 ;  /* 0x0000000702be7224 */ /* 0x000fc400078e02be */
[----:B------:R-:W-:-:S04]  /*48b0*/  IMAD.HI.U32 R5, R3, R192, RZ ;  /* 0x000000c003057227 */ /* 0x000fc800078e00ff */
[----:B------:R-:W-:Y:S02]  /*48c0*/  IMAD.MOV R7, RZ, RZ, -R5 ;  /* 0x000000ffff077224 */ /* 0x000fe400078e0a05 */
[--C-:B------:R-:W-:Y:S01]  /*48d0*/  @!P0 IMAD.IADD R182, R182, 0x1, -R2.reuse ;  /* 0x00000001b6b68824 */ /* 0x100fe200078e0a02 */
[----:B------:R-:W-:Y:S01]  /*48e0*/  ISETP.GT.U32.AND P0, PT, R2, R188, PT ;  /* 0x000000bc0200720c */ /* 0x000fe20003f04070 */
[----:B------:R-:W-:Y:S01]  /*48f0*/  @!P1 IMAD.IADD R184, R184, 0x1, -R2 ;  /* 0x00000001b8b89824 */ /* 0x000fe200078e0a02 */
[----:B------:R-:W-:Y:S01]  /*4900*/  ISETP.GT.U32.AND P1, PT, R2, R190, PT ;  /* 0x000000be0200720c */ /* 0x000fe20003f24070 */
[----:B------:R-:W-:-:S04]  /*4910*/  IMAD.HI.U32 R5, R3, R194, RZ ;  /* 0x000000c203057227 */ /* 0x000fc800078e00ff */
[----:B------:R-:W-:Y:S01]  /*4920*/  @!P3 IMAD.IADD R186, R186, 0x1, -R2 ;  /* 0x00000001babab824 */ /* 0x000fe200078e0a02 */
[----:B------:R-:W-:Y:S01]  /*4930*/  ISETP.GE.AND P3, PT, R9, RZ, PT ;  /* 0x000000ff0900720c */ /* 0x000fe20003f66270 */
[----:B------:R-:W-:Y:S02]  /*4940*/  IMAD R192, R2, R7, R192 ;  /* 0x0000000702c07224 */ /* 0x000fe400078e02c0 */
[----:B------:R-:W-:Y:S02]  /*4950*/  IMAD.MOV R9, RZ, RZ, -R5 ;  /* 0x000000ffff097224 */ /* 0x000fe400078e0a05 */
[----:B------:R-:W-:Y:S01]  /*4960*/  @!P0 IMAD.IADD R188, R188, 0x1, -R2 ;  /* 0x00000001bcbc8824 */ /* 0x000fe200078e0a02 */
[C---:B------:R-:W-:Y:S01]  /*4970*/  ISETP.GT.U32.AND P0, PT, R2.reuse, R192, PT ;  /* 0x000000c00200720c */ /* 0x040fe20003f04070 */
[----:B------:R-:W-:Y:S01]  /*4980*/  IMAD R194, R2, R9, R194 ;  /* 0x0000000902c27224 */ /* 0x000fe200078e02c2 */
[----:B------:R-:W-:Y:S01]  /*4990*/  LOP3.LUT R9, R4, 0x60, RZ, 0xfc, !PT ;  /* 0x0000006004097812 */ /* 0x000fe200078efcff */
[----:B------:R-:W-:-:S02]  /*49a0*/  @!P1 IMAD.IADD R190, R190, 0x1, -R2 ;  /* 0x00000001bebe9824 */ /* 0x000fc400078e0a02 */
[C---:B------:R-:W-:Y:S01]  /*49b0*/  IMAD.HI.U32 R6, R3.reuse, R196, RZ ;  /* 0x000000c403067227 */ /* 0x040fe200078e00ff */
[----:B------:R-:W-:Y:S02]  /*49c0*/  ISETP.GT.U32.AND P1, PT, R2, R194, PT ;  /* 0x000000c20200720c */ /* 0x000fe40003f24070 */
[----:B------:R-:W-:Y:S01]  /*49d0*/  IABS R202, R9 ;  /* 0x0000000900ca7213 */ /* 0x000fe20000000000 */
[----:B------:R-:W-:-:S04]  /*49e0*/  IMAD.HI.U32 R5, R3, R200, RZ ;  /* 0x000000c803057227 */ /* 0x000fc800078e00ff */
[----:B------:R-:W-:Y:S01]  /*49f0*/  @!P0 IMAD.IADD R192, R192, 0x1, -R2 ;  /* 0x00000001c0c08824 */ /* 0x000fe200078e0a02 */
[----:B------:R-:W-:Y:S01]  /*4a00*/  ISETP.GT.U32.AND P0, PT, R2, R190, PT ;  /* 0x000000be0200720c */ /* 0x000fe20003f04070 */
[----:B------:R-:W-:Y:S02]  /*4a10*/  IMAD.MOV R11, RZ, RZ, -R6 ;  /* 0x000000ffff0b7224 */ /* 0x000fe400078e0a06 */
[----:B------:R-:W-:Y:S02]  /*4a20*/  IMAD.MOV R5, RZ, RZ, -R5 ;  /* 0x000000ffff057224 */ /* 0x000fe400078e0a05 */
[----:B------:R-:W-:Y:S01]  /*4a30*/  @!P1 IMAD.IADD R194, R194, 0x1, -R2 ;  /* 0x00000001c2c29824 */ /* 0x000fe200078e0a02 */
[C---:B------:R-:W-:Y:S01]  /*4a40*/  ISETP.GT.U32.AND P1, PT, R2.reuse, R192, PT ;  /* 0x000000c00200720c */ /* 0x040fe20003f24070 */
[----:B------:R-:W-:Y:S01]  /*4a50*/  IMAD R196, R2, R11, R196 ;  /* 0x0000000b02c47224 */ /* 0x000fe200078e02c4 */
[----:B------:R-:W-:Y:S01]  /*4a60*/  LOP3.LUT R11, R4, 0x5e, RZ, 0xfc, !PT ;  /* 0x0000005e040b7812 */ /* 0x000fe200078efcff */
[----:B------:R-:W-:-:S02]  /*4a70*/  IMAD R200, R2, R5, R200 ;  /* 0x0000000502c87224 */ /* 0x000fc400078e02c8 */
[----:B------:R-:W-:Y:S01]  /*4a80*/  @!P4 IMAD.MOV R184, RZ, RZ, -R184 ;  /* 0x000000ffffb8c224 */ /* 0x000fe200078e0ab8 */
[C---:B------:R-:W-:Y:S01]  /*4a90*/  ISETP.GT.U32.AND P4, PT, R2.reuse, R196, PT ;  /* 0x000000c40200720c */ /* 0x040fe20003f84070 */
[----:B------:R-:W-:Y:S01]  /*4aa0*/  @!P5 IMAD.MOV R186, RZ, RZ, -R186 ;  /* 0x000000ffffbad224 */ /* 0x000fe200078e0aba */
[C---:B------:R-:W-:Y:S01]  /*4ab0*/  ISETP.GT.U32.AND P5, PT, R2.reuse, R188, PT ;  /* 0x000000bc0200720c */ /* 0x040fe20003fa4070 */
[----:B------:R-:W-:Y:S01]  /*4ac0*/  @!P2 IMAD.MOV R182, RZ, RZ, -R182 ;  /* 0x000000ffffb6a224 */ /* 0x000fe200078e0ab6 */
[----:B------:R-:W-:Y:S01]  /*4ad0*/  ISETP.GT.U32.AND P2, PT, R2, R194, PT ;  /* 0x000000c20200720c */ /* 0x000fe20003f44070 */
[----:B------:R-:W-:Y:S01]  /*4ae0*/  IMAD.HI.U32 R7, R3, R198, RZ ;  /* 0x000000c603077227 */ /* 0x000fe200078e00ff */
[----:B------:R-:W-:-:S03]  /*4af0*/  IABS R204, R11 ;  /* 0x0000000b00cc7213 */ /* 0x000fc60000000000 */
[--C-:B------:R-:W-:Y:S01]  /*4b00*/  @!P1 IMAD.IADD R192, R192, 0x1, -R2.reuse ;  /* 0x00000001c0c09824 */ /* 0x100fe200078e0a02 */
[----:B------:R-:W-:Y:S01]  /*4b10*/  ISETP.GT.U32.AND P1, PT, R2, R200, PT ;  /* 0x000000c80200720c */ /* 0x000fe20003f24070 */
[----:B------:R-:W-:Y:S02]  /*4b20*/  IMAD.MOV R7, RZ, RZ, -R7 ;  /* 0x000000ffff077224 */ /* 0x000fe400078e0a07 */
[----:B------:R-:W-:Y:S01]  /*4b30*/  @!P0 IMAD.IADD R190, R190, 0x1, -R2 ;  /* 0x00000001bebe8824 */ /* 0x000fe200078e0a02 */
[----:B------:R-:W-:Y:S01]  /*4b40*/  ISETP.GE.AND P0, PT, R8, RZ, PT ;  /* 0x000000ff0800720c */ /* 0x000fe20003f06270 */
[----:B------:R-:W-:Y:S01]  /*4b50*/  IMAD R198, R2, R7, R198 ;  /* 0x0000000702c67224 */ /* 0x000fe200078e02c6 */
[----:B------:R-:W-:Y:S01]  /*4b60*/  LOP3.LUT R8, R4, 0x5a, RZ, 0xfc, !PT ;  /* 0x0000005a04087812 */ /* 0x000fe200078efcff */
[----:B------:R-:W-:Y:S01]  /*4b70*/  @!P4 IMAD.IADD R196, R196, 0x1, -R2 ;  /* 0x00000001c4c4c824 */ /* 0x000fe200078e0a02 */
[----:B------:R-:W-:Y:S01]  /*4b80*/  ISETP.GE.AND P4, PT, R12, RZ, PT ;  /* 0x000000ff0c00720c */ /* 0x000fe20003f86270 */
[----:B------:R-:W-:Y:S01]  /*4b90*/  IMAD.HI.U32 R5, R3, R202, RZ ;  /* 0x000000ca03057227 */ /* 0x000fe200078e00ff */
[----:B------:R-:W-:-:S02]  /*4ba0*/  IABS R208, R8 ;  /* 0x0000000800d07213 */ /* 0x000fc40000000000 */
[----:B------:R-:W-:Y:S01]  /*4bb0*/  LOP3.LUT R12, R4, 0x28, RZ, 0xfc, !PT ;  /* 0x00000028040c7812 */ /* 0x000fe200078efcff */
[--C-:B------:R-:W-:Y:S01]  /*4bc0*/  @!P5 IMAD.IADD R188, R188, 0x1, -R2.reuse ;  /* 0x00000001bcbcd824 */ /* 0x100fe200078e0a02 */
[----:B------:R-:W-:Y:S01]  /*4bd0*/  ISETP.GT.U32.AND P5, PT, R2, R198, PT ;  /* 0x000000c60200720c */ /* 0x000fe20003fa4070 */
[--C-:B------:R-:W-:Y:S01]  /*4be0*/  @!P2 IMAD.IADD R194, R194, 0x1, -R2.reuse ;  /* 0x00000001c2c2a824 */ /* 0x100fe200078e0a02 */
[----:B------:R-:W-:Y:S01]  /*4bf0*/  ISETP.GE.AND P2, PT, R10, RZ, PT ;  /* 0x000000ff0a00720c */ /* 0x000fe20003f46270 */
[----:B------:R-:W-:Y:S01]  /*4c00*/  @!P1 IMAD.IADD R200, R200, 0x1, -R2 ;  /* 0x00000001c8c89824 */ /* 0x000fe200078e0a02 */
[----:B------:R-:W-:Y:S01]  /*4c10*/  ISETP.GT.U32.AND P1, PT, R2, R196, PT ;  /* 0x000000c40200720c */ /* 0x000fe20003f24070 */
[----:B------:R-:W-:Y:S01]  /*4c20*/  IMAD.HI.U32 R6, R3, R204, RZ ;  /* 0x000000cc03067227 */ /* 0x000fe200078e00ff */
[C---:B------:R-:W-:Y:S02]  /*4c30*/  LOP3.LUT R10, R4.reuse, 0x4e, RZ, 0xfc, !PT ;  /* 0x0000004e040a7812 */ /* 0x040fe400078efcff */
[----:B------:R-:W-:Y:S01]  /*4c40*/  IABS R25, R12 ;  /* 0x0000000c00197213 */ /* 0x000fe20000000000 */
[----:B------:R-:W-:Y:S01]  /*4c50*/  IMAD.MOV R5, RZ, RZ, -R5 ;  /* 0x000000ffff057224 */ /* 0x000fe200078e0a05 */
[----:B------:R-:W-:Y:S01]  /*4c60*/  IABS R220, R10 ;  /* 0x0000000a00dc7213 */ /* 0x000fe20000000000 */
[----:B------:R-:W-:Y:S01]  /*4c70*/  IMAD.MOV R7, RZ, RZ, -R6 ;  /* 0x000000ffff077224 */ /* 0x000fe200078e0a06 */
[----:B------:R-:W-:Y:S01]  /*4c80*/  LOP3.LUT R6, R4, 0x5c, RZ, 0xfc, !PT ;  /* 0x0000005c04067812 */ /* 0x000fe200078efcff */
[----:B------:R-:W-:-:S02]  /*4c90*/  IMAD R202, R2, R5, R202 ;  /* 0x0000000502ca7224 */ /* 0x000fc400078e02ca */
[C---:B------:R-:W-:Y:S01]  /*4ca0*/  IMAD R204, R2.reuse, R7, R204 ;  /* 0x0000000702cc7224 */ /* 0x040fe200078e02cc */
[----:B------:R-:W-:Y:S01]  /*4cb0*/  IABS R206, R6 ;  /* 0x0000000600ce7213 */ /* 0x000fe20000000000 */
[----:B------:R-:W-:Y:S01]  /*4cc0*/  @!P3 IMAD.MOV R190, RZ, RZ, -R190 ;  /* 0x000000ffffbeb224 */ /* 0x000fe200078e0abe */
[C---:B------:R-:W-:Y:S01]  /*4cd0*/  ISETP.GT.U32.AND P3, PT, R2.reuse, R200, PT ;  /* 0x000000c80200720c */ /* 0x040fe20003f64070 */
[----:B------:R-:W-:Y:S01]  /*4ce0*/  @!P0 IMAD.MOV R192, RZ, RZ, -R192 ;  /* 0x000000ffffc08224 */ /* 0x000fe200078e0ac0 */
[----:B------:R-:W-:Y:S01]  /*4cf0*/  ISETP.GT.U32.AND P0, PT, R2, R202, PT ;  /* 0x000000ca0200720c */ /* 0x000fe20003f04070 */
[----:B------:R-:W-:Y:S01]  /*4d00*/  @!P5 IMAD.IADD R198, R198, 0x1, -R2 ;  /* 0x00000001c6c6d824 */ /* 0x000fe200078e0a02 */
[----:B------:R-:W-:Y:S01]  /*4d10*/  ISETP.GE.AND P5, PT, R14, RZ, PT ;  /* 0x000000ff0e00720c */ /* 0x000fe20003fa6270 */
[----:B------:R-:W-:Y:S01]  /*4d20*/  @!P2 IMAD.MOV R194, RZ, RZ, -R194 ;  /* 0x000000ffffc2a224 */ /* 0x000fe200078e0ac2 */
[----:B------:R-:W-:Y:S01]  /*4d30*/  ISETP.GE.AND P2, PT, R15, RZ, PT ;  /* 0x000000ff0f00720c */ /* 0x000fe20003f46270 */
[----:B------:R-:W-:Y:S01]  /*4d40*/  @!P1 IMAD.IADD R196, R196, 0x1, -R2 ;  /* 0x00000001c4c49824 */ /* 0x000fe200078e0a02 */
[----:B------:R-:W-:Y:S01]  /*4d50*/  ISETP.GT.U32.AND P1, PT, R2, R204, PT ;  /* 0x000000cc0200720c */ /* 0x000fe20003f24070 */
[----:B------:R-:W-:Y:S01]  /*4d60*/  IMAD.HI.U32 R5, R3, R206, RZ ;  /* 0x000000ce03057227 */ /* 0x000fe200078e00ff */
[----:B------:R-:W-:-:S03]  /*4d70*/  LOP3.LUT R15, R4, 0x16, RZ, 0xfc, !PT ;  /* 0x00000016040f7812 */ /* 0x000fc600078efcff */
[----:B------:R-:W-:Y:S01]  /*4d80*/  @!P6 IMAD.MOV R188, RZ, RZ, -R188 ;  /* 0x000000ffffbce224 */ /* 0x000fe200078e0abc */
[----:B------:R-:W-:Y:S01]  /*4d90*/  ISETP.GT.U32.AND P6, PT, R2, R198, PT ;  /* 0x000000c60200720c */ /* 0x000fe20003fc4070 */
[----:B------:R-:W-:Y:S01]  /*4da0*/  IMAD.MOV R5, RZ, RZ, -R5 ;  /* 0x000000ffff057224 */ /* 0x000fe200078e0a05 */
[----:B------:R-:W-:Y:S01]  /*4db0*/  IABS R132, R15 ;  /* 0x0000000f00847213 */ /* 0x000fe20000000000 */
[--C-:B------:R-:W-:Y:S01]  /*4dc0*/  @!P3 IMAD.IADD R200, R200, 0x1, -R2.reuse ;  /* 0x00000001c8c8b824 */ /* 0x100fe200078e0a02 */
[----:B------:R-:W-:Y:S01]  /*4dd0*/  ISETP.GE.AND P3, PT, R11, RZ, PT ;  /* 0x000000ff0b00720c */ /* 0x000fe20003f66270 */
[----:B------:R-:W-:Y:S01]  /*4de0*/  @!P0 IMAD.IADD R202, R202, 0x1, -R2 ;  /* 0x00000001caca8824 */ /* 0x000fe200078e0a02 */
[----:B------:R-:W-:Y:S01]  /*4df0*/  ISETP.GE.AND P0, PT, R6, RZ, PT ;  /* 0x000000ff0600720c */ /* 0x000fe20003f06270 */
[----:B------:R-:W-:Y:S01]  /*4e00*/  IMAD R206, R2, R5, R206 ;  /* 0x0000000502ce7224 */ /* 0x000fe200078e02ce */
[----:B------:R-:W-:Y:S01]  /*4e10*/  LOP3.LUT R5, R4, 0x58, RZ, 0xfc, !PT ;  /* 0x0000005804057812 */ /* 0x000fe200078efcff */
[----:B------:R-:W-:Y:S01]  /*4e20*/  @!P1 IMAD.IADD R204, R204, 0x1, -R2 ;  /* 0x00000001cccc9824 */ /* 0x000fe200078e0a02 */
[C---:B------:R-:W-:Y:S01]  /*4e30*/  ISETP.GT.U32.AND P1, PT, R2.reuse, R202, PT ;  /* 0x000000ca0200720c */ /* 0x040fe20003f24070 */
[----:B------:R-:W-:Y:S01]  /*4e40*/  @!P2 IMAD.MOV R200, RZ, RZ, -R200 ;  /* 0x000000ffffc8a224 */ /* 0x000fe200078e0ac8 */
[----:B------:R-:W-:Y:S01]  /*4e50*/  ISETP.GT.U32.AND P2, PT, R2, R206, PT ;  /* 0x000000ce0200720c */ /* 0x000fe20003f44070 */
[----:B------:R-:W-:Y:S01]  /*4e60*/  @!P6 IMAD.IADD R198, R198, 0x1, -R2 ;  /* 0x00000001c6c6e824 */ /* 0x000fe200078e0a02 */
[----:B------:R-:W-:Y:S01]  /*4e70*/  ISETP.GE.AND P6, PT, R9, RZ, PT ;  /* 0x000000ff0900720c */ /* 0x000fe20003fc6270 */
[----:B------:R-:W-:Y:S01]  /*4e80*/  IMAD.HI.U32 R6, R3, R208, RZ ;  /* 0x000000d003067227 */ /* 0x000fe200078e00ff */
[----:B------:R-:W-:-:S02]  /*4e90*/  IABS R210, R5 ;  /* 0x0000000500d27213 */ /* 0x000fc40000000000 */
[----:B------:R-:W-:Y:S01]  /*4ea0*/  LOP3.LUT R11, R4, 0x4c, RZ, 0xfc, !PT ;  /* 0x0000004c040b7812 */ /* 0x000fe200078efcff */
[----:B------:R-:W-:Y:S01]  /*4eb0*/  @!P5 IMAD.MOV R198, RZ, RZ, -R198 ;  /* 0x000000ffffc6d224 */ /* 0x000fe200078e0ac6 */
[----:B------:R-:W-:Y:S01]  /*4ec0*/  ISETP.GT.U32.AND P5, PT, R2, R204, PT ;  /* 0x000000cc0200720c */ /* 0x000fe20003fa4070 */
[----:B------:R-:W-:Y:S01]  /*4ed0*/  IMAD.MOV R7, RZ, RZ, -R6 ;  /* 0x000000ffff077224 */ /* 0x000fe200078e0a06 */
[----:B------:R-:W-:Y:S01]  /*4ee0*/  LOP3.LUT R6, R4, 0x56, RZ, 0xfc, !PT ;  /* 0x0000005604067812 */ /* 0x000fe200078efcff */
[--C-:B------:R-:W-:Y:S01]  /*4ef0*/  @!P1 IMAD.IADD R202, R202, 0x1, -R2.reuse ;  /* 0x00000001caca9824 */ /* 0x100fe200078e0a02 */
[----:B------:R-:W-:Y:S01]  /*4f00*/  ISETP.GE.AND P1, PT, R5, RZ, PT ;  /* 0x000000ff0500720c */ /* 0x000fe20003f26270 */
[----:B------:R-:W-:Y:S01]  /*4f10*/  @!P2 IMAD.IADD R206, R206, 0x1, -R2 ;  /* 0x00000001cecea824 */ /* 0x000fe200078e0a02 */
[----:B------:R-:W-:Y:S01]  /*4f20*/  IABS R212, R6 ;  /* 0x0000000600d47213 */ /* 0x000fe20000000000 */
[----:B------:R-:W-:Y:S01]  /*4f30*/  @!P6 IMAD.MOV R202, RZ, RZ, -R202 ;  /* 0x000000ffffcae224 */ /* 0x000fe200078e0aca */
[----:B------:R-:W-:Y:S01]  /*4f40*/  ISETP.GE.AND P2, PT, R6, RZ, PT ;  /* 0x000000ff0600720c */ /* 0x000fe20003f46270 */
[----:B------:R-:W-:Y:S01]  /*4f50*/  IMAD.HI.U32 R5, R3, R210, RZ ;  /* 0x000000d203057227 */ /* 0x000fe200078e00ff */
[----:B------:R-:W-:-:S02]  /*4f60*/  ISETP.GT.U32.AND P6, PT, R2, R206, PT ;  /* 0x000000ce0200720c */ /* 0x000fc40003fc4070 */
[----:B------:R-:W-:Y:S01]  /*4f70*/  IABS R222, R11 ;  /* 0x0000000b00de7213 */ /* 0x000fe20000000000 */
[----:B------:R-:W-:Y:S02]  /*4f80*/  IMAD.MOV R5, RZ, RZ, -R5 ;  /* 0x000000ffff057224 */ /* 0x000fe400078e0a05 */
[----:B------:R-:W-:Y:S01]  /*4f90*/  @!P4 IMAD.MOV R196, RZ, RZ, -R196 ;  /* 0x000000ffffc4c224 */ /* 0x000fe200078e0ac4 */
[----:B------:R-:W-:Y:S01]  /*4fa0*/  ISETP.GE.AND P4, PT, R8, RZ, PT ;  /* 0x000000ff0800720c */ /* 0x000fe20003f86270 */
[----:B------:R-:W-:Y:S01]  /*4fb0*/  IMAD R208, R2, R7, R208 ;  /* 0x0000000702d07224 */ /* 0x000fe200078e02d0 */
[----:B------:R-:W-:Y:S01]  /*4fc0*/  LOP3.LUT R8, R4, 0x54, RZ, 0xfc, !PT ;  /* 0x0000005404087812 */ /* 0x000fe200078efcff */
[----:B------:R-:W-:Y:S02]  /*4fd0*/  IMAD R210, R2, R5, R210 ;  /* 0x0000000502d27224 */ /* 0x000fe400078e02d2 */
[--C-:B------:R-:W-:Y:S01]  /*4fe0*/  @!P5 IMAD.IADD R204, R204, 0x1, -R2.reuse ;  /* 0x00000001ccccd824 */ /* 0x100fe200078e0a02 */
[----:B------:R-:W-:Y:S01]  /*4ff0*/  ISETP.GT.U32.AND P5, PT, R2, R208, PT ;  /* 0x000000d00200720c */ /* 0x000fe20003fa4070 */
[----:B------:R-:W-:Y:S01]  /*5000*/  @!P6 IMAD.IADD R206, R206, 0x1, -R2 ;  /* 0x00000001cecee824 */ /* 0x000fe200078e0a02 */
[----:B------:R-:W-:Y:S01]  /*5010*/  IABS R214, R8 ;  /* 0x0000000800d67213 */ /* 0x000fe20000000000 */
[----:B------:R-:W-:Y:S01]  /*5020*/  IMAD.HI.U32 R6, R3, R212, RZ ;  /* 0x000000d403067227 */ /* 0x000fe200078e00ff */
[----:B------:R-:W-:-:S03]  /*5030*/  ISETP.GT.U32.AND P6, PT, R2, R210, PT ;  /* 0x000000d20200720c */ /* 0x000fc60003fc4070 */
[----:B------:R-:W-:-:S04]  /*5040*/  IMAD.HI.U32 R7, R3, R214, RZ ;  /* 0x000000d603077227 */ /* 0x000fc800078e00ff */
[----:B------:R-:W-:Y:S01]  /*5050*/  IMAD.MOV R9, RZ, RZ, -R6 ;  /* 0x000000ffff097224 */ /* 0x000fe200078e0a06 */
[----:B------:R-:W-:Y:S01]  /*5060*/  LOP3.LUT R6, R4, 0x52, RZ, 0xfc, !PT ;  /* 0x0000005204067812 */ /* 0x000fe200078efcff */
[----:B------:R-:W-:Y:S02]  /*5070*/  IMAD.MOV R7, RZ, RZ, -R7 ;  /* 0x000000ffff077224 */ /* 0x000fe400078e0a07 */
[----:B------:R-:W-:Y:S01]  /*5080*/  @!P5 IMAD.IADD R208, R208, 0x1, -R2 ;  /* 0x00000001d0d0d824 */ /* 0x000fe200078e0a02 */
[----:B------:R-:W-:Y:S01]  /*5090*/  IABS R216, R6 ;  /* 0x0000000600d87213 */ /* 0x000fe20000000000 */
[----:B------:R-:W-:Y:S02]  /*50a0*/  IMAD R214, R2, R7, R214 ;  /* 0x0000000702d67224 */ /* 0x000fe400078e02d6 */
[----:B------:R-:W-:Y:S01]  /*50b0*/  @!P6 IMAD.IADD R210, R210, 0x1, -R2 ;  /* 0x00000001d2d2e824 */ /* 0x000fe200078e0a02 */
[C---:B------:R-:W-:Y:S01]  /*50c0*/  ISETP.GT.U32.AND P5, PT, R2.reuse, R208, PT ;  /* 0x000000d00200720c */ /* 0x040fe20003fa4070 */
[----:B------:R-:W-:Y:S01]  /*50d0*/  @!P0 IMAD.MOV R206, RZ, RZ, -R206 ;  /* 0x000000ffffce8224 */ /* 0x000fe200078e0ace */
[C---:B------:R-:W-:Y:S01]  /*50e0*/  ISETP.GT.U32.AND P6, PT, R2.reuse, R214, PT ;  /* 0x000000d60200720c */ /* 0x040fe20003fc4070 */
[----:B------:R-:W-:Y:S01]  /*50f0*/  IMAD.HI.U32 R5, R3, R216, RZ ;  /* 0x000000d803057227 */ /* 0x000fe200078e00ff */
[----:B------:R-:W-:-:S03]  /*5100*/  ISETP.GT.U32.AND P0, PT, R2, R210, PT ;  /* 0x000000d20200720c */ /* 0x000fc60003f04070 */
[----:B------:R-:W-:Y:S02]  /*5110*/  IMAD.MOV R5, RZ, RZ, -R5 ;  /* 0x000000ffff057224 */ /* 0x000fe400078e0a05 */
[C---:B------:R-:W-:Y:S02]  /*5120*/  IMAD R212, R2.reuse, R9, R212 ;  /* 0x0000000902d47224 */ /* 0x040fe400078e02d4 */
[----:B------:R-:W-:Y:S02]  /*5130*/  IMAD R216, R2, R5, R216 ;  /* 0x0000000502d87224 */ /* 0x000fe400078e02d8 */
[--C-:B------:R-:W-:Y:S01]  /*5140*/  @!P5 IMAD.IADD R208, R208, 0x1, -R2.reuse ;  /* 0x00000001d0d0d824 */ /* 0x100fe200078e0a02 */
[----:B------:R-:W-:Y:S01]  /*5150*/  ISETP.GT.U32.AND P5, PT, R2, R212, PT ;  /* 0x000000d40200720c */ /* 0x000fe20003fa4070 */
[--C-:B------:R-:W-:Y:S02]  /*5160*/  @!P6 IMAD.IADD R214, R214, 0x1, -R2.reuse ;  /* 0x00000001d6d6e824 */ /* 0x100fe400078e0a02 */
[----:B------:R-:W-:Y:S01]  /*5170*/  @!P0 IMAD.IADD R210, R210, 0x1, -R2 ;  /* 0x00000001d2d28824 */ /* 0x000fe200078e0a02 */
[----:B------:R-:W-:Y:S01]  /*5180*/  ISETP.GT.U32.AND P0, PT, R2, R216, PT ;  /* 0x000000d80200720c */ /* 0x000fe20003f04070 */
[----:B------:R-:W-:Y:S01]  /*5190*/  @!P4 IMAD.MOV R208, RZ, RZ, -R208 ;  /* 0x000000ffffd0c224 */ /* 0x000fe200078e0ad0 */
[----:B------:R-:W-:Y:S01]  /*51a0*/  ISETP.GE.AND P4, PT, R6, RZ, PT ;  /* 0x000000ff0600720c */ /* 0x000fe20003f86270 */
[----:B------:R-:W-:Y:S01]  /*51b0*/  IMAD.HI.U32 R6, R3, R220, RZ ;  /* 0x000000dc03067227 */ /* 0x000fe200078e00ff */
[----:B------:R-:W-:-:S03]  /*51c0*/  ISETP.GT.U32.AND P6, PT, R2, R214, PT ;  /* 0x000000d60200720c */ /* 0x000fc60003fc4070 */
[----:B------:R-:W-:Y:S01]  /*51d0*/  @!P3 IMAD.MOV R204, RZ, RZ, -R204 ;  /* 0x000000ffffccb224 */ /* 0x000fe200078e0acc */
[----:B------:R-:W-:Y:S01]  /*51e0*/  ISETP.GE.AND P3, PT, R8, RZ, PT ;  /* 0x000000ff0800720c */ /* 0x000fe20003f66270 */
[----:B------:R-:W-:Y:S01]  /*51f0*/  IMAD.MOV R9, RZ, RZ, -R6 ;  /* 0x000000ffff097224 */ /* 0x000fe200078e0a06 */
[C---:B------:R-:W-:Y:S01]  /*5200*/  LOP3.LUT R8, R4.reuse, 0x50, RZ, 0xfc, !PT ;  /* 0x0000005004087812 */ /* 0x040fe200078efcff */
[----:B------:R-:W-:Y:S01]  /*5210*/  @!P1 IMAD.MOV R210, RZ, RZ, -R210 ;  /* 0x000000ffffd29224 */ /* 0x000fe200078e0ad2 */
[----:B------:R-:W-:Y:S01]  /*5220*/  LOP3.LUT R6, R4, 0x4a, RZ, 0xfc, !PT ;  /* 0x0000004a04067812 */ /* 0x000fe200078efcff */
[----:B------:R-:W-:Y:S01]  /*5230*/  IMAD R220, R2, R9, R220 ;  /* 0x0000000902dc7224 */ /* 0x000fe200078e02dc */
[----:B------:R-:W-:Y:S01]  /*5240*/  IABS R218, R8 ;  /* 0x0000000800da7213 */ /* 0x000fe20000000000 */
[--C-:B------:R-:W-:Y:S01]  /*5250*/  @!P0 IMAD.IADD R216, R216, 0x1, -R2.reuse ;  /* 0x00000001d8d88824 */ /* 0x100fe200078e0a02 */
[----:B------:R-:W-:Y:S01]  /*5260*/  IABS R224, R6 ;  /* 0x0000000600e07213 */ /* 0x000fe20000000000 */
[----:B------:R-:W-:Y:S01]  /*5270*/  @!P6 IMAD.IADD R214, R214, 0x1, -R2 ;  /* 0x00000001d6d6e824 */ /* 0x000fe200078e0a02 */
[C---:B------:R-:W-:Y:S01]  /*5280*/  ISETP.GT.U32.AND P6, PT, R2.reuse, R220, PT ;  /* 0x000000dc0200720c */ /* 0x040fe20003fc4070 */
[----:B------:R-:W-:Y:S01]  /*5290*/  IMAD.HI.U32 R5, R3, R218, RZ ;  /* 0x000000da03057227 */ /* 0x000fe200078e00ff */
[----:B------:R-:W-:-:S03]  /*52a0*/  ISETP.GT.U32.AND P1, PT, R2, R216, PT ;  /* 0x000000d80200720c */ /* 0x000fc60003f24070 */
[----:B------:R-:W-:-:S04]  /*52b0*/  IMAD.HI.U32 R7, R3, R222, RZ ;  /* 0x000000de03077227 */ /* 0x000fc800078e00ff */
[----:B------:R-:W-:Y:S02]  /*52c0*/  @!P5 IMAD.IADD R212, R212, 0x1, -R2 ;  /* 0x00000001d4d4d824 */ /* 0x000fe400078e0a02 */
[----:B------:R-:W-:Y:S02]  /*52d0*/  IMAD.MOV R5, RZ, RZ, -R5 ;  /* 0x000000ffff057224 */ /* 0x000fe400078e0a05 */
[----:B------:R-:W-:Y:S01]  /*52e0*/  IMAD.MOV R7, RZ, RZ, -R7 ;  /* 0x000000ffff077224 */ /* 0x000fe200078e0a07 */
[C---:B------:R-:W-:Y:S01]  /*52f0*/  ISETP.GT.U32.AND P5, PT, R2.reuse, R212, PT ;  /* 0x000000d40200720c */ /* 0x040fe20003fa4070 */
[C---:B------:R-:W-:Y:S02]  /*5300*/  IMAD R218, R2.reuse, R5, R218 ;  /* 0x0000000502da7224 */ /* 0x040fe400078e02da */
[----:B------:R-:W-:Y:S01]  /*5310*/  IMAD R222, R2, R7, R222 ;  /* 0x0000000702de7224 */ /* 0x000fe200078e02de */
[----:B------:R-:W-:Y:S01]  /*5320*/  LOP3.LUT R7, R4, 0x48, RZ, 0xfc, !PT ;  /* 0x0000004804077812 */ /* 0x000fe200078efcff */
[----:B------:R-:W-:Y:S01]  /*5330*/  IMAD.HI.U32 R5, R3, R224, RZ ;  /* 0x000000e003057227 */ /* 0x000fe200078e00ff */
[----:B------:R-:W-:-:S02]  /*5340*/  ISETP.GT.U32.AND P0, PT, R2, R218, PT ;  /* 0x000000da0200720c */ /* 0x000fc40003f04070 */
[----:B------:R-:W-:Y:S01]  /*5350*/  IABS R226, R7 ;  /* 0x0000000700e27213 */ /* 0x000fe20000000000 */
[----:B------:R-:W-:Y:S01]  /*5360*/  @!P3 IMAD.MOV R214, RZ, RZ, -R214 ;  /* 0x000000ffffd6b224 */ /* 0x000fe200078e0ad6 */
[----:B------:R-:W-:Y:S01]  /*5370*/  ISETP.GT.U32.AND P3, PT, R2, R222, PT ;  /* 0x000000de0200720c */ /* 0x000fe20003f64070 */
[--C-:B------:R-:W-:Y:S01]  /*5380*/  @!P1 IMAD.IADD R216, R216, 0x1, -R2.reuse ;  /* 0x00000001d8d89824 */ /* 0x100fe200078e0a02 */
[----:B------:R-:W-:Y:S01]  /*5390*/  ISETP.GE.AND P1, PT, R11, RZ, PT ;  /* 0x000000ff0b00720c */ /* 0x000fe20003f26270 */
[----:B------:R-:W-:Y:S01]  /*53a0*/  @!P6 IMAD.IADD R220, R220, 0x1, -R2 ;  /* 0x00000001dcdce824 */ /* 0x000fe200078e0a02 */
[----:B------:R-:W-:Y:S01]  /*53b0*/  LOP3.LUT R11, R4, 0x42, RZ, 0xfc, !PT ;  /* 0x00000042040b7812 */ /* 0x000fe200078efcff */
[----:B------:R-:W-:Y:S02]  /*53c0*/  IMAD.MOV R5, RZ, RZ, -R5 ;  /* 0x000000ffff057224 */ /* 0x000fe400078e0a05 */
[----:B------:R-:W-:Y:S01]  /*53d0*/  @!P4 IMAD.MOV R216, RZ, RZ, -R216 ;  /* 0x000000ffffd8c224 */ /* 0x000fe200078e0ad8 */
[C---:B------:R-:W-:Y:S01]  /*53e0*/  ISETP.GT.U32.AND P4, PT, R2.reuse, R220, PT ;  /* 0x000000dc0200720c */ /* 0x040fe20003f84070 */
[----:B------:R-:W-:Y:S01]  /*53f0*/  IMAD R224, R2, R5, R224 ;  /* 0x0000000502e07224 */ /* 0x000fe200078e02e0 */
[----:B------:R-:W-:Y:S01]  /*5400*/  IABS R232, R11 ;  /* 0x0000000b00e87213 */ /* 0x000fe20000000000 */
[----:B------:R-:W-:-:S04]  /*5410*/  IMAD.HI.U32 R5, R3, R226, RZ ;  /* 0x000000e203057227 */ /* 0x000fc800078e00ff */
[----:B------:R-:W-:Y:S01]  /*5420*/  @!P5 IMAD.IADD R212, R212, 0x1, -R2 ;  /* 0x00000001d4d4d824 */ /* 0x000fe200078e0a02 */
[----:B------:R-:W-:Y:S01]  /*5430*/  ISETP.GE.AND P5, PT, R8, RZ, PT ;  /* 0x000000ff0800720c */ /* 0x000fe20003fa6270 */
[----:B------:R-:W-:Y:S01]  /*5440*/  IMAD.MOV R5, RZ, RZ, -R5 ;  /* 0x000000ffff057224 */ /* 0x000fe200078e0a05 */
[----:B------:R-:W-:Y:S01]  /*5450*/  LOP3.LUT R8, R4, 0x46, RZ, 0xfc, !PT ;  /* 0x0000004604087812 */ /* 0x000fe200078efcff */
[----:B------:R-:W-:Y:S01]  /*5460*/  @!P2 IMAD.MOV R212, RZ, RZ, -R212 ;  /* 0x000000ffffd4a224 */ /* 0x000fe200078e0ad4 */
[----:B------:R-:W-:Y:S01]  /*5470*/  ISETP.GE.AND P2, PT, R10, RZ, PT ;  /* 0x000000ff0a00720c */ /* 0x000fe20003f46270 */
[--C-:B------:R-:W-:Y:S01]  /*5480*/  @!P0 IMAD.IADD R218, R218, 0x1, -R2.reuse ;  /* 0x00000001dada8824 */ /* 0x100fe200078e0a02 */
[----:B------:R-:W-:Y:S01]  /*5490*/  LOP3.LUT R10, R4, 0x44, RZ, 0xfc, !PT ;  /* 0x00000044040a7812 */ /* 0x000fe200078efcff */
[----:B------:R-:W-:Y:S01]  /*54a0*/  @!P3 IMAD.IADD R222, R222, 0x1, -R2 ;  /* 0x00000001dedeb824 */ /* 0x000fe200078e0a02 */
[----:B------:R-:W-:Y:S01]  /*54b0*/  IABS R228, R8 ;  /* 0x0000000800e47213 */ /* 0x000fe20000000000 */
[C---:B------:R-:W-:Y:S01]  /*54c0*/  IMAD R226, R2.reuse, R5, R226 ;  /* 0x0000000502e27224 */ /* 0x040fe200078e02e2 */
[----:B------:R-:W-:Y:S01]  /*54d0*/  ISETP.GT.U32.AND P6, PT, R2, R218, PT ;  /* 0x000000da0200720c */ /* 0x000fe20003fc4070 */
[----:B------:R-:W-:Y:S01]  /*54e0*/  @!P4 IMAD.IADD R220, R220, 0x1, -R2 ;  /* 0x00000001dcdcc824 */ /* 0x000fe200078e0a02 */
[----:B------:R-:W-:Y:S01]  /*54f0*/  ISETP.GT.U32.AND P3, PT, R2, R222, PT ;  /* 0x000000de0200720c */ /* 0x000fe20003f64070 */
[----:B------:R-:W-:Y:S01]  /*5500*/  IMAD.HI.U32 R5, R3, R228, RZ ;  /* 0x000000e403057227 */ /* 0x000fe200078e00ff */
[----:B------:R-:W-:-:S02]  /*5510*/  IABS R230, R10 ;  /* 0x0000000a00e67213 */ /* 0x000fc40000000000 */
[----:B------:R-:W-:Y:S01]  /*5520*/  ISETP.GT.U32.AND P4, PT, R2, R226, PT ;  /* 0x000000e20200720c */ /* 0x000fe20003f84070 */
[----:B------:R-:W-:Y:S01]  /*5530*/  IMAD.MOV R5, RZ, RZ, -R5 ;  /* 0x000000ffff057224 */ /* 0x000fe200078e0a05 */
[----:B------:R-:W-:Y:S01]  /*5540*/  ISETP.GE.AND P0, PT, R6, RZ, PT ;  /* 0x000000ff0600720c */ /* 0x000fe20003f06270 */
[----:B------:R-:W-:-:S04]  /*5550*/  IMAD.HI.U32 R6, R3, R230, RZ ;  /* 0x000000e603067227 */ /* 0x000fc800078e00ff */
[----:B------:R-:W-:Y:S01]  /*5560*/  IMAD.MOV R9, RZ, RZ, -R6 ;  /* 0x000000ffff097224 */ /* 0x000fe200078e0a06 */
[----:B------:R-:W-:Y:S01]  /*5570*/  LOP3.LUT R6, R4, 0x40, RZ, 0xfc, !PT ;  /* 0x0000004004067812 */ /* 0x000fe200078efcff */
[----:B------:R-:W-:Y:S02]  /*5580*/  IMAD R228, R2, R5, R228 ;  /* 0x0000000502e47224 */ /* 0x000fe400078e02e4 */
[--C-:B------:R-:W-:Y:S01]  /*5590*/  @!P6 IMAD.IADD R218, R218, 0x1, -R2.reuse ;  /* 0x00000001dadae824 */ /* 0x100fe200078e0a02 */
[----:B------:R-:W-:Y:S01]  /*55a0*/  ISETP.GT.U32.AND P6, PT, R2, R224, PT ;  /* 0x000000e00200720c */ /* 0x000fe20003fc4070 */
[--C-:B------:R-:W-:Y:S01]  /*55b0*/  @!P3 IMAD.IADD R222, R222, 0x1, -R2.reuse ;  /* 0x00000001dedeb824 */ /* 0x100fe200078e0a02 */
[----:B------:R-:W-:Y:S01]  /*55c0*/  ISETP.GE.AND P3, PT, R7, RZ, PT ;  /* 0x000000ff0700720c */ /* 0x000fe20003f66270 */
[----:B------:R-:W-:Y:S01]  /*55d0*/  @!P4 IMAD.IADD R226, R226, 0x1, -R2 ;  /* 0x00000001e2e2c824 */ /* 0x000fe200078e0a02 */
[----:B------:R-:W-:Y:S01]  /*55e0*/  IABS R234, R6 ;  /* 0x0000000600ea7213 */ /* 0x000fe20000000000 */
[----:B------:R-:W-:Y:S01]  /*55f0*/  IMAD R230, R2, R9, R230 ;  /* 0x0000000902e67224 */ /* 0x000fe200078e02e6 */
[----:B------:R-:W-:Y:S01]  /*5600*/  LOP3.LUT R9, R4, 0x3c, RZ, 0xfc, !PT ;  /* 0x0000003c04097812 */ /* 0x000fe200078efcff */
        /* <DEDUP_REMOVED lines=9> */
[----:B------:R-:W-:-:S04]  /*56a0*/  IMAD.HI.U32 R5, R3, R234, RZ ;  /* 0x000000ea03057227 */ /* 0x000fc800078e00ff */
[----:B------:R-:W-:Y:S02]  /*56b0*/  IMAD R232, R2, R7, R232 ;  /* 0x0000000702e87224 */ /* 0x000fe400078e02e8 */
[--C-:B------:R-:W-:Y:S01]  /*56c0*/  @!P2 IMAD.IADD R228, R228, 0x1, -R2.reuse ;  /* 0x00000001e4e4a824 */ /* 0x100fe200078e0a02 */
[----:B------:R-:W-:Y:S01]  /*56d0*/  ISETP.GE.AND P2, PT, R11, RZ, PT ;  /* 0x000000ff0b00720c */ /* 0x000fe20003f46270 */
[--C-:B------:R-:W-:Y:S01]  /*56e0*/  @!P5 IMAD.IADD R226, R226, 0x1, -R2.reuse ;  /* 0x00000001e2e2d824 */ /* 0x100fe200078e0a02 */
[----:B------:R-:W-:Y:S01]  /*56f0*/  ISETP.GT.U32.AND P5, PT, R2, R232, PT ;  /* 0x000000e80200720c */ /* 0x000fe20003fa4070 */
[--C-:B------:R-:W-:Y:S01]  /*5700*/  @!P1 IMAD.IADD R230, R230, 0x1, -R2.reuse ;  /* 0x00000001e6e69824 */ /* 0x100fe200078e0a02 */
[----:B------:R-:W-:Y:S01]  /*5710*/  ISETP.GT.U32.AND P1, PT, R2, R228, PT ;  /* 0x000000e40200720c */ /* 0x000fe20003f24070 */
[----:B------:R-:W-:Y:S01]  /*5720*/  @!P6 IMAD.IADD R224, R224, 0x1, -R2 ;  /* 0x00000001e0e0e824 */ /* 0x000fe200078e0a02 */
[----:B------:R-:W-:Y:S01]  /*5730*/  ISETP.GE.AND P6, PT, R8, RZ, PT ;  /* 0x000000ff0800720c */ /* 0x000fe20003fc6270 */
[----:B------:R-:W-:Y:S01]  /*5740*/  IMAD.MOV R7, RZ, RZ, -R5 ;  /* 0x000000ffff077224 */ /* 0x000fe200078e0a05 */
[----:B------:R-:W-:Y:S01]  /*5750*/  LOP3.LUT R8, R4, 0x3e, RZ, 0xfc, !PT ;  /* 0x0000003e04087812 */ /* 0x000fe200078efcff */
[----:B------:R-:W-:Y:S01]  /*5760*/  @!P3 IMAD.MOV R226, RZ, RZ, -R226 ;  /* 0x000000ffffe2b224 */ /* 0x000fe200078e0ae2 */
[C---:B------:R-:W-:Y:S01]  /*5770*/  ISETP.GT.U32.AND P4, PT, R2.reuse, R224, PT ;  /* 0x000000e00200720c */ /* 0x040fe20003f84070 */
[----:B------:R-:W-:Y:S01]  /*5780*/  IMAD R234, R2, R7, R234 ;  /* 0x0000000702ea7224 */ /* 0x000fe200078e02ea */
[----:B------:R-:W-:-:S02]  /*5790*/  IABS R236, R8 ;  /* 0x0000000800ec7213 */ /* 0x000fc40000000000 */
[----:B------:R-:W-:Y:S01]  /*57a0*/  LOP3.LUT R11, R4, 0x38, RZ, 0xfc, !PT ;  /* 0x00000038040b7812 */ /* 0x000fe200078efcff */
[--C-:B------:R-:W-:Y:S01]  /*57b0*/  @!P5 IMAD.IADD R232, R232, 0x1, -R2.reuse ;  /* 0x00000001e8e8d824 */ /* 0x100fe200078e0a02 */
[----:B------:R-:W-:Y:S01]  /*57c0*/  ISETP.GT.U32.AND P5, PT, R2, R230, PT ;  /* 0x000000e60200720c */ /* 0x000fe20003fa4070 */
[----:B------:R-:W-:Y:S01]  /*57d0*/  @!P1 IMAD.IADD R228, R228, 0x1, -R2 ;  /* 0x00000001e4e49824 */ /* 0x000fe200078e0a02 */
[----:B------:R-:W-:Y:S01]  /*57e0*/  ISETP.GT.U32.AND P1, PT, R2, R234, PT ;  /* 0x000000ea0200720c */ /* 0x000fe20003f24070 */
[----:B------:R-:W-:Y:S01]  /*57f0*/  IMAD.HI.U32 R5, R3, R236, RZ ;  /* 0x000000ec03057227 */ /* 0x000fe200078e00ff */
[----:B------:R-:W-:-:S03]  /*5800*/  IABS R242, R11 ;  /* 0x0000000b00f27213 */ /* 0x000fc60000000000 */
[----:B------:R-:W-:Y:S02]  /*5810*/  IMAD.MOV R5, RZ, RZ, -R5 ;  /* 0x000000ffff057224 */ /* 0x000fe400078e0a05 */
[----:B------:R-:W-:Y:S01]  /*5820*/  @!P4 IMAD.IADD R224, R224, 0x1, -R2 ;  /* 0x00000001e0e0c824 */ /* 0x000fe200078e0a02 */
[----:B------:R-:W-:Y:S01]  /*5830*/  ISETP.GE.AND P4, PT, R10, RZ, PT ;  /* 0x000000ff0a00720c */ /* 0x000fe20003f86270 */
[----:B------:R-:W-:Y:S01]  /*5840*/  IMAD R236, R2, R5, R236 ;  /* 0x0000000502ec7224 */ /* 0x000fe200078e02ec */
[----:B------:R-:W-:Y:S01]  /*5850*/  LOP3.LUT R10, R4, 0x3a, RZ, 0xfc, !PT ;  /* 0x0000003a040a7812 */ /* 0x000fe200078efcff */
[--C-:B------:R-:W-:Y:S02]  /*5860*/  @!P5 IMAD.IADD R230, R230, 0x1, -R2.reuse ;  /* 0x00000001e6e6d824 */ /* 0x100fe400078e0a02 */
[----:B------:R-:W-:Y:S01]  /*5870*/  @!P1 IMAD.IADD R234, R234, 0x1, -R2 ;  /* 0x00000001eaea9824 */ /* 0x000fe200078e0a02 */
[----:B------:R-:W-:Y:S01]  /*5880*/  IABS R240, R10 ;  /* 0x0000000a00f07213 */ /* 0x000fe20000000000 */
[----:B------:R-:W-:Y:S01]  /*5890*/  IMAD.HI.U32 R5, R3, R238, RZ ;  /* 0x000000ee03057227 */ /* 0x000fe200078e00ff */
[----:B------:R-:W-:-:S02]  /*58a0*/  ISETP.GT.U32.AND P5, PT, R2, R236, PT ;  /* 0x000000ec0200720c */ /* 0x000fc40003fa4070 */
[----:B------:R-:W-:Y:S01]  /*58b0*/  ISETP.GT.U32.AND P3, PT, R2, R234, PT ;  /* 0x000000ea0200720c */ /* 0x000fe20003f64070 */
[----:B------:R-:W-:Y:S01]  /*58c0*/  IMAD.MOV R7, RZ, RZ, -R5 ;  /* 0x000000ffff077224 */ /* 0x000fe200078e0a05 */
[----:B------:R-:W-:Y:S01]  /*58d0*/  ISETP.GE.AND P1, PT, R8, RZ, PT ;  /* 0x000000ff0800720c */ /* 0x000fe20003f26270 */
[----:B------:R-:W-:Y:S01]  /*58e0*/  IMAD.HI.U32 R5, R3, R240, RZ ;  /* 0x000000f003057227 */ /* 0x000fe200078e00ff */
[----:B------:R-:W-:-:S03]  /*58f0*/  LOP3.LUT R8, R4, 0x32, RZ, 0xfc, !PT ;  /* 0x0000003204087812 */ /* 0x000fc600078efcff */
[----:B------:R-:W-:Y:S01]  /*5900*/  @!P0 IMAD.MOV R224, RZ, RZ, -R224 ;  /* 0x000000ffffe08224 */ /* 0x000fe200078e0ae0 */
[C---:B------:R-:W-:Y:S01]  /*5910*/  ISETP.GT.U32.AND P0, PT, R2.reuse, R232, PT ;  /* 0x000000e80200720c */ /* 0x040fe20003f04070 */
[----:B------:R-:W-:Y:S01]  /*5920*/  IMAD R238, R2, R7, R238 ;  /* 0x0000000702ee7224 */ /* 0x000fe200078e02ee */
[----:B------:R-:W-:Y:S01]  /*5930*/  IABS R248, R8 ;  /* 0x0000000800f87213 */ /* 0x000fe20000000000 */
[----:B------:R-:W-:Y:S02]  /*5940*/  IMAD.MOV R7, RZ, RZ, -R5 ;  /* 0x000000ffff077224 */ /* 0x000fe400078e0a05 */
[----:B------:R-:W-:Y:S01]  /*5950*/  @!P5 IMAD.IADD R236, R236, 0x1, -R2 ;  /* 0x00000001ececd824 */ /* 0x000fe200078e0a02 */
[C---:B------:R-:W-:Y:S01]  /*5960*/  ISETP.GT.U32.AND P5, PT, R2.reuse, R238, PT ;  /* 0x000000ee0200720c */ /* 0x040fe20003fa4070 */
[----:B------:R-:W-:Y:S01]  /*5970*/  IMAD R240, R2, R7, R240 ;  /* 0x0000000702f07224 */ /* 0x000fe200078e02f0 */
[----:B------:R-:W-:Y:S01]  /*5980*/  LOP3.LUT R7, R4, 0x34, RZ, 0xfc, !PT ;  /* 0x0000003404077812 */ /* 0x000fe200078efcff */
[----:B------:R-:W-:-:S02]  /*5990*/  @!P3 IMAD.IADD R234, R234, 0x1, -R2 ;  /* 0x00000001eaeab824 */ /* 0x000fc400078e0a02 */
[----:B------:R-:W-:Y:S01]  /*59a0*/  @!P6 IMAD.MOV R228, RZ, RZ, -R228 ;  /* 0x000000ffffe4e224 */ /* 0x000fe200078e0ae4 */
[----:B------:R-:W-:Y:S01]  /*59b0*/  ISETP.GT.U32.AND P3, PT, R2, R240, PT ;  /* 0x000000f00200720c */ /* 0x000fe20003f64070 */
[--C-:B------:R-:W-:Y:S01]  /*59c0*/  @!P0 IMAD.IADD R232, R232, 0x1, -R2.reuse ;  /* 0x00000001e8e88824 */ /* 0x100fe200078e0a02 */
[----:B------:R-:W-:Y:S01]  /*59d0*/  ISETP.GE.AND P0, PT, R6, RZ, PT ;  /* 0x000000ff0600720c */ /* 0x000fe20003f06270 */
[----:B------:R-:W-:Y:S01]  /*59e0*/  IMAD.HI.U32 R5, R3, R242, RZ ;  /* 0x000000f203057227 */ /* 0x000fe200078e00ff */
[----:B------:R-:W-:Y:S02]  /*59f0*/  ISETP.GT.U32.AND P6, PT, R2, R236, PT ;  /* 0x000000ec0200720c */ /* 0x000fe40003fc4070 */
[----:B------:R-:W-:Y:S01]  /*5a00*/  LOP3.LUT R6, R4, 0x36, RZ, 0xfc, !PT ;  /* 0x0000003604067812 */ /* 0x000fe200078efcff */
[----:B------:R-:W-:Y:S01]  /*5a10*/  @!P5 IMAD.IADD R238, R238, 0x1, -R2 ;  /* 0x00000001eeeed824 */ /* 0x000fe200078e0a02 */
[----:B------:R-:W-:Y:S01]  /*5a20*/  IABS R246, R7 ;  /* 0x0000000700f67213 */ /* 0x000fe20000000000 */
[----:B------:R-:W-:Y:S01]  /*5a30*/  IMAD.MOV R5, RZ, RZ, -R5 ;  /* 0x000000ffff057224 */ /* 0x000fe200078e0a05 */
[----:B------:R-:W-:Y:S01]  /*5a40*/  IABS R244, R6 ;  /* 0x0000000600f47213 */ /* 0x000fe20000000000 */
[----:B------:R-:W-:Y:S01]  /*5a50*/  @!P4 IMAD.MOV R230, RZ, RZ, -R230 ;  /* 0x000000ffffe6c224 */ /* 0x000fe200078e0ae6 */
[----:B------:R-:W-:Y:S01]  /*5a60*/  ISETP.GE.AND P4, PT, R9, RZ, PT ;  /* 0x000000ff0900720c */ /* 0x000fe20003f86270 */
[----:B------:R-:W-:Y:S01]  /*5a70*/  @!P3 IMAD.IADD R240, R240, 0x1, -R2 ;  /* 0x00000001f0f0b824 */ /* 0x000fe200078e0a02 */
[C---:B------:R-:W-:Y:S01]  /*5a80*/  ISETP.GT.U32.AND P3, PT, R2.reuse, R238, PT ;  /* 0x000000ee0200720c */ /* 0x040fe20003f64070 */
[----:B------:R-:W-:Y:S01]  /*5a90*/  IMAD R242, R2, R5, R242 ;  /* 0x0000000502f27224 */ /* 0x000fe200078e02f2 */
[----:B------:R-:W-:Y:S01]  /*5aa0*/  ISETP.GE.AND P5, PT, R6, RZ, PT ;  /* 0x000000ff0600720c */ /* 0x000fe20003fa6270 */
[----:B------:R-:W-:-:S04]  /*5ab0*/  IMAD.HI.U32 R5, R3, R244, RZ ;  /* 0x000000f403057227 */ /* 0x000fc800078e00ff */
[----:B------:R-:W-:Y:S01]  /*5ac0*/  @!P6 IMAD.IADD R236, R236, 0x1, -R2 ;  /* 0x00000001ecece824 */ /* 0x000fe200078e0a02 */
[----:B------:R-:W-:Y:S01]  /*5ad0*/  ISETP.GE.AND P6, PT, R11, RZ, PT ;  /* 0x000000ff0b00720c */ /* 0x000fe20003fc6270 */
[----:B------:R-:W-:Y:S01]  /*5ae0*/  IMAD.MOV R5, RZ, RZ, -R5 ;  /* 0x000000ffff057224 */ /* 0x000fe200078e0a05 */
[----:B------:R-:W-:Y:S01]  /*5af0*/  LOP3.LUT R11, R4, 0x2a, RZ, 0xfc, !PT ;  /* 0x0000002a040b7812 */ /* 0x000fe200078efcff */
[----:B------:R-:W-:Y:S01]  /*5b00*/  @!P1 IMAD.MOV R236, RZ, RZ, -R236 ;  /* 0x000000ffffec9224 */ /* 0x000fe200078e0aec */
[C---:B------:R-:W-:Y:S01]  /*5b10*/  ISETP.GT.U32.AND P1, PT, R2.reuse, R242, PT ;  /* 0x000000f20200720c */ /* 0x040fe20003f24070 */
[----:B------:R-:W-:Y:S02]  /*5b20*/  IMAD R244, R2, R5, R244 ;  /* 0x0000000502f47224 */ /* 0x000fe400078e02f4 */
[----:B------:R-:W-:Y:S02]  /*5b30*/  @!P3 IMAD.IADD R238, R238, 0x1, -R2 ;  /* 0x00000001eeeeb824 */ /* 0x000fe400078e0a02 */
[----:B------:R-:W-:Y:S01]  /*5b40*/  @!P0 IMAD.MOV R234, RZ, RZ, -R234 ;  /* 0x000000ffffea8224 */ /* 0x000fe200078e0aea */
[C---:B------:R-:W-:Y:S01]  /*5b50*/  ISETP.GT.U32.AND P3, PT, R2.reuse, R244, PT ;  /* 0x000000f40200720c */ /* 0x040fe20003f64070 */
[----:B------:R-:W-:Y:S01]  /*5b60*/  @!P2 IMAD.MOV R232, RZ, RZ, -R232 ;  /* 0x000000ffffe8a224 */ /* 0x000fe200078e0ae8 */
[----:B------:R-:W-:Y:S01]  /*5b70*/  ISETP.GT.U32.AND P0, PT, R2, R240, PT ;  /* 0x000000f00200720c */ /* 0x000fe20003f04070 */
[----:B------:R-:W-:Y:S01]  /*5b80*/  @!P4 IMAD.MOV R238, RZ, RZ, -R238 ;  /* 0x000000ffffeec224 */ /* 0x000fe200078e0aee */
[----:B------:R-:W-:Y:S01]  /*5b90*/  ISETP.GE.AND P2, PT, R10, RZ, PT ;  /* 0x000000ff0a00720c */ /* 0x000fe20003f46270 */
[----:B------:R-:W-:Y:S01]  /*5ba0*/  IMAD.HI.U32 R5, R3, R246, RZ ;  /* 0x000000f603057227 */ /* 0x000fe200078e00ff */
[----:B------:R-:W-:-:S03]  /*5bb0*/  LOP3.LUT R10, R4, 0x30, RZ, 0xfc, !PT ;  /* 0x00000030040a7812 */ /* 0x000fc600078efcff */
[--C-:B------:R-:W-:Y:S01]  /*5bc0*/  @!P1 IMAD.IADD R242, R242, 0x1, -R2.reuse ;  /* 0x00000001f2f29824 */ /* 0x100fe200078e0a02 */
[----:B------:R-:W-:Y:S01]  /*5bd0*/  IABS R250, R10 ;  /* 0x0000000a00fa7213 */ /* 0x000fe20000000000 */
[----:B------:R-:W-:Y:S01]  /*5be0*/  IMAD.HI.U32 R6, R3, R248, RZ ;  /* 0x000000f803067227 */ /* 0x000fe200078e00ff */
[----:B------:R-:W-:Y:S02]  /*5bf0*/  ISETP.GE.AND P1, PT, R8, RZ, PT ;  /* 0x000000ff0800720c */ /* 0x000fe40003f26270 */
[----:B------:R-:W-:Y:S01]  /*5c00*/  ISETP.GT.U32.AND P4, PT, R2, R242, PT ;  /* 0x000000f20200720c */ /* 0x000fe20003f84070 */
[--C-:B------:R-:W-:Y:S01]  /*5c10*/  @!P3 IMAD.IADD R244, R244, 0x1, -R2.reuse ;  /* 0x00000001f4f4b824 */ /* 0x100fe200078e0a02 */
[----:B------:R-:W-:Y:S01]  /*5c20*/  LOP3.LUT R8, R4, 0x2e, RZ, 0xfc, !PT ;  /* 0x0000002e04087812 */ /* 0x000fe200078efcff */
[----:B------:R-:W-:Y:S01]  /*5c30*/  @!P0 IMAD.IADD R240, R240, 0x1, -R2 ;  /* 0x00000001f0f08824 */ /* 0x000fe200078e0a02 */
[----:B------:R-:W-:Y:S01]  /*5c40*/  ISETP.GE.AND P0, PT, R7, RZ, PT ;  /* 0x000000ff0700720c */ /* 0x000fe20003f06270 */
[----:B------:R-:W-:Y:S01]  /*5c50*/  IMAD.MOV R7, RZ, RZ, -R5 ;  /* 0x000000ffff077224 */ /* 0x000fe200078e0a05 */
[----:B------:R-:W-:Y:S01]  /*5c60*/  ISETP.GT.U32.AND P3, PT, R2, R244, PT ;  /* 0x000000f40200720c */ /* 0x000fe20003f64070 */
[----:B------:R-:W-:Y:S01]  /*5c70*/  IMAD.HI.U32 R5, R3, R250, RZ ;  /* 0x000000fa03057227 */ /* 0x000fe200078e00ff */
[----:B------:R-:W-:-:S03]  /*5c80*/  IABS R252, R8 ;  /* 0x0000000800fc7213 */ /* 0x000fc60000000000 */
[----:B------:R-:W-:Y:S02]  /*5c90*/  IMAD.MOV R9, RZ, RZ, -R6 ;  /* 0x000000ffff097224 */ /* 0x000fe400078e0a06 */
[----:B------:R-:W-:Y:S02]  /*5ca0*/  IMAD.MOV R5, RZ, RZ, -R5 ;  /* 0x000000ffff057224 */ /* 0x000fe400078e0a05 */
[----:B------:R-:W-:Y:S01]  /*5cb0*/  IMAD R248, R2, R9, R248 ;  /* 0x0000000902f87224 */ /* 0x000fe200078e02f8 */
[----:B------:R-:W-:Y:S01]  /*5cc0*/  LOP3.LUT R9, R4, 0x2c, RZ, 0xfc, !PT ;  /* 0x0000002c04097812 */ /* 0x000fe200078efcff */
[----:B------:R-:W-:Y:S02]  /*5cd0*/  IMAD R250, R2, R5, R250 ;  /* 0x0000000502fa7224 */ /* 0x000fe400078e02fa */
[----:B------:R-:W-:Y:S01]  /*5ce0*/  @!P4 IMAD.IADD R242, R242, 0x1, -R2 ;  /* 0x00000001f2f2c824 */ /* 0x000fe200078e0a02 */
[C---:B------:R-:W-:Y:S01]  /*5cf0*/  ISETP.GT.U32.AND P4, PT, R2.reuse, R248, PT ;  /* 0x000000f80200720c */ /* 0x040fe20003f84070 */
[----:B------:R-:W-:Y:S01]  /*5d00*/  IMAD R246, R2, R7, R246 ;  /* 0x0000000702f67224 */ /* 0x000fe200078e02f6 */
[----:B------:R-:W-:Y:S01]  /*5d10*/  IABS R27, R9 ;  /* 0x00000009001b7213 */ /* 0x000fe20000000000 */
[----:B------:R-:W-:Y:S01]  /*5d20*/  @!P3 IMAD.IADD R244, R244, 0x1, -R2 ;  /* 0x00000001f4f4b824 */ /* 0x000fe200078e0a02 */
[C---:B------:R-:W-:Y:S01]  /*5d30*/  ISETP.GT.U32.AND P3, PT, R2.reuse, R250, PT ;  /* 0x000000fa0200720c */ /* 0x040fe20003f64070 */
[----:B------:R-:W-:Y:S01]  /*5d40*/  @!P2 IMAD.MOV R240, RZ, RZ, -R240 ;  /* 0x000000fffff0a224 */ /* 0x000fe200078e0af0 */
[----:B------:R-:W-:Y:S01]  /*5d50*/  ISETP.GT.U32.AND P2, PT, R2, R246, PT ;  /* 0x000000f60200720c */ /* 0x000fe20003f44070 */
[----:B------:R-:W-:Y:S01]  /*5d60*/  IMAD.HI.U32 R6, R3, R27, RZ ;  /* 0x0000001b03067227 */ /* 0x000fe200078e00ff */
[----:B------:R-:W-:-:S03]  /*5d70*/  IABS R7, R11 ;  /* 0x0000000b00077213 */ /* 0x000fc60000000000 */
[----:B------:R-:W-:Y:S02]  /*5d80*/  IMAD.MOV R6, RZ, RZ, -R6 ;  /* 0x000000ffff067224 */ /* 0x000fe400078e0a06 */
[----:B------:R-:W-:Y:S02]  /*5d90*/  @!P4 IMAD.IADD R248, R248, 0x1, -R2 ;  /* 0x00000001f8f8c824 */ /* 0x000fe400078e0a02 */
[----:B------:R-:W-:-:S04]  /*5da0*/  IMAD.HI.U32 R5, R3, R252, RZ ;  /* 0x000000fc03057227 */ /* 0x000fc800078e00ff */
[--C-:B------:R-:W-:Y:S01]  /*5db0*/  @!P3 IMAD.IADD R250, R250, 0x1, -R2.reuse ;  /* 0x00000001fafab824 */ /* 0x100fe200078e0a02 */
[----:B------:R-:W-:Y:S01]  /*5dc0*/  ISETP.GT.U32.AND P3, PT, R2, R248, PT ;  /* 0x000000f80200720c */ /* 0x000fe20003f64070 */
[----:B------:R-:W-:Y:S01]  /*5dd0*/  @!P2 IMAD.IADD R246, R246, 0x1, -R2 ;  /* 0x00000001f6f6a824 */ /* 0x000fe200078e0a02 */
[----:B------:R-:W-:Y:S01]  /*5de0*/  ISETP.GE.AND P2, PT, R10, RZ, PT ;  /* 0x000000ff0a00720c */ /* 0x000fe20003f46270 */
[----:B------:R-:W-:Y:S01]  /*5df0*/  IMAD R27, R2, R6, R27 ;  /* 0x00000006021b7224 */ /* 0x000fe200078e021b */
[----:B------:R-:W-:Y:S01]  /*5e00*/  LOP3.LUT R10, R4, 0x1a, RZ, 0xfc, !PT ;  /* 0x0000001a040a7812 */ /* 0x000fe200078efcff */
[----:B------:R-:W-:Y:S01]  /*5e10*/  IMAD.MOV R5, RZ, RZ, -R5 ;  /* 0x000000ffff057224 */ /* 0x000fe200078e0a05 */
[----:B------:R-:W-:Y:S01]  /*5e20*/  ISETP.GT.U32.AND P4, PT, R2, R246, PT ;  /* 0x000000f60200720c */ /* 0x000fe20003f84070 */
[----:B------:R-:W-:Y:S01]  /*5e30*/  @!P5 IMAD.MOV R244, RZ, RZ, -R244 ;  /* 0x000000fffff4d224 */ /* 0x000fe200078e0af4 */
[----:B------:R-:W-:Y:S01]  /*5e40*/  ISETP.GE.AND P5, PT, R8, RZ, PT ;  /* 0x000000ff0800720c */ /* 0x000fe20003fa6270 */
[----:B------:R-:W-:Y:S01]  /*5e50*/  IMAD R252, R2, R5, R252 ;  /* 0x0000000502fc7224 */ /* 0x000fe200078e02fc */
[----:B------:R-:W-:Y:S01]  /*5e60*/  LOP3.LUT R8, R4, 0x26, RZ, 0xfc, !PT ;  /* 0x0000002604087812 */ /* 0x000fe200078efcff */
[----:B------:R-:W-:Y:S01]  /*5e70*/  IMAD.HI.U32 R6, R3, R25, RZ ;  /* 0x0000001903067227 */ /* 0x000fe200078e00ff */
[----:B------:R-:W-:-:S02]  /*5e80*/  IABS R136, R10 ;  /* 0x0000000a00887213 */ /* 0x000fc40000000000 */
[----:B------:R-:W-:Y:S01]  /*5e90*/  IABS R24, R8 ;  /* 0x0000000800187213 */ /* 0x000fe20000000000 */
[----:B------:R-:W-:Y:S01]  /*5ea0*/  @!P3 IMAD.IADD R248, R248, 0x1, -R2 ;  /* 0x00000001f8f8b824 */ /* 0x000fe200078e0a02 */
[----:B------:R-:W-:Y:S01]  /*5eb0*/  ISETP.GT.U32.AND P3, PT, R2, R27, PT ;  /* 0x0000001b0200720c */ /* 0x000fe20003f64070 */
[----:B------:R-:W-:-:S04]  /*5ec0*/  IMAD.HI.U32 R5, R3, R7, RZ ;  /* 0x0000000703057227 */ /* 0x000fc800078e00ff */
[----:B------:R-:W-:Y:S01]  /*5ed0*/  @!P4 IMAD.IADD R246, R246, 0x1, -R2 ;  /* 0x00000001f6f6c824 */ /* 0x000fe200078e0a02 */
[C---:B------:R-:W-:Y:S01]  /*5ee0*/  ISETP.GT.U32.AND P4, PT, R2.reuse, R252, PT ;  /* 0x000000fc0200720c */ /* 0x040fe20003f84070 */
[----:B------:R-:W-:Y:S02]  /*5ef0*/  IMAD.MOV R6, RZ, RZ, -R6 ;  /* 0x000000ffff067224 */ /* 0x000fe400078e0a06 */
[----:B------:R-:W-:Y:S01]  /*5f00*/  @!P6 IMAD.MOV R242, RZ, RZ, -R242 ;  /* 0x000000fffff2e224 */ /* 0x000fe200078e0af2 */
[----:B------:R-:W-:Y:S01]  /*5f10*/  ISETP.GT.U32.AND P6, PT, R2, R250, PT ;  /* 0x000000fa0200720c */ /* 0x000fe20003fc4070 */
[----:B------:R-:W-:Y:S02]  /*5f20*/  @!P0 IMAD.MOV R246, RZ, RZ, -R246 ;  /* 0x000000fffff68224 */ /* 0x000fe400078e0af6 */
[----:B------:R-:W-:Y:S02]  /*5f30*/  @!P3 IMAD.IADD R27, R27, 0x1, -R2 ;  /* 0x000000011b1bb824 */ /* 0x000fe400078e0a02 */
[----:B------:R-:W-:-:S02]  /*5f40*/  IMAD.MOV R5, RZ, RZ, -R5 ;  /* 0x000000ffff057224 */ /* 0x000fc400078e0a05 */
[C---:B------:R-:W-:Y:S01]  /*5f50*/  IMAD R25, R2.reuse, R6, R25 ;  /* 0x0000000602197224 */ /* 0x040fe200078e0219 */
[----:B------:R-:W-:Y:S01]  /*5f60*/  ISETP.GT.U32.AND P0, PT, R2, R27, PT ;  /* 0x0000001b0200720c */ /* 0x000fe20003f04070 */
[----:B------:R-:W-:-:S04]  /*5f70*/  IMAD.HI.U32 R6, R3, R24, RZ ;  /* 0x0000001803067227 */ /* 0x000fc800078e00ff */
[----:B------:R-:W-:Y:S02]  /*5f80*/  @!P4 IMAD.IADD R252, R252, 0x1, -R2 ;  /* 0x00000001fcfcc824 */ /* 0x000fe400078e0a02 */
[C---:B------:R-:W-:Y:S02]  /*5f90*/  IMAD R5, R2.reuse, R5, R7 ;  /* 0x0000000502057224 */ /* 0x040fe400078e0207 */
[----:B------:R-:W-:Y:S01]  /*5fa0*/  IMAD.MOV R7, RZ, RZ, -R6 ;  /* 0x000000ffff077224 */ /* 0x000fe200078e0a06 */
[C---:B------:R-:W-:Y:S01]  /*5fb0*/  ISETP.GT.U32.AND P3, PT, R2.reuse, R252, PT ;  /* 0x000000fc0200720c */ /* 0x040fe20003f64070 */
[----:B------:R-:W-:Y:S01]  /*5fc0*/  @!P1 IMAD.MOV R248, RZ, RZ, -R248 ;  /* 0x000000fffff89224 */ /* 0x000fe200078e0af8 */
[C---:B------:R-:W-:Y:S01]  /*5fd0*/  ISETP.GT.U32.AND P1, PT, R2.reuse, R25, PT ;  /* 0x000000190200720c */ /* 0x040fe20003f24070 */
[C---:B------:R-:W-:Y:S01]  /*5fe0*/  IMAD R24, R2.reuse, R7, R24 ;  /* 0x0000000702187224 */ /* 0x040fe200078e0218 */
[----:B------:R-:W-:Y:S01]  /*5ff0*/  ISETP.GT.U32.AND P4, PT, R2, R5, PT ;  /* 0x000000050200720c */ /* 0x000fe20003f84070 */
[--C-:B------:R-:W-:Y:S01]  /*6000*/  @!P6 IMAD.IADD R250, R250, 0x1, -R2.reuse ;  /* 0x00000001fafae824 */ /* 0x100fe200078e0a02 */
[----:B------:R-:W-:Y:S01]  /*6010*/  ISETP.GE.AND P6, PT, R9, RZ, PT ;  /* 0x000000ff0900720c */ /* 0x000fe20003fc6270 */
[----:B------:R-:W-:Y:S01]  /*6020*/  @!P0 IMAD.IADD R27, R27, 0x1, -R2 ;  /* 0x000000011b1b8824 */ /* 0x000fe200078e0a02 */
[----:B------:R-:W-:Y:S01]  /*6030*/  LOP3.LUT R9, R4, 0x24, RZ, 0xfc, !PT ;  /* 0x0000002404097812 */ /* 0x000fe200078efcff */
[----:B------:R-:W-:Y:S01]  /*6040*/  @!P2 IMAD.MOV R250, RZ, RZ, -R250 ;  /* 0x000000fffffaa224 */ /* 0x000fe200078e0afa */
[----:B------:R-:W-:-:S02]  /*6050*/  ISETP.GT.U32.AND P0, PT, R2, R24, PT ;  /* 0x000000180200720c */ /* 0x000fc40003f04070 */
[----:B------:R-:W-:Y:S01]  /*6060*/  IABS R22, R9 ;  /* 0x0000000900167213 */ /* 0x000fe20000000000 */
[--C-:B------:R-:W-:Y:S01]  /*6070*/  @!P3 IMAD.IADD R252, R252, 0x1, -R2.reuse ;  /* 0x00000001fcfcb824 */ /* 0x100fe200078e0a02 */
[----:B------:R-:W-:Y:S01]  /*6080*/  ISETP.GE.AND P3, PT, R12, RZ, PT ;  /* 0x000000ff0c00720c */ /* 0x000fe20003f66270 */
[--C-:B------:R-:W-:Y:S01]  /*6090*/  @!P1 IMAD.IADD R25, R25, 0x1, -R2.reuse ;  /* 0x0000000119199824 */ /* 0x100fe200078e0a02 */
[----:B------:R-:W-:Y:S01]  /*60a0*/  ISETP.GE.AND P1, PT, R8, RZ, PT ;  /* 0x000000ff0800720c */ /* 0x000fe20003f26270 */
[----:B------:R-:W-:Y:S01]  /*60b0*/  @!P4 IMAD.IADD R5, R5, 0x1, -R2 ;  /* 0x000000010505c824 */ /* 0x000fe200078e0a02 */
[----:B------:R-:W-:Y:S01]  /*60c0*/  ISETP.GE.AND P4, PT, R11, RZ, PT ;  /* 0x000000ff0b00720c */ /* 0x000fe20003f86270 */
[----:B------:R-:W-:Y:S01]  /*60d0*/  IMAD.HI.U32 R6, R3, R22, RZ ;  /* 0x0000001603067227 */ /* 0x000fe200078e00ff */
[----:B------:R-:W-:Y:S02]  /*60e0*/  LOP3.LUT R8, R4, 0x1e, RZ, 0xfc, !PT ;  /* 0x0000001e04087812 */ /* 0x000fe400078efcff */
[C---:B------:R-:W-:Y:S01]  /*60f0*/  ISETP.GT.U32.AND P2, PT, R2.reuse, R5, PT ;  /* 0x000000050200720c */ /* 0x040fe20003f44070 */
[----:B------:R-:W-:Y:S01]  /*6100*/  @!P5 IMAD.MOV R252, RZ, RZ, -R252 ;  /* 0x000000fffffcd224 */ /* 0x000fe200078e0afc */
[----:B------:R-:W-:Y:S01]  /*6110*/  ISETP.GT.U32.AND P5, PT, R2, R25, PT ;  /* 0x000000190200720c */ /* 0x000fe20003fa4070 */
[----:B------:R-:W-:Y:S01]  /*6120*/  IMAD.MOV R7, RZ, RZ, -R6 ;  /* 0x000000ffff077224 */ /* 0x000fe200078e0a06 */
[----:B------:R-:W-:Y:S01]  /*6130*/  LOP3.LUT R6, R4, 0x22, RZ, 0xfc, !PT ;  /* 0x0000002204067812 */ /* 0x000fe200078efcff */
[----:B------:R-:W-:Y:S01]  /*6140*/  @!P0 IMAD.IADD R24, R24, 0x1, -R2 ;  /* 0x0000000118188824 */ /* 0x000fe200078e0a02 */
[----:B------:R-:W-:Y:S01]  /*6150*/  IABS R16, R8 ;  /* 0x0000000800107213 */ /* 0x000fe20000000000 */
[C---:B------:R-:W-:Y:S01]  /*6160*/  IMAD R22, R2.reuse, R7, R22 ;  /* 0x0000000702167224 */ /* 0x040fe200078e0216 */
[----:B------:R-:W-:Y:S01]  /*6170*/  IABS R20, R6 ;  /* 0x0000000600147213 */ /* 0x000fe20000000000 */
[----:B------:R-:W-:Y:S01]  /*6180*/  @!P6 IMAD.MOV R27, RZ, RZ, -R27 ;  /* 0x000000ffff1be224 */ /* 0x000fe200078e0a1b */
[----:B------:R-:W-:-:S02]  /*6190*/  ISETP.GT.U32.AND P0, PT, R2, R24, PT ;  /* 0x000000180200720c */ /* 0x000fc40003f04070 */
[----:B------:R-:W-:Y:S01]  /*61a0*/  LOP3.LUT R7, R4, 0x20, RZ, 0xfc, !PT ;  /* 0x0000002004077812 */ /* 0x000fe200078efcff */
[--C-:B------:R-:W-:Y:S01]  /*61b0*/  @!P2 IMAD.IADD R5, R5, 0x1, -R2.reuse ;  /* 0x000000010505a824 */ /* 0x100fe200078e0a02 */
[----:B------:R-:W-:Y:S01]  /*61c0*/  ISETP.GE.AND P6, PT, R6, RZ, PT ;  /* 0x000000ff0600720c */ /* 0x000fe20003fc6270 */
[----:B------:R-:W-:Y:S01]  /*61d0*/  IMAD.HI.U32 R6, R3, R20, RZ ;  /* 0x0000001403067227 */ /* 0x000fe200078e00ff */
[----:B------:R-:W-:Y:S02]  /*61e0*/  IABS R18, R7 ;  /* 0x0000000700127213 */ /* 0x000fe40000000000 */
[----:B------:R-:W-:Y:S01]  /*61f0*/  ISETP.GE.AND P2, PT, R9, RZ, PT ;  /* 0x000000ff0900720c */ /* 0x000fe20003f46270 */
[----:B------:R-:W-:Y:S01]  /*6200*/  @!P5 IMAD.IADD R25, R25, 0x1, -R2 ;  /* 0x000000011919d824 */ /* 0x000fe200078e0a02 */
[----:B------:R-:W-:Y:S01]  /*6210*/  ISETP.GE.AND P5, PT, R7, RZ, PT ;  /* 0x000000ff0700720c */ /* 0x000fe20003fa6270 */
[----:B------:R-:W-:Y:S01]  /*6220*/  IMAD.MOV R7, RZ, RZ, -R6 ;  /* 0x000000ffff077224 */ /* 0x000fe200078e0a06 */
[----:B------:R-:W-:Y:S01]  /*6230*/  LOP3.LUT R9, R4, 0x1c, RZ, 0xfc, !PT ;  /* 0x0000001c04097812 */ /* 0x000fe200078efcff */
[----:B------:R-:W-:Y:S01]  /*6240*/  @!P4 IMAD.MOV R5, RZ, RZ, -R5 ;  /* 0x000000ffff05c224 */ /* 0x000fe200078e0a05 */
[----:B------:R-:W-:Y:S01]  /*6250*/  ISETP.GT.U32.AND P4, PT, R2, R22, PT ;  /* 0x000000160200720c */ /* 0x000fe20003f84070 */
[----:B------:R-:W-:Y:S01]  /*6260*/  @!P0 IMAD.IADD R24, R24, 0x1, -R2 ;  /* 0x0000000118188824 */ /* 0x000fe200078e0a02 */
[----:B------:R-:W-:Y:S01]  /*6270*/  ISETP.GE.AND P0, PT, R9, RZ, PT ;  /* 0x000000ff0900720c */ /* 0x000fe20003f06270 */
[----:B------:R-:W-:Y:S01]  /*6280*/  IMAD R20, R2, R7, R20 ;  /* 0x0000000702147224 */ /* 0x000fe200078e0214 */
[----:B------:R-:W-:Y:S01]  /*6290*/  IABS R14, R9 ;  /* 0x00000009000e7213 */ /* 0x000fe20000000000 */
[----:B------:R-:W-:Y:S01]  /*62a0*/  @!P1 IMAD.MOV R24, RZ, RZ, -R24 ;  /* 0x000000ffff189224 */ /* 0x000fe200078e0a18 */
[----:B------:R-:W-:Y:S01]  /*62b0*/  LOP3.LUT R12, R4, 0x18, RZ, 0xfc, !PT ;  /* 0x00000018040c7812 */ /* 0x000fe200078efcff */
[----:B------:R-:W-:Y:S01]  /*62c0*/  IMAD.HI.U32 R7, R3, R16, RZ ;  /* 0x0000001003077227 */ /* 0x000fe200078e00ff */
[----:B------:R-:W-:-:S02]  /*62d0*/  ISETP.GT.U32.AND P1, PT, R2, R20, PT ;  /* 0x000000140200720c */ /* 0x000fc40003f24070 */
[----:B------:R-:W-:Y:S01]  /*62e0*/  IABS R134, R12 ;  /* 0x0000000c00867213 */ /* 0x000fe20000000000 */
[----:B------:R-:W-:Y:S01]  /*62f0*/  IMAD.MOV R7, RZ, RZ, -R7 ;  /* 0x000000ffff077224 */ /* 0x000fe200078e0a07 */
[----:B------:R-:W-:Y:S01]  /*6300*/  IABS R11, R33 ;  /* 0x00000021000b7213 */ /* 0x000fe20000000000 */
[----:B------:R-:W-:Y:S02]  /*6310*/  @!P4 IMAD.IADD R22, R22, 0x1, -R2 ;  /* 0x000000011616c824 */ /* 0x000fe400078e0a02 */
[C---:B------:R-:W-:Y:S02]  /*6320*/  IMAD R16, R2.reuse, R7, R16 ;  /* 0x0000000702107224 */ /* 0x040fe400078e0210 */
[----:B------:R-:W-:Y:S01]  /*6330*/  IMAD.HI.U32 R6, R3, R18, RZ ;  /* 0x0000001203067227 */ /* 0x000fe200078e00ff */
[----:B------:R-:W-:-:S03]  /*6340*/  ISETP.GT.U32.AND P4, PT, R2, R22, PT ;  /* 0x000000160200720c */ /* 0x000fc60003f84070 */
[----:B------:R-:W-:Y:S01]  /*6350*/  @!P1 IMAD.IADD R20, R20, 0x1, -R2 ;  /* 0x0000000114149824 */ /* 0x000fe200078e0a02 */
[----:B------:R-:W-:Y:S01]  /*6360*/  ISETP.GT.U32.AND P1, PT, R2, R16, PT ;  /* 0x000000100200720c */ /* 0x000fe20003f24070 */
[----:B------:R-:W-:Y:S02]  /*6370*/  IMAD.MOV R9, RZ, RZ, -R6 ;  /* 0x000000ffff097224 */ /* 0x000fe400078e0a06 */
[----:B------:R-:W-:-:S04]  /*6380*/  IMAD.HI.U32 R6, R3, R14, RZ ;  /* 0x0000000e03067227 */ /* 0x000fc800078e00ff */
[----:B------:R-:W-:Y:S02]  /*6390*/  IMAD R18, R2, R9, R18 ;  /* 0x0000000902127224 */ /* 0x000fe400078e0212 */
[----:B------:R-:W-:Y:S02]  /*63a0*/  @!P4 IMAD.IADD R22, R22, 0x1, -R2 ;  /* 0x000000011616c824 */ /* 0x000fe400078e0a02 */
[----:B------:R-:W-:Y:S01]  /*63b0*/  IMAD.MOV R7, RZ, RZ, -R6 ;  /* 0x000000ffff077224 */ /* 0x000fe200078e0a06 */
[----:B------:R-:W-:Y:S01]  /*63c0*/  ISETP.GT.U32.AND P4, PT, R2, R18, PT ;  /* 0x000000120200720c */ /* 0x000fe20003f84070 */
[----:B------:R-:W-:Y:S02]  /*63d0*/  @!P1 IMAD.IADD R16, R16, 0x1, -R2 ;  /* 0x0000000110109824 */ /* 0x000fe400078e0a02 */
[----:B------:R-:W-:-:S03]  /*63e0*/  IMAD.HI.U32 R6, R3, R136, RZ ;  /* 0x0000008803067227 */ /* 0x000fc600078e00ff */
[C---:B------:R-:W-:Y:S01]  /*63f0*/  ISETP.GT.U32.AND P1, PT, R2.reuse, R16, PT ;  /* 0x000000100200720c */ /* 0x040fe20003f24070 */
[----:B------:R-:W-:Y:S02]  /*6400*/  IMAD R14, R2, R7, R14 ;  /* 0x00000007020e7224 */ /* 0x000fe400078e020e */
[----:B------:R-:W-:Y:S02]  /*6410*/  IMAD.MOV R7, RZ, RZ, -R6 ;  /* 0x000000ffff077224 */ /* 0x000fe400078e0a06 */
[----:B------:R-:W-:-:S04]  /*6420*/  IMAD.HI.U32 R6, R3, R134, RZ ;  /* 0x0000008603067227 */ /* 0x000fc800078e00ff */
[----:B------:R-:W-:Y:S02]  /*6430*/  IMAD.MOV R9, RZ, RZ, -R6 ;  /* 0x000000ffff097224 */ /* 0x000fe400078e0a06 */
[----:B------:R-:W-:Y:S01]  /*6440*/  @!P3 IMAD.MOV R25, RZ, RZ, -R25 ;  /* 0x000000ffff19b224 */ /* 0x000fe200078e0a19 */
[----:B------:R-:W-:Y:S01]  /*6450*/  ISETP.GE.AND P3, PT, R8, RZ, PT ;  /* 0x000000ff0800720c */ /* 0x000fe20003f66270 */
[----:B------:R-:W-:Y:S01]  /*6460*/  @!P4 IMAD.IADD R18, R18, 0x1, -R2 ;  /* 0x000000011212c824 */ /* 0x000fe200078e0a02 */
[----:B------:R-:W-:Y:S01]  /*6470*/  IABS R8, R17 ;  /* 0x0000001100087213 */ /* 0x000fe20000000000 */
[C---:B------:R-:W-:Y:S01]  /*6480*/  IMAD R136, R2.reuse, R7, R136 ;  /* 0x0000000702887224 */ /* 0x040fe200078e0288 */
[C---:B------:R-:W-:Y:S01]  /*6490*/  ISETP.GT.U32.AND P4, PT, R2.reuse, R20, PT ;  /* 0x000000140200720c */ /* 0x040fe20003f84070 */
[----:B------:R-:W-:Y:S02]  /*64a0*/  IMAD R134, R2, R9, R134 ;  /* 0x0000000902867224 */ /* 0x000fe400078e0286 */
[----:B------:R-:W-:-:S04]  /*64b0*/  IMAD.HI.U32 R7, R3, R132, RZ ;  /* 0x0000008403077227 */ /* 0x000fc800078e00ff */
[----:B------:R-:W-:Y:S01]  /*64c0*/  @!P2 IMAD.MOV R22, RZ, RZ, -R22 ;  /* 0x000000ffff16a224 */ /* 0x000fe200078e0a16 */
[----:B------:R-:W-:Y:S01]  /*64d0*/  ISETP.GT.U32.AND P2, PT, R2, R18, PT ;  /* 0x000000120200720c */ /* 0x000fe20003f44070 */
[----:B------:R-:W-:Y:S01]  /*64e0*/  @!P1 IMAD.IADD R16, R16, 0x1, -R2 ;  /* 0x0000000110109824 */ /* 0x000fe200078e0a02 */
[----:B------:R-:W-:Y:S01]  /*64f0*/  ISETP.GT.U32.AND P1, PT, R2, R134, PT ;  /* 0x000000860200720c */ /* 0x000fe20003f24070 */
[----:B------:R-:W-:Y:S02]  /*6500*/  IMAD.MOV R7, RZ, RZ, -R7 ;  /* 0x000000ffff077224 */ /* 0x000fe400078e0a07 */
[----:B------:R-:W-:-:S04]  /*6510*/  IMAD.HI.U32 R6, R3, R8, RZ ;  /* 0x0000000803067227 */ /* 0x000fc800078e00ff */
[----:B------:R-:W-:Y:S02]  /*6520*/  IMAD R132, R2, R7, R132 ;  /* 0x0000000702847224 */ /* 0x000fe400078e0284 */
[----:B------:R-:W-:Y:S02]  /*6530*/  IMAD.MOV R7, RZ, RZ, -R6 ;  /* 0x000000ffff077224 */ /* 0x000fe400078e0a06 */
[----:B------:R-:W-:Y:S01]  /*6540*/  @!P2 IMAD.IADD R18, R18, 0x1, -R2 ;  /* 0x000000011212a824 */ /* 0x000fe200078e0a02 */
[C---:B------:R-:W-:Y:S01]  /*6550*/  ISETP.GT.U32.AND P2, PT, R2.reuse, R136, PT ;  /* 0x000000880200720c */ /* 0x040fe20003f44070 */
[----:B------:R-:W-:Y:S02]  /*6560*/  IMAD R7, R2, R7, R8 ;  /* 0x0000000702077224 */ /* 0x000fe400078e0208 */
[--C-:B------:R-:W-:Y:S01]  /*6570*/  @!P4 IMAD.IADD R20, R20, 0x1, -R2.reuse ;  /* 0x000000011414c824 */ /* 0x100fe200078e0a02 */
[----:B------:R-:W-:Y:S01]  /*6580*/  ISETP.GT.U32.AND P4, PT, R2, R14, PT ;  /* 0x0000000e0200720c */ /* 0x000fe20003f84070 */
[----:B------:R-:W-:Y:S01]  /*6590*/  @!P1 IMAD.IADD R134, R134, 0x1, -R2 ;  /* 0x0000000186869824 */ /* 0x000fe200078e0a02 */
[----:B------:R-:W-:Y:S01]  /*65a0*/  ISETP.GT.U32.AND P1, PT, R2, R7, PT ;  /* 0x000000070200720c */ /* 0x000fe20003f24070 */
[----:B------:R-:W-:-:S04]  /*65b0*/  IMAD.HI.U32 R6, R3, R130, RZ ;  /* 0x0000008203067227 */ /* 0x000fc800078e00ff */
[----:B------:R-:W-:Y:S02]  /*65c0*/  @!P3 IMAD.MOV R16, RZ, RZ, -R16 ;  /* 0x000000ffff10b224 */ /* 0x000fe400078e0a10 */
[----:B------:R-:W-:Y:S01]  /*65d0*/  @!P2 IMAD.IADD R136, R136, 0x1, -R2 ;  /* 0x000000018888a824 */ /* 0x000fe200078e0a02 */
[----:B------:R-:W-:Y:S01]  /*65e0*/  ISETP.GE.AND P2, PT, R10, RZ, PT ;  /* 0x000000ff0a00720c */ /* 0x000fe20003f46270 */
[----:B------:R-:W-:Y:S01]  /*65f0*/  IMAD.MOV R9, RZ, RZ, -R6 ;  /* 0x000000ffff097224 */ /* 0x000fe200078e0a06 */
[----:B------:R-:W-:Y:S01]  /*6600*/  IABS R10, R31 ;  /* 0x0000001f000a7213 */ /* 0x000fe20000000000 */
[--C-:B------:R-:W-:Y:S01]  /*6610*/  @!P4 IMAD.IADD R14, R14, 0x1, -R2.reuse ;  /* 0x000000010e0ec824 */ /* 0x100fe200078e0a02 */
[----:B------:R-:W-:Y:S01]  /*6620*/  ISETP.GT.U32.AND P4, PT, R2, R132, PT ;  /* 0x000000840200720c */ /* 0x000fe20003f84070 */
[----:B------:R-:W-:Y:S02]  /*6630*/  @!P1 IMAD.IADD R7, R7, 0x1, -R2 ;  /* 0x0000000107079824 */ /* 0x000fe400078e0a02 */
[----:B------:R-:W-:-:S03]  /*6640*/  IMAD.HI.U32 R6, R3, R10, RZ ;  /* 0x0000000a03067227 */ /* 0x000fc600078e00ff */
[C---:B------:R-:W-:Y:S01]  /*6650*/  ISETP.GT.U32.AND P3, PT, R2.reuse, R7, PT ;  /* 0x000000070200720c */ /* 0x040fe20003f64070 */
[----:B------:R-:W-:Y:S02]  /*6660*/  IMAD R130, R2, R9, R130 ;  /* 0x0000000902827224 */ /* 0x000fe400078e0282 */
[----:B------:R-:W-:Y:S02]  /*6670*/  IMAD.MOV R9, RZ, RZ, -R6 ;  /* 0x000000ffff097224 */ /* 0x000fe400078e0a06 */
[----:B------:R-:W-:-:S04]  /*6680*/  IMAD.HI.U32 R8, R3, R11, RZ ;  /* 0x0000000b03087227 */ /* 0x000fc800078e00ff */
[----:B------:R-:W-:Y:S01]  /*6690*/  @!P4 IMAD.IADD R132, R132, 0x1, -R2 ;  /* 0x000000018484c824 */ /* 0x000fe200078e0a02 */
[C---:B------:R-:W-:Y:S01]  /*66a0*/  ISETP.GT.U32.AND P4, PT, R2.reuse, R14, PT ;  /* 0x0000000e0200720c */ /* 0x040fe20003f84070 */
[C---:B------:R-:W-:Y:S01]  /*66b0*/  IMAD R6, R2.reuse, R9, R10 ;  /* 0x0000000902067224 */ /* 0x040fe200078e020a */
[----:B------:R-:W-:Y:S01]  /*66c0*/  IABS R10, R35 ;  /* 0x00000023000a7213 */ /* 0x000fe20000000000 */
[----:B------:R-:W-:Y:S01]  /*66d0*/  @!P3 IMAD.IADD R7, R7, 0x1, -R2 ;  /* 0x000000010707b824 */ /* 0x000fe200078e0a02 */
[C---:B------:R-:W-:Y:S01]  /*66e0*/  ISETP.GT.U32.AND P1, PT, R2.reuse, R132, PT ;  /* 0x000000840200720c */ /* 0x040fe20003f24070 */
[----:B------:R-:W-:Y:S01]  /*66f0*/  IMAD.MOV R8, RZ, RZ, -R8 ;  /* 0x000000ffff087224 */ /* 0x000fe200078e0a08 */
[C---:B------:R-:W-:Y:S01]  /*6700*/  ISETP.GT.U32.AND P3, PT, R2.reuse, R6, PT ;  /* 0x000000060200720c */ /* 0x040fe20003f64070 */
[----:B------:R-:W-:Y:S01]  /*6710*/  @!P5 IMAD.MOV R18, RZ, RZ, -R18 ;  /* 0x000000ffff12d224 */ /* 0x000fe200078e0a12 */
[C---:B------:R-:W-:Y:S01]  /*6720*/  ISETP.GT.U32.AND P5, PT, R2.reuse, R136, PT ;  /* 0x000000880200720c */ /* 0x040fe20003fa4070 */
[----:B------:R-:W-:-:S02]  /*6730*/  IMAD R8, R2, R8, R11 ;  /* 0x0000000802087224 */ /* 0x000fc400078e020b */
[----:B------:R-:W-:-:S04]  /*6740*/  IMAD.HI.U32 R9, R3, R10, RZ ;  /* 0x0000000a03097227 */ /* 0x000fc800078e00ff */
[--C-:B------:R-:W-:Y:S01]  /*6750*/  @!P4 IMAD.IADD R14, R14, 0x1, -R2.reuse ;  /* 0x000000010e0ec824 */ /* 0x100fe200078e0a02 */
[----:B------:R-:W-:Y:S01]  /*6760*/  ISETP.GT.U32.AND P4, PT, R2, R130, PT ;  /* 0x000000820200720c */ /* 0x000fe20003f84070 */
[----:B------:R-:W-:Y:S02]  /*6770*/  IMAD.MOV R9, RZ, RZ, -R9 ;  /* 0x000000ffff097224 */ /* 0x000fe400078e0a09 */
[----:B------:R-:W-:Y:S01]  /*6780*/  @!P3 IMAD.IADD R6, R6, 0x1, -R2 ;  /* 0x000000010606b824 */ /* 0x000fe200078e0a02 */
[C---:B------:R-:W-:Y:S01]  /*6790*/  ISETP.GT.U32.AND P3, PT, R2.reuse, R8, PT ;  /* 0x000000080200720c */ /* 0x040fe20003f64070 */
[----:B------:R-:W-:Y:S01]  /*67a0*/  @!P6 IMAD.MOV R20, RZ, RZ, -R20 ;  /* 0x000000ffff14e224 */ /* 0x000fe200078e0a14 */
[----:B------:R-:W-:Y:S01]  /*67b0*/  ISETP.GT.U32.AND P6, PT, R2, R134, PT ;  /* 0x000000860200720c */ /* 0x000fe20003fc4070 */
[----:B------:R-:W-:Y:S01]  /*67c0*/  @!P1 IMAD.IADD R132, R132, 0x1, -R2 ;  /* 0x0000000184849824 */ /* 0x000fe200078e0a02 */
[----:B------:R-:W-:Y:S01]  /*67d0*/  ISETP.GE.AND P1, PT, R17, RZ, PT ;  /* 0x000000ff1100720c */ /* 0x000fe20003f26270 */
[----:B------:R-:W-:Y:S01]  /*67e0*/  IMAD R10, R2, R9, R10 ;  /* 0x00000009020a7224 */ /* 0x000fe200078e020a */
[----:B------:R-:W-:Y:S01]  /*67f0*/  IABS R17, R37 ;  /* 0x0000002500117213 */ /* 0x000fe20000000000 */
[--C-:B------:R-:W-:Y:S01]  /*6800*/  @!P5 IMAD.IADD R136, R136, 0x1, -R2.reuse ;  /* 0x000000018888d824 */ /* 0x100fe200078e0a02 */
[----:B------:R-:W-:Y:S01]  /*6810*/  ISETP.GE.AND P5, PT, R12, RZ, PT ;  /* 0x000000ff0c00720c */ /* 0x000fe20003fa6270 */
[----:B------:R-:W-:Y:S01]  /*6820*/  @!P4 IMAD.IADD R130, R130, 0x1, -R2 ;  /* 0x000000018282c824 */ /* 0x000fe200078e0a02 */
[----:B------:R-:W-:Y:S01]  /*6830*/  ISETP.GE.AND P4, PT, R19, RZ, PT ;  /* 0x000000ff1300720c */ /* 0x000fe20003f86270 */
[----:B------:R-:W-:-:S02]  /*6840*/  @!P0 IMAD.MOV R14, RZ, RZ, -R14 ;  /* 0x000000ffff0e8224 */ /* 0x000fc400078e0a0e */
[----:B------:R-:W-:Y:S01]  /*6850*/  @!P3 IMAD.IADD R8, R8, 0x1, -R2 ;  /* 0x000000010808b824 */ /* 0x000fe200078e0a02 */
[C---:B------:R-:W-:Y:S01]  /*6860*/  ISETP.GT.U32.AND P3, PT, R2.reuse, R10, PT ;  /* 0x0000000a0200720c */ /* 0x040fe20003f64070 */
        /* <DEDUP_REMOVED lines=8> */
[----:B------:R-:W-:Y:S01]  /*68f0*/  IMAD.HI.U32 R11, R3, R128, RZ ;  /* 0x00000080030b7227 */ /* 0x000fe200078e00ff */
[----:B------:R-:W-:-:S03]  /*6900*/  ISETP.GE.AND P6, PT, R15, RZ, PT ;  /* 0x000000ff0f00720c */ /* 0x000fc60003fc6270 */
[C---:B------:R-:W-:Y:S02]  /*6910*/  IMAD R126, R2.reuse, R29, R126 ;  /* 0x0000001d027e7224 */ /* 0x040fe400078e027e */
[----:B------:R-:W-:Y:S01]  /*6920*/  @!P5 IMAD.MOV R134, RZ, RZ, -R134 ;  /* 0x000000ffff86d224 */ /* 0x000fe200078e0a86 */
[----:B------:R-:W-:Y:S01]  /*6930*/  ISETP.GT.U32.AND P5, PT, R2, R8, PT ;  /* 0x000000080200720c */ /* 0x000fe20003fa4070 */
[----:B------:R-:W-:-:S04]  /*6940*/  IMAD.HI.U32 R15, R3, R124, RZ ;  /* 0x0000007c030f7227 */ /* 0x000fc800078e00ff */
[----:B------:R-:W-:Y:S02]  /*6950*/  IMAD.MOV R11, RZ, RZ, -R11 ;  /* 0x000000ffff0b7224 */ /* 0x000fe400078e0a0b */
[--C-:B------:R-:W-:Y:S02]  /*6960*/  @!P3 IMAD.IADD R10, R10, 0x1, -R2.reuse ;  /* 0x000000010a0ab824 */ /* 0x100fe400078e0a02 */
[----:B------:R-:W-:Y:S01]  /*6970*/  @!P0 IMAD.IADD R130, R130, 0x1, -R2 ;  /* 0x0000000182828824 */ /* 0x000fe200078e0a02 */
[C---:B------:R-:W-:Y:S01]  /*6980*/  ISETP.GT.U32.AND P0, PT, R2.reuse, R126, PT ;  /* 0x0000007e0200720c */ /* 0x040fe20003f04070 */
[----:B------:R-:W-:Y:S01]  /*6990*/  @!P2 IMAD.MOV R136, RZ, RZ, -R136 ;  /* 0x000000ffff88a224 */ /* 0x000fe200078e0a88 */
[C---:B------:R-:W-:Y:S01]  /*69a0*/  ISETP.GT.U32.AND P2, PT, R2.reuse, R6, PT ;  /* 0x000000060200720c */ /* 0x040fe20003f44070 */
[----:B------:R-:W-:Y:S01]  /*69b0*/  IMAD.HI.U32 R3, R3, R122, RZ ;  /* 0x0000007a03037227 */ /* 0x000fe200078e00ff */
[----:B------:R-:W-:-:S03]  /*69c0*/  ISETP.GT.U32.AND P3, PT, R2, R10, PT ;  /* 0x0000000a0200720c */ /* 0x000fc60003f64070 */
[----:B------:R-:W-:Y:S02]  /*69d0*/  IMAD.MOV R15, RZ, RZ, -R15 ;  /* 0x000000ffff0f7224 */ /* 0x000fe400078e0a0f */
[C---:B------:R-:W-:Y:S01]  /*69e0*/  IMAD R128, R2.reuse, R11, R128 ;  /* 0x0000000b02807224 */ /* 0x040fe200078e0280 */
[----:B------:R-:W-:Y:S01]  /*69f0*/  LOP3.LUT R11, R153, 0x3f, RZ, 0xc0, !PT ;  /* 0x0000003f990b7812 */ /* 0x000fe200078ec0ff */
[----:B------:R-:W-:Y:S02]  /*6a00*/  IMAD.MOV.U32 R4, RZ, RZ, R7 ;  /* 0x000000ffff047224 */ /* 0x000fe400078e0007 */
[----:B------:R-:W-:Y:S02]  /*6a10*/  IMAD.MOV R3, RZ, RZ, -R3 ;  /* 0x000000ffff037224 */ /* 0x000fe400078e0a03 */
[C---:B------:R-:W-:Y:S02]  /*6a20*/  IMAD R12, R2.reuse, R19, R17 ;  /* 0x00000013020c7224 */ /* 0x040fe400078e0211 */
[----:B------:R-:W-:-:S02]  /*6a30*/  IMAD R124, R2, R15, R124 ;  /* 0x0000000f027c7224 */ /* 0x000fc400078e027c */
[----:B------:R-:W-:Y:S01]  /*6a40*/  @!P1 IMAD.MOV R4, RZ, RZ, -R4 ;  /* 0x000000ffff049224 */ /* 0x000fe200078e0a04 */
[C---:B------:R-:W-:Y:S01]  /*6a50*/  ISETP.GT.U32.AND P1, PT, R2.reuse, R128, PT ;  /* 0x000000800200720c */ /* 0x040fe20003f24070 */
[C---:B------:R-:W-:Y:S02]  /*6a60*/  IMAD R122, R2.reuse, R3, R122 ;  /* 0x00000003027a7224 */ /* 0x040fe400078e027a */
[----:B------:R-:W-:Y:S01]  /*6a70*/  @!P6 IMAD.MOV R132, RZ, RZ, -R132 ;  /* 0x000000ffff84e224 */ /* 0x000fe200078e0a84 */
[----:B------:R-:W-:Y:S01]  /*6a80*/  ISETP.GT.U32.AND P6, PT, R2, R12, PT ;  /* 0x0000000c0200720c */ /* 0x000fe20003fc4070 */
[--C-:B------:R-:W-:Y:S01]  /*6a90*/  @!P5 IMAD.IADD R8, R8, 0x1, -R2.reuse ;  /* 0x000000010808d824 */ /* 0x100fe200078e0a02 */
[----:B------:R-:W-:Y:S01]  /*6aa0*/  ISETP.GT.U32.AND P5, PT, R2, R124, PT ;  /* 0x0000007c0200720c */ /* 0x000fe20003fa4070 */
[--C-:B------:R-:W-:Y:S01]  /*6ab0*/  @!P0 IMAD.IADD R126, R126, 0x1, -R2.reuse ;  /* 0x000000017e7e8824 */ /* 0x100fe200078e0a02 */
[----:B------:R-:W-:Y:S01]  /*6ac0*/  ISETP.GT.U32.AND P0, PT, R2, R122, PT ;  /* 0x0000007a0200720c */ /* 0x000fe20003f04070 */
[--C-:B------:R-:W-:Y:S01]  /*6ad0*/  @!P2 IMAD.IADD R6, R6, 0x1, -R2.reuse ;  /* 0x000000010606a824 */ /* 0x100fe200078e0a02 */
[----:B------:R-:W-:Y:S01]  /*6ae0*/  ISETP.GE.AND P2, PT, R31, RZ, PT ;  /* 0x000000ff1f00720c */ /* 0x000fe20003f46270 */
[--C-:B------:R-:W-:Y:S01]  /*6af0*/  @!P3 IMAD.IADD R10, R10, 0x1, -R2.reuse ;  /* 0x000000010a0ab824 */ /* 0x100fe200078e0a02 */
[----:B------:R-:W-:Y:S01]  /*6b00*/  ISETP.GE.AND P3, PT, R33, RZ, PT ;  /* 0x000000ff2100720c */ /* 0x000fe20003f66270 */
[----:B------:R-:W-:-:S02]  /*6b10*/  @!P1 IMAD.IADD R128, R128, 0x1, -R2 ;  /* 0x0000000180809824 */ /* 0x000fc400078e0a02 */
[----:B------:R-:W-:Y:S02]  /*6b20*/  IMAD.U32 R3, RZ, RZ, UR12 ;  /* 0x0000000cff037e24 */ /* 0x000fe4000f8e00ff */
[--C-:B------:R-:W-:Y:S01]  /*6b30*/  @!P6 IMAD.IADD R12, R12, 0x1, -R2.reuse ;  /* 0x000000010c0ce824 */ /* 0x100fe200078e0a02 */
[----:B------:R-:W-:Y:S01]  /*6b40*/  ISETP.GE.AND P6, PT, R35, RZ, PT ;  /* 0x000000ff2300720c */ /* 0x000fe20003fc6270 */
[----:B------:R-:W-:Y:S02]  /*6b50*/  @!P5 IMAD.IADD R124, R124, 0x1, -R2 ;  /* 0x000000017c7cd824 */ /* 0x000fe400078e0a02 */
[----:B------:R-:W-:Y:S01]  /*6b60*/  @!P4 IMAD.MOV R130, RZ, RZ, -R130 ;  /* 0x000000ffff82c224 */ /* 0x000fe200078e0a82 */
[C---:B------:R-:W-:Y:S01]  /*6b70*/  ISETP.GT.U32.AND P4, PT, R2.reuse, R128, PT ;  /* 0x000000800200720c */ /* 0x040fe20003f84070 */
[----:B------:R-:W-:Y:S01]  /*6b80*/  VIADD R3, R3, 0x4000 ;  /* 0x0000400003037836 */ /* 0x000fe20000000000 */
[----:B------:R-:W-:Y:S01]  /*6b90*/  ISETP.GT.U32.AND P1, PT, R2, R12, PT ;  /* 0x0000000c0200720c */ /* 0x000fe20003f24070 */
[----:B------:R-:W-:Y:S01]  /*6ba0*/  @!P0 IMAD.IADD R122, R122, 0x1, -R2 ;  /* 0x000000017a7a8824 */ /* 0x000fe200078e0a02 */
[C---:B------:R-:W-:Y:S01]  /*6bb0*/  ISETP.GT.U32.AND P5, PT, R2.reuse, R124, PT ;  /* 0x0000007c0200720c */ /* 0x040fe20003fa4070 */
[----:B------:R-:W-:Y:S01]  /*6bc0*/  @!P2 IMAD.MOV R6, RZ, RZ, -R6 ;  /* 0x000000ffff06a224 */ /* 0x000fe200078e0a06 */
[C---:B------:R-:W-:Y:S01]  /*6bd0*/  ISETP.GT.U32.AND P2, PT, R2.reuse, R126, PT ;  /* 0x0000007e0200720c */ /* 0x040fe20003f44070 */
[----:B------:R-:W-:Y:S01]  /*6be0*/  @!P3 IMAD.MOV R8, RZ, RZ, -R8 ;  /* 0x000000ffff08b224 */ /* 0x000fe200078e0a08 */
[----:B------:R-:W-:Y:S01]  /*6bf0*/  SHF.R.U32.HI R3, RZ, 0x4, R3 ;  /* 0x00000004ff037819 */ /* 0x000fe20000011603 */
[----:B------:R-:W-:Y:S01]  /*6c00*/  @!P6 IMAD.MOV R10, RZ, RZ, -R10 ;  /* 0x000000ffff0ae224 */ /* 0x000fe200078e0a0a */
[----:B------:R-:W-:-:S02]  /*6c10*/  ISETP.GT.U32.AND P3, PT, R2, R122, PT ;  /* 0x0000007a0200720c */ /* 0x000fc40003f64070 */
[----:B------:R-:W-:Y:S01]  /*6c20*/  SGXT.U32 R45, R3, 0xe ;  /* 0x0000000e032d781a */ /* 0x000fe20000000000 */
[----:B------:R-:W-:Y:S01]  /*6c30*/  IMAD.MOV.U32 R3, RZ, RZ, RZ ;  /* 0x000000ffff037224 */ /* 0x000fe200078e00ff */
[----:B------:R-:W-:Y:S01]  /*6c40*/  ISETP.GE.AND P0, PT, R39, RZ, PT ;  /* 0x000000ff2700720c */ /* 0x000fe20003f06270 */
[--C-:B------:R-:W-:Y:S01]  /*6c50*/  @!P4 IMAD.IADD R128, R128, 0x1, -R2.reuse ;  /* 0x000000018080c824 */ /* 0x100fe200078e0a02 */
[----:B------:R-:W-:Y:S01]  /*6c60*/  IADD3 R7, P4, R45, 0x2, RZ ;  /* 0x000000022d077810 */ /* 0x000fe20007f9e0ff */
[--C-:B------:R-:W-:Y:S01]  /*6c70*/  @!P1 IMAD.IADD R12, R12, 0x1, -R2.reuse ;  /* 0x000000010c0c9824 */ /* 0x100fe200078e0a02 */
[----:B------:R-:W-:Y:S01]  /*6c80*/  ISETP.GE.AND P1, PT, R37, RZ, PT ;  /* 0x000000ff2500720c */ /* 0x000fe20003f26270 */
[--C-:B------:R-:W-:Y:S01]  /*6c90*/  @!P2 IMAD.IADD R126, R126, 0x1, -R2.reuse ;  /* 0x000000017e7ea824 */ /* 0x100fe200078e0a02 */
[----:B------:R-:W-:Y:S01]  /*6ca0*/  ISETP.GE.AND P2, PT, R41, RZ, PT ;  /* 0x000000ff2900720c */ /* 0x000fe20003f46270 */
[--C-:B------:R-:W-:Y:S01]  /*6cb0*/  @!P5 IMAD.IADD R124, R124, 0x1, -R2.reuse ;  /* 0x000000017c7cd824 */ /* 0x100fe200078e0a02 */
[----:B------:R-:W-:Y:S01]  /*6cc0*/  ISETP.GE.AND P5, PT, R43, RZ, PT ;  /* 0x000000ff2b00720c */ /* 0x000fe20003fa6270 */
[----:B------:R-:W-:Y:S01]  /*6cd0*/  @!P3 IMAD.IADD R122, R122, 0x1, -R2 ;  /* 0x000000017a7ab824 */ /* 0x000fe200078e0a02 */
[----:B------:R-:W-:Y:S01]  /*6ce0*/  IADD3.X R3, R3, -0x7fffffe0, RZ, P4, !PT ;  /* 0x8000002003037810 */ /* 0x000fe200027fe4ff */
[----:B------:R-:W-:Y:S01]  /*6cf0*/  IMAD R2, R11, UR13, RZ ;  /* 0x0000000d0b027c24 */ /* 0x000fe2000f8e02ff */
[----:B------:R-:W-:Y:S01]  /*6d00*/  ISETP.GE.AND P4, PT, R9, RZ, PT ;  /* 0x000000ff0900720c */ /* 0x000fe20003f86270 */
[----:B------:R-:W-:Y:S01]  /*6d10*/  @!P0 IMAD.MOV R128, RZ, RZ, -R128 ;  /* 0x000000ffff808224 */ /* 0x000fe200078e0a80 */
[----:B------:R-:W-:Y:S01]  /*6d20*/  ISETP.NE.AND P3, PT, R21, RZ, PT ;  /* 0x000000ff1500720c */ /* 0x000fe20003f65270 */
[----:B------:R-:W-:Y:S01]  /*6d30*/  USHF.L.U32 UR13, UR13, 0x6, URZ ;  /* 0x000000060d0d7899 */ /* 0x000fe2000800063f */
[----:B------:R-:W-:Y:S01]  /*6d40*/  LOP3.LUT R21, RZ, R21, RZ, 0x33, !PT ;  /* 0x00000015ff157212 */ /* 0x000fe200078e33ff */
[----:B------:R-:W-:Y:S01]  /*6d50*/  @!P1 IMAD.MOV R12, RZ, RZ, -R12 ;  /* 0x000000ffff0c9224 */ /* 0x000fe200078e0a0c */
[----:B------:R-:W-:Y:S01]  /*6d60*/  R2UR UR9, R3 ;  /* 0x00000000030972ca */ /* 0x000fe200000e0000 */
[----:B------:R-:W-:Y:S01]  /*6d70*/  @!P2 IMAD.MOV R126, RZ, RZ, -R126 ;  /* 0x000000ffff7ea224 */ /* 0x000fe200078e0a7e */
[C---:B------:R-:W-:Y:S01]  /*6d80*/  IADD3 R3, P6, R2.reuse, UR4, RZ ;  /* 0x0000000402037c10 */ /* 0x040fe2000ffde0ff */
[----:B------:R-:W-:Y:S01]  /*6d90*/  @!P5 IMAD.MOV R124, RZ, RZ, -R124 ;  /* 0x000000ffff7cd224 */ /* 0x000fe200078e0a7c */
[C---:B------:R-:W-:Y:S01]  /*6da0*/  SEL R121, R21.reuse, R26, !P3 ;  /* 0x0000001a15797207 */ /* 0x040fe20005800000 */
[----:B------:R-:W-:Y:S01]  /*6db0*/  ULDC UR4, c[0x0][0x234] ;  /* 0x00008d0000047ab9 */ /* 0x000fe20000000800 */
[----:B------:R-:W-:Y:S01]  /*6dc0*/  LEA.HI.X.SX32 R2, R2, UR5, 0x1, P6 ;  /* 0x0000000502027c11 */ /* 0x000fe2000b0f0eff */
[----:B------:R-:W-:Y:S01]  /*6dd0*/  ULDC UR5, c[0x0][0x240] ;  /* 0x0000900000057ab9 */ /* 0x000fe20000000800 */
[----:B------:R-:W-:Y:S01]  /*6de0*/  @!P4 IMAD.MOV R122, RZ, RZ, -R122 ;  /* 0x000000ffff7ac224 */ /* 0x000fe200078e0a7a */
[----:B------:R-:W-:Y:S01]  /*6df0*/  SEL R239, R21, R38, !P3 ;  /* 0x0000002615ef7207 */ /* 0x000fe20005800000 */
[----:B------:R-:W-:Y:S01]  /*6e00*/  IMAD R121, R121, UR5, RZ ;  /* 0x0000000579797c24 */ /* 0x000fe2000f8e02ff */
        /* <DEDUP_REMOVED lines=8> */
[----:B------:R-:W-:Y:S01]  /*6e90*/  R2UR UR8, R7 ;  /* 0x00000000070872ca */ /* 0x000fe200000e0000 */
[----:B------:R-:W-:Y:S01]  /*6ea0*/  IMAD R231, R231, UR5, RZ ;  /* 0x00000005e7e77c24 */ /* 0x000fe2000f8e02ff */
[C---:B------:R-:W-:Y:S01]  /*6eb0*/  SEL R233, R21.reuse, R28, !P3 ;  /* 0x0000001c15e97207 */ /* 0x040fe20005800000 */
[----:B------:R-:W-:Y:S01]  /*6ec0*/  IMAD R26, R26, UR5, RZ ;  /* 0x000000051a1a7c24 */ /* 0x000fe2000f8e02ff */
[C---:B------:R-:W-:Y:S01]  /*6ed0*/  SEL R235, R21.reuse, R30, !P3 ;  /* 0x0000001e15eb7207 */ /* 0x040fe20005800000 */
[----:B------:R-:W-:Y:S01]  /*6ee0*/  UMOV UR4, 0xfffffffe ;  /* 0xfffffffe00047882 */ /* 0x000fe20000000000 */
        /* <DEDUP_REMOVED lines=52> */
[C---:B------:R-:W-:Y:S01]  /*7230*/  SEL R116, R21.reuse, R116, !P3 ;  /* 0x0000007415747207 */ /* 0x040fe20005800000 */
        /* <DEDUP_REMOVED lines=35> */
[----:B------:R-:W-:Y:S01]  /*7470*/  SEL R83, R21, R140, !P3 ;  /* 0x0000008c15537207 */ /* 0x000fe20005800000 */
        /* <DEDUP_REMOVED lines=151> */
[-C--:B------:R-:W-:Y:S01]  /*7df0*/  IADD3 R122, P4, R121, R3.reuse, RZ ;  /* 0x00000003797a7210 */ /* 0x080fe20007f9e0ff */
[----:B------:R-:W-:Y:S01]  /*7e00*/  IMAD R19, R19, UR5, RZ ;  /* 0x0000000513137c24 */ /* 0x000fe2000f8e02ff */
[-C--:B------:R-:W-:Y:S01]  /*7e10*/  IADD3 R240, P5, R239, R3.reuse, RZ ;  /* 0x00000003eff07210 */ /* 0x080fe20007fbe0ff */
[----:B------:R-:W-:Y:S01]  /*7e20*/  IMAD R21, R21, UR5, RZ ;  /* 0x0000000515157c24 */ /* 0x000fe2000f8e02ff */
[-C--:B------:R-:W-:Y:S01]  /*7e30*/  LEA.HI.X.SX32 R121, R121, R2.reuse, 0x1, P4 ;  /* 0x0000000279797211 */ /* 0x080fe200020f0eff */
[----:B------:R0:W-:Y:S01]  /*7e40*/  STL [R1+0x794], R122 ;  /* 0x0007947a01007387 */ /* 0x0001e20000100800 */
[-C--:B------:R-:W-:Y:S01]  /*7e50*/  IADD3 R230, P3, R229, R3.reuse, RZ ;  /* 0x00000003e5e67210 */ /* 0x080fe20007f7e0ff */
[----:B------:R-:W-:Y:S01]  /*7e60*/  IMAD.MOV.U32 R224, RZ, RZ, RZ ;  /* 0x000000ffffe07224 */ /* 0x000fe200078e00ff */
[-C--:B------:R-:W-:Y:S01]  /*7e70*/  IADD3 R242, P4, R241, R3.reuse, RZ ;  /* 0x00000003f1f27210 */ /* 0x080fe20007f9e0ff */
[----:B------:R1:W-:Y:S01]  /*7e80*/  STL [R1+0x790], R121 ;  /* 0x0007907901007387 */ /* 0x0003e20000100800 */
[-C--:B------:R-:W-:Y:S01]  /*7e90*/  IADD3 R232, P2, R231, R3.reuse, RZ ;  /* 0x00000003e7e87210 */ /* 0x080fe20007f5e0ff */
[----:B------:R-:W-:Y:S01]  /*7ea0*/  UMOV UR5, 0x7fffffdf ;  /* 0x7fffffdf00057882 */ /* 0x000fe20000000000 */
[-C--:B------:R-:W-:Y:S01]  /*7eb0*/  LEA.HI.X.SX32 R239, R239, R2.reuse, 0x1, P5 ;  /* 0x00000002efef7211 */ /* 0x080fe200028f0eff */
[----:B------:R-:W-:Y:S01]  /*7ec0*/  USHF.R.S32.HI UR24, URZ, 0x1f, UR13 ;  /* 0x0000001f3f187899 */ /* 0x000fe2000801140d */
[-C--:B------:R-:W-:Y:S01]  /*7ed0*/  LEA.HI.X.SX32 R229, R229, R2.reuse, 0x1, P3 ;  /* 0x00000002e5e57211 */ /* 0x080fe200018f0eff */
[----:B------:R-:W-:Y:S01]  /*7ee0*/  UIADD3.64 UR10, UR10, -UR4, URZ ;  /* 0x800000040a0a7297 */ /* 0x000fe2000fffe03f */
[----:B0-----:R-:W-:Y:S01]  /*7ef0*/  IADD3 R122, P5, R120, R3, RZ ;  /* 0x00000003787a7210 */ /* 0x001fe20007fbe0ff */
[----:B------:R-:W-:Y:S01]  /*7f00*/  UIADD3.64 UR20, UR8, 0x100, URZ ;  /* 0x0000010008147897 */ /* 0x000fe2000fffe03f */
[----:B------:R-:W-:-:S02]  /*7f10*/  LEA.HI.X.SX32 R241, R241, R2, 0x1, P4 ;  /* 0x00000002f1f17211 */ /* 0x000fc400020f0eff */
[-C--:B------:R-:W-:Y:S01]  /*7f20*/  IADD3 R244, P3, R243, R3.reuse, RZ ;  /* 0x00000003f3f47210 */ /* 0x080fe20007f7e0ff */
[----:B------:R0:W-:Y:S01]  /*7f30*/  STL [R1+0x204], R122 ;  /* 0x0002047a01007387 */ /* 0x0001e20000100800 */
[----:B------:R-:W-:Y:S02]  /*7f40*/  LEA.HI.X.SX32 R231, R231, R2, 0x1, P2 ;  /* 0x00000002e7e77211 */ /* 0x000fe400010f0eff */
[-C--:B-1----:R-:W-:Y:S02]  /*7f50*/  IADD3 R121, P4, R119, R3.reuse, RZ ;  /* 0x0000000377797210 */ /* 0x082fe40007f9e0ff */
[-C--:B------:R-:W-:Y:S02]  /*7f60*/  IADD3 R234, P1, R233, R3.reuse, RZ ;  /* 0x00000003e9ea7210 */ /* 0x080fe40007f3e0ff */
[-C--:B------:R-:W-:Y:S01]  /*7f70*/  IADD3 R246, P2, R245, R3.reuse, RZ ;  /* 0x00000003f5f67210 */ /* 0x080fe20007f5e0ff */
[----:B------:R1:W-:Y:S01]  /*7f80*/  STL [R1+0x20c], R121 ;  /* 0x00020c7901007387 */ /* 0x0003e20000100800 */
[----:B------:R-:W-:-:S02]  /*7f90*/  IADD3 R236, P0, R235, R3, RZ ;  /* 0x00000003ebec7210 */ /* 0x000fc40007f1e0ff */
[-C--:B------:R-:W-:Y:S02]  /*7fa0*/  LEA.HI.X.SX32 R243, R243, R2.reuse, 0x1, P3 ;  /* 0x00000002f3f37211 */ /* 0x080fe400018f0eff */
[-C--:B------:R-:W-:Y:S02]  /*7fb0*/  LEA.HI.X.SX32 R233, R233, R2.reuse, 0x1, P1 ;  /* 0x00000002e9e97211 */ /* 0x080fe400008f0eff */
[-C--:B0-----:R-:W-:Y:S02]  /*7fc0*/  IADD3 R122, P3, R118, R3.reuse, RZ ;  /* 0x00000003767a7210 */ /* 0x081fe40007f7e0ff */
[-C--:B------:R-:W-:Y:S02]  /*7fd0*/  LEA.HI.X.SX32 R245, R245, R2.reuse, 0x1, P2 ;  /* 0x00000002f5f57211 */ /* 0x080fe400010f0eff */
[----:B------:R-:W-:Y:S01]  /*7fe0*/  IADD3 R248, P1, R247, R3, RZ ;  /* 0x00000003f7f87210 */ /* 0x000fe20007f3e0ff */
[----:B------:R0:W-:Y:S01]  /*7ff0*/  STL [R1+0x214], R122 ;  /* 0x0002147a01007387 */ /* 0x0001e20000100800 */
[----:B------:R-:W-:-:S02]  /*8000*/  LEA.HI.X.SX32 R235, R235, R2, 0x1, P0 ;  /* 0x00000002ebeb7211 */ /* 0x000fc400000f0eff */
[-C--:B-1----:R-:W-:Y:S02]  /*8010*/  IADD3 R121, P2, R117, R3.reuse, RZ ;  /* 0x0000000375797210 */ /* 0x082fe40007f5e0ff */
[-C--:B------:R-:W-:Y:S02]  /*8020*/  IADD3 R238, P6, R237, R3.reuse, RZ ;  /* 0x00000003edee7210 */ /* 0x080fe40007fde0ff */
[-C--:B------:R-:W-:Y:S01]  /*8030*/  IADD3 R250, P0, R249, R3.reuse, RZ ;  /* 0x00000003f9fa7210 */ /* 0x080fe20007f1e0ff */
[----:B------:R1:W-:Y:S01]  /*8040*/  STL [R1+0x21c], R121 ;  /* 0x00021c7901007387 */ /* 0x0003e20000100800 */
[-C--:B------:R-:W-:Y:S02]  /*8050*/  LEA.HI.X.SX32 R247, R247, R2.reuse, 0x1, P1 ;  /* 0x00000002f7f77211 */ /* 0x080fe400008f0eff */
[----:B------:R-:W-:Y:S02]  /*8060*/  LEA.HI.X.SX32 R237, R237, R2, 0x1, P6 ;  /* 0x00000002eded7211 */ /* 0x000fe400030f0eff */
[----:B0-----:R-:W-:-:S02]  /*8070*/  IADD3 R122, P1, R116, R3, RZ ;  /* 0x00000003747a7210 */ /* 0x001fc40007f3e0ff */
[-C--:B------:R-:W-:Y:S02]  /*8080*/  LEA.HI.X.SX32 R249, R249, R2.reuse, 0x1, P0 ;  /* 0x00000002f9f97211 */ /* 0x080fe400000f0eff */
[-C--:B------:R-:W-:Y:S01]  /*8090*/  IADD3 R252, P6, R251, R3.reuse, RZ ;  /* 0x00000003fbfc7210 */ /* 0x080fe20007fde0ff */
[----:B------:R0:W-:Y:S01]  /*80a0*/  STL [R1+0x224], R122 ;  /* 0x0002247a01007387 */ /* 0x0001e20000100800 */
[----:B-1----:R-:W-:Y:S02]  /*80b0*/  IADD3 R121, P0, R115, R3, RZ ;  /* 0x0000000373797210 */ /* 0x002fe40007f1e0ff */
[-C--:B------:R-:W-:Y:S02]  /*80c0*/  LEA.HI.X.SX32 R251, R251, R2.reuse, 0x1, P6 ;  /* 0x00000002fbfb7211 */ /* 0x080fe400030f0eff */
[-C--:B------:R-:W-:Y:S01]  /*80d0*/  LEA.HI.X.SX32 R119, R119, R2.reuse, 0x1, P4 ;  /* 0x0000000277777211 */ /* 0x080fe200020f0eff */
[----:B------:R1:W-:Y:S01]  /*80e0*/  STL [R1+0x22c], R121 ;  /* 0x00022c7901007387 */ /* 0x0003e20000100800 */
[----:B------:R-:W-:-:S02]  /*80f0*/  LEA.HI.X.SX32 R116, R116, R2, 0x1, P1 ;  /* 0x0000000274747211 */ /* 0x000fc400008f0eff */
[C---:B------:R-:W-:Y:S02]  /*8100*/  LOP3.LUT R228, R163.reuse, 0x10, RZ, 0x3c, !PT ;  /* 0x00000010a3e47812 */ /* 0x040fe400078e3cff */
[-C--:B0-----:R-:W-:Y:S02]  /*8110*/  IADD3 R122, P6, R114, R3.reuse, RZ ;  /* 0x00000003727a7210 */ /* 0x081fe40007fde0ff */
[----:B------:R-:W-:Y:S02]  /*8120*/  LOP3.LUT R226, R163, 0x30, RZ, 0x3c, !PT ;  /* 0x00000030a3e27812 */ /* 0x000fe400078e3cff */
[----:B-1----:R-:W-:Y:S01]  /*8130*/  LEA.HI.X.SX32 R121, R120, R2, 0x1, P5 ;  /* 0x0000000278797211 */ /* 0x002fe200028f0eff */
[----:B------:R-:W-:Y:S01]  /*8140*/  STL [R1+0x234], R122 ;  /* 0x0002347a01007387 */ /* 0x000fe20000100800 */
[----:B------:R-:W-:-:S03]  /*8150*/  IADD3 R120, P5, R113, R3, RZ ;  /* 0x0000000371787210 */ /* 0x000fc60007fbe0ff */
[----:B------:R0:W-:Y:S01]  /*8160*/  STL [R1+0x200], R121 ;  /* 0x0002007901007387 */ /* 0x0001e20000100800 */
[----:B------:R-:W-:-:S03]  /*8170*/  LEA.HI.X.SX32 R113, R113, R2, 0x1, P5 ;  /* 0x0000000271717211 */ /* 0x000fc600028f0eff */
[----:B------:R1:W-:Y:S04]  /*8180*/  STL [R1+0x23c], R120 ;  /* 0x00023c7801007387 */ /* 0x0003e80000100800 */
[----:B------:R2:W-:Y:S01]  /*8190*/  STL [R1+0x208], R119 ;  /* 0x0002087701007387 */ /* 0x0005e20000100800 */
[----:B0-----:R-:W-:Y:S02]  /*81a0*/  IADD3 R121, P4, R112, R3, RZ ;  /* 0x0000000370797210 */ /* 0x001fe40007f9e0ff */
[----:B-1----:R-:W-:-:S03]  /*81b0*/  LEA.HI.X.SX32 R120, R118, R2, 0x1, P3 ;  /* 0x0000000276787211 */ /* 0x002fc600018f0eff */
[----:B------:R-:W-:Y:S01]  /*81c0*/  STL [R1+0x244], R121 ;  /* 0x0002447901007387 */ /* 0x000fe20000100800 */
[----:B------:R-:W-:Y:S02]  /*81d0*/  LEA.HI.X.SX32 R118, R117, R2, 0x1, P2 ;  /* 0x0000000275767211 */ /* 0x000fe400010f0eff */
[-C--:B--2---:R-:W-:Y:S01]  /*81e0*/  IADD3 R119, P3, R111, R3.reuse, RZ ;  /* 0x000000036f777210 */ /* 0x084fe20007f7e0ff */
[----:B------:R-:W-:Y:S01]  /*81f0*/  STL [R1+0x210], R120 ;  /* 0x0002107801007387 */ /* 0x000fe20000100800 */
[----:B------:R-:W-:-:S03]  /*8200*/  IADD3 R117, P2, R110, R3, RZ ;  /* 0x000000036e757210 */ /* 0x000fc60007f5e0ff */
[----:B------:R-:W-:Y:S01]  /*8210*/  STL [R1+0x24c], R119 ;  /* 0x00024c7701007387 */ /* 0x000fe20000100800 */
[----:B------:R-:W-:-:S03]  /*8220*/  LEA.HI.X.SX32 R110, R110, R2, 0x1, P2 ;  /* 0x000000026e6e7211 */ /* 0x000fc600010f0eff */
[----:B------:R0:W-:Y:S04]  /*8230*/  STL [R1+0x218], R118 ;  /* 0x0002187601007387 */ /* 0x0001e80000100800 */
        /* <DEDUP_REMOVED lines=19> */
[----:B------:R0:W-:Y:S01]  /*8370*/  STL [R1+0x240], R114 ;  /* 0x0002407201007387 */ /* 0x0001e20000100800 */
[----:B------:R-:W-:-:S03]  /*8380*/  IADD3 R111, P3, R104, R3, RZ ;  /* 0x00000003686f7210 */ /* 0x000fc60007f7e0ff */
[----:B------:R-:W-:Y:S01]  /*8390*/  STL [R1+0x27c], R113 ;  /* 0x00027c7101007387 */ /* 0x000fe20000100800 */
[----:B------:R-:W-:-:S03]  /*83a0*/  LEA.HI.X.SX32 R104, R104, R2, 0x1, P3 ;  /* 0x0000000268687211 */ /* 0x000fc600018f0eff */
[----:B------:R1:W-:Y:S01]  /*83b0*/  STL [R1+0x248], R112 ;  /* 0x0002487001007387 */ /* 0x0003e20000100800 */
[----:B0-----:R-:W-:-:S03]  /*83c0*/  CS2R R114, SRZ ;  /* 0x0000000000727805 */ /* 0x001fc6000001ff00 */
[----:B------:R0:W-:Y:S04]  /*83d0*/  STL [R1+0x284], R111 ;  /* 0x0002846f01007387 */ /* 0x0001e80000100800 */
[----:B------:R2:W-:Y:S01]  /*83e0*/  STL [R1+0x250], R110 ;  /* 0x0002506e01007387 */ /* 0x0005e20000100800 */
[----:B-1----:R-:W-:Y:S02]  /*83f0*/  IADD3 R112, P2, R103, R3, RZ ;  /* 0x0000000367707210 */ /* 0x002fe40007f5e0ff */
[----:B0-----:R-:W-:-:S03]  /*8400*/  LEA.HI.X.SX32 R111, R109, R2, 0x1, P1 ;  /* 0x000000026d6f7211 */ /* 0x001fc600008f0eff */
[----:B------:R0:W-:Y:S01]  /*8410*/  STL [R1+0x28c], R112 ;  /* 0x00028c7001007387 */ /* 0x0001e20000100800 */
[----:B------:R-:W-:Y:S02]  /*8420*/  LEA.HI.X.SX32 R109, R108, R2, 0x1, P0 ;  /* 0x000000026c6d7211 */ /* 0x000fe400000f0eff */
[-C--:B--2---:R-:W-:Y:S01]  /*8430*/  IADD3 R110, P1, R102, R3.reuse, RZ ;  /* 0x00000003666e7210 */ /* 0x084fe20007f3e0ff */
[----:B------:R-:W-:Y:S01]  /*8440*/  STL [R1+0x258], R111 ;  /* 0x0002586f01007387 */ /* 0x000fe20000100800 */
[----:B------:R-:W-:-:S03]  /*8450*/  IADD3 R108, P0, R101, R3, RZ ;  /* 0x00000003656c7210 */ /* 0x000fc60007f1e0ff */
[----:B------:R1:W-:Y:S01]  /*8460*/  STL [R1+0x294], R110 ;  /* 0x0002946e01007387 */ /* 0x0003e20000100800 */
[----:B------:R-:W-:Y:S02]  /*8470*/  LEA.HI.X.SX32 R101, R101, R2, 0x1, P0 ;  /* 0x0000000265657211 */ /* 0x000fe400000f0eff */
[----:B0-----:R-:W-:Y:S01]  /*8480*/  CS2R R112, SRZ ;  /* 0x0000000000707805 */ /* 0x001fe2000001ff00 */
[----:B------:R0:W-:Y:S04]  /*8490*/  STL [R1+0x260], R109 ;  /* 0x0002606d01007387 */ /* 0x0001e80000100800 */
[----:B------:R2:W-:Y:S01]  /*84a0*/  STL [R1+0x29c], R108 ;  /* 0x00029c6c01007387 */ /* 0x0005e20000100800 */
[----:B-1----:R-:W-:-:S03]  /*84b0*/  CS2R R110, SRZ ;  /* 0x00000000006e7805 */ /* 0x002fc6000001ff00 */
[----:B------:R1:W-:Y:S01]  /*84c0*/  STL [R1+0x268], R107 ;  /* 0x0002686b01007387 */ /* 0x0003e20000100800 */
[----:B0-----:R-:W-:Y:S02]  /*84d0*/  IADD3 R109, P6, R100, R3, RZ ;  /* 0x00000003646d7210 */ /* 0x001fe40007fde0ff */
[----:B--2---:R-:W-:-:S03]  /*84e0*/  LEA.HI.X.SX32 R108, R106, R2, 0x1, P5 ;  /* 0x000000026a6c7211 */ /* 0x004fc600028f0eff */
[----:B------:R-:W-:Y:S01]  /*84f0*/  STL [R1+0x2a4], R109 ;  /* 0x0002a46d01007387 */ /* 0x000fe20000100800 */
[----:B------:R-:W-:Y:S02]  /*8500*/  LEA.HI.X.SX32 R106, R105, R2, 0x1, P4 ;  /* 0x00000002696a7211 */ /* 0x000fe400020f0eff */
[-C--:B-1----:R-:W-:Y:S01]  /*8510*/  IADD3 R107, P5, R99, R3.reuse, RZ ;  /* 0x00000003636b7210 */ /* 0x082fe20007fbe0ff */
        /* <DEDUP_REMOVED lines=388> */
[----:B------:R-:W-:Y:S01]  /*9d60*/  STL [R1+0x55c], R20 ;  /* 0x00055c1401007387 */ /* 0x000fe20000100800 */
[----:B------:R-:W-:Y:S02]  /*9d70*/  LEA.HI.X.SX32 R14, R11, R2, 0x1, P1 ;  /* 0x000000020b0e7211 */ /* 0x000fe400008f0eff */
[-C--:B--2---:R-:W-:Y:S01]  /*9d80*/  IADD3 R16, P2, R8, R3.reuse, RZ ;  /* 0x0000000308107210 */ /* 0x084fe20007f5e0ff */
[----:B------:R-:W-:Y:S01]  /*9d90*/  STL [R1+0x528], R18 ;  /* 0x0005281201007387 */ /* 0x000fe20000100800 */
[----:B------:R-:W-:-:S03]  /*9da0*/  IADD3 R11, P1, R10, R3, RZ ;  /* 0x000000030a0b7210 */ /* 0x000fc60007f3e0ff */
[----:B------:R-:W-:Y:S04]  /*9db0*/  STL [R1+0x564], R16 ;  /* 0x0005641001007387 */ /* 0x000fe80000100800 */
[----:B------:R0:W-:Y:S04]  /*9dc0*/  STL [R1+0x530], R14 ;  /* 0x0005300e01007387 */ /* 0x0001e80000100800 */
[----:B------:R1:W-:Y:S04]  /*9dd0*/  STL [R1+0x56c], R11 ;  /* 0x00056c0b01007387 */ /* 0x0003e80000100800 */
[----:B------:R2:W-:Y:S01]  /*9de0*/  STL [R1+0x538], R9 ;  /* 0x0005380901007387 */ /* 0x0005e20000100800 */
[----:B0-----:R-:W-:-:S02]  /*9df0*/  IADD3 R14, P0, R12, R3, RZ ;  /* 0x000000030c0e7210 */ /* 0x001fc40007f1e0ff */
[----:B-1----:R-:W-:-:S03]  /*9e00*/  LEA.HI.X.SX32 R11, R7, R2, 0x1, P6 ;  /* 0x00000002070b7211 */ /* 0x002fc600030f0eff */
        /* <DEDUP_REMOVED lines=12> */
[----:B--2---:R-:W-:-:S03]  /*9ed0*/  IADD3 R4, P3, R21, R3, RZ ;  /* 0x0000000315047210 */ /* 0x004fc60007f7e0ff */
[----:B------:R0:W-:Y:S01]  /*9ee0*/  STL [R1+0x558], R5 ;  /* 0x0005580501007387 */ /* 0x0001e20000100800 */
[-C--:B------:R-:W-:Y:S02]  /*9ef0*/  LEA.HI.X.SX32 R3, R8, R2.reuse, 0x1, P2 ;  /* 0x0000000208037211 */ /* 0x080fe400010f0eff */
[C---:B------:R-:W-:Y:S01]  /*9f00*/  IADD3 R14, P2, R13.reuse, UR16, RZ ;  /* 0x000000100d0e7c10 */ /* 0x040fe2000ff5e0ff */
[----:B------:R1:W-:Y:S03]  /*9f10*/  STL [R1+0x78c], R4 ;  /* 0x00078c0401007387 */ /* 0x0003e60000100800 */
[----:B------:R-:W-:Y:S01]  /*9f20*/  LEA.HI.X.SX32 R13, R13, UR17, 0x1, P2 ;  /* 0x000000110d0d7c11 */ /* 0x000fe200090f0eff */
[----:B------:R2:W-:Y:S01]  /*9f30*/  STL [R1+0x560], R3 ;  /* 0x0005600301007387 */ /* 0x0005e20000100800 */
[----:B------:R-:W-:Y:S01]  /*9f40*/  UIADD3.64 UR16, UR8, 0xfe, URZ ;  /* 0x000000fe08107897 */ /* 0x000fe2000fffe03f */
[----:B0-----:R-:W-:-:S02]  /*9f50*/  LEA.HI.X.SX32 R5, R15, R2, 0x1, P6 ;  /* 0x000000020f057211 */ /* 0x001fc400030f0eff */
[-C--:B-1----:R-:W-:Y:S02]  /*9f60*/  LEA.HI.X.SX32 R4, R10, R2.reuse, 0x1, P1 ;  /* 0x000000020a047211 */ /* 0x082fe400008f0eff */
[----:B--2---:R-:W-:-:S03]  /*9f70*/  LEA.HI.X.SX32 R3, R12, R2, 0x1, P0 ;  /* 0x000000020c037211 */ /* 0x004fc600000f0eff */
[----:B------:R0:W-:Y:S04]  /*9f80*/  STL [R1+0x568], R4 ;  /* 0x0005680401007387 */ /* 0x0001e80000100800 */
[----:B------:R1:W-:Y:S04]  /*9f90*/  STL [R1+0x570], R3 ;  /* 0x0005700301007387 */ /* 0x0003e80000100800 */
[----:B------:R-:W-:Y:S01]  /*9fa0*/  STL [R1+0x578], R5 ;  /* 0x0005780501007387 */ /* 0x000fe20000100800 */
[-C--:B0-----:R-:W-:Y:S02]  /*9fb0*/  LEA.HI.X.SX32 R4, R17, R2.reuse, 0x1, P5 ;  /* 0x0000000211047211 */ /* 0x081fe400028f0eff */
[----:B-1----:R-:W-:-:S03]  /*9fc0*/  LEA.HI.X.SX32 R3, R19, R2, 0x1, P4 ;  /* 0x0000000213037211 */ /* 0x002fc600020f0eff */
[----:B------:R0:W-:Y:S01]  /*9fd0*/  STL [R1+0x580], R4 ;  /* 0x0005800401007387 */ /* 0x0001e20000100800 */
[----:B------:R-:W-:-:S03]  /*9fe0*/  LEA.HI.X.SX32 R2, R21, R2, 0x1, P3 ;  /* 0x0000000215027211 */ /* 0x000fc600018f0eff */
[----:B------:R1:W-:Y:S04]  /*9ff0*/  STL [R1+0x784], R3 ;  /* 0x0007840301007387 */ /* 0x0003e80000100800 */
[----:B------:R2:W-:Y:S01]  /*a000*/  STL [R1+0x584], R2 ;  /* 0x0005840201007387 */ /* 0x0005e20000100800 */
[----:B0-----:R-:W-:Y:S01]  /*a010*/  IMAD.SHL.U32 R4, R153, 0x8, RZ ;  /* 0x0000000899047824 */ /* 0x001fe200078e00ff */
[----:B-1----:R-:W0:Y:S04]  /*a020*/  LDC R3, c[0x0][0x238] ;  /* 0x00008e00ff037b82 */ /* 0x002e280000000800 */
[----:B------:R0:W-:Y:S01]  /*a030*/  STL [R1+0x7bc], R4 ;  /* 0x0007bc0401007387 */ /* 0x0001e20000100800 */
[----:B--2---:R-:W-:-:S03]  /*a040*/  LOP3.LUT R2, R4, 0x30, RZ, 0xc0, !PT ;  /* 0x0000003004027812 */ /* 0x004fc600078ec0ff */
[----:B------:R-:W-:Y:S04]  /*a050*/  STL [R1], RZ ;  /* 0x000000ff01007387 */ /* 0x000fe80000100800 */
[----:B------:R-:W-:Y:S01]  /*a060*/  STL [R1+0x4], RZ ;  /* 0x000004ff01007387 */ /* 0x000fe20000100800 */
[----:B------:R-:W-:-:S03]  /*a070*/  IMAD R2, R163, 0x40, R2 ;  /* 0x00000040a3027824 */ /* 0x000fc600078e0202 */
[----:B------:R-:W-:Y:S04]  /*a080*/  STL [R1+0x8], RZ ;  /* 0x000008ff01007387 */ /* 0x000fe80000100800 */
[----:B------:R-:W-:Y:S04]  /*a090*/  STL [R1+0xc], RZ ;  /* 0x00000cff01007387 */ /* 0x000fe80000100800 */
[----:B------:R-:W-:Y:S01]  /*a0a0*/  STL [R1+0x10], RZ ;  /* 0x000010ff01007387 */ /* 0x000fe20000100800 */
[----:B0-----:R-:W-:-:S03]  /*a0b0*/  IMAD R4, R3, 0x3f, RZ ;  /* 0x0000003f03047824 */ /* 0x001fc600078e02ff */
[----:B------:R-:W-:Y:S01]  /*a0c0*/  STL [R1+0x14], RZ ;  /* 0x000014ff01007387 */ /* 0x000fe20000100800 */
[C---:B------:R-:W-:Y:S02]  /*a0d0*/  IMAD R5, R3.reuse, 0x3e, RZ ;  /* 0x0000003e03057824 */ /* 0x040fe400078e02ff */
[C---:B------:R-:W-:Y:S01]  /*a0e0*/  IMAD R6, R3.reuse, 0x3d, RZ ;  /* 0x0000003d03067824 */ /* 0x040fe200078e02ff */
[----:B------:R-:W-:Y:S01]  /*a0f0*/  STL [R1+0x18], RZ ;  /* 0x000018ff01007387 */ /* 0x000fe20000100800 */
[----:B------:R-:W-:Y:S01]  /*a100*/  IMAD R7, R3, 0x3c, RZ ;  /* 0x0000003c03077824 */ /* 0x000fe200078e02ff */
[-C--:B------:R-:W-:Y:S01]  /*a110*/  IADD3 R162, P1, R5, R14.reuse, RZ ;  /* 0x0000000e05a27210 */ /* 0x080fe20007f3e0ff */
[C---:B------:R-:W-:Y:S01]  /*a120*/  IMAD R8, R3.reuse, 0x3b, RZ ;  /* 0x0000003b03087824 */ /* 0x040fe200078e02ff */
[----:B------:R-:W-:Y:S01]  /*a130*/  STL [R1+0x1c], RZ ;  /* 0x00001cff01007387 */ /* 0x000fe20000100800 */
[----:B------:R-:W-:Y:S01]  /*a140*/  IMAD R9, R3, 0x3a, RZ ;  /* 0x0000003a03097824 */ /* 0x000fe200078e02ff */
[----:B------:R-:W-:Y:S01]  /*a150*/  LEA.HI.X.SX32 R5, R5, R13, 0x1, P1 ;  /* 0x0000000d05057211 */ /* 0x000fe200008f0eff */
[C---:B------:R-:W-:Y:S01]  /*a160*/  IMAD R10, R3.reuse, 0x39, RZ ;  /* 0x00000039030a7824 */ /* 0x040fe200078e02ff */
[----:B------:R-:W-:Y:S01]  /*a170*/  STL [R1+0x20], RZ ;  /* 0x000020ff01007387 */ /* 0x000fe20000100800 */
[----:B------:R-:W-:Y:S01]  /*a180*/  IADD3 R163, P4, R8, R14, RZ ;  /* 0x0000000e08a37210 */ /* 0x000fe20007f9e0ff */
[----:B------:R-:W-:-:S02]  /*a190*/  IMAD R11, R3, 0x38, RZ ;  /* 0x00000038030b7824 */ /* 0x000fc400078e02ff */
[----:B------:R-:W-:Y:S01]  /*a1a0*/  STL [R1+0x24], RZ ;  /* 0x000024ff01007387 */ /* 0x000fe20000100800 */
[C---:B------:R-:W-:Y:S02]  /*a1b0*/  IMAD R12, R3.reuse, 0x37, RZ ;  /* 0x00000037030c7824 */ /* 0x040fe400078e02ff */
[C---:B------:R-:W-:Y:S01]  /*a1c0*/  IMAD R15, R3.reuse, 0x36, RZ ;  /* 0x00000036030f7824 */ /* 0x040fe200078e02ff */
[----:B------:R-:W-:Y:S01]  /*a1d0*/  STL [R1+0x28], RZ ;  /* 0x000028ff01007387 */ /* 0x000fe20000100800 */
[C---:B------:R-:W-:Y:S02]  /*a1e0*/  IMAD R16, R3.reuse, 0x35, RZ ;  /* 0x0000003503107824 */ /* 0x040fe400078e02ff */
[C---:B------:R-:W-:Y:S01]  /*a1f0*/  IMAD R17, R3.reuse, 0x34, RZ ;  /* 0x0000003403117824 */ /* 0x040fe200078e02ff */
[----:B------:R-:W-:Y:S01]  /*a200*/  STL [R1+0x2c], RZ ;  /* 0x00002cff01007387 */ /* 0x000fe20000100800 */
[C---:B------:R-:W-:Y:S02]  /*a210*/  IMAD R18, R3.reuse, 0x33, RZ ;  /* 0x0000003303127824 */ /* 0x040fe400078e02ff */
[C---:B------:R-:W-:Y:S01]  /*a220*/  IMAD R19, R3.reuse, 0x32, RZ ;  /* 0x0000003203137824 */ /* 0x040fe200078e02ff */
[----:B------:R-:W-:Y:S01]  /*a230*/  STL [R1+0x30], RZ ;  /* 0x000030ff01007387 */ /* 0x000fe20000100800 */
[----:B------:R-:W-:-:S02]  /*a240*/  IMAD R20, R3, 0x31, RZ ;  /* 0x0000003103147824 */ /* 0x000fc400078e02ff */
        /* <DEDUP_REMOVED lines=24> */
[C---:B------:R-:W-:Y:S01]  /*a3d0*/  IMAD.SHL.U32 R131, R3.reuse, 0x20, RZ ;  /* 0x0000002003837824 */ /* 0x040fe200078e00ff */
        /* <DEDUP_REMOVED lines=23> */
[C---:B------:R-:W-:Y:S01]  /*a550*/  IMAD.SHL.U32 R147, R3.reuse, 0x10, RZ ;  /* 0x0000001003937824 */ /* 0x040fe200078e00ff */
        /* <DEDUP_REMOVED lines=20> */
[C---:B------:R-:W-:Y:S01]  /*a6a0*/  IMAD.SHL.U32 R161, R3.reuse, 0x2, RZ ;  /* 0x0000000203a17824 */ /* 0x040fe200078e00ff */
[----:B------:R-:W-:Y:S01]  /*a6b0*/  STL [R1+0x90], RZ ;  /* 0x000090ff01007387 */ /* 0x000fe20000100800 */
[----:B------:R-:W-:-:S03]  /*a6c0*/  IMAD.SHL.U32 R223, R3, 0x40, RZ ;  /* 0x0000004003df7824 */ /* 0x000fc600078e00ff */
[----:B------:R-:W-:Y:S04]  /*a6d0*/  STL [R1+0x94], RZ ;  /* 0x000094ff01007387 */ /* 0x000fe80000100800 */
        /* <DEDUP_REMOVED lines=90> */
[----:B------:R0:W-:Y:S04]  /*ac80*/  STL [R1+0x7a8], R23 ;  /* 0x0007a81701007387 */ /* 0x0001e80000100800 */
[----:B------:R-:W-:Y:S01]  /*ac90*/  STL [R1+0x7a4], R2 ;  /* 0x0007a40201007387 */ /* 0x000fe20000100800 */
[----:B0-----:R-:W-:-:S04]  /*aca0*/  IADD3 R23, P0, R4, R14, RZ ;  /* 0x0000000e04177210 */ /* 0x001fc80007f1e0ff */
[----:B------:R-:W-:Y:S01]  /*acb0*/  LEA.HI.X.SX32 R4, R4, R13, 0x1, P0 ;  /* 0x0000000d04047211 */ /* 0x000fe200000f0eff */
[----:B------:R0:W-:Y:S04]  /*acc0*/  STL [R1+0x58c], R23 ;  /* 0x00058c1701007387 */ /* 0x0001e80000100800 */
[----:B------:R1:W-:Y:S01]  /*acd0*/  STL [R1+0x594], R162 ;  /* 0x000594a201007387 */ /* 0x0003e20000100800 */
[-C--:B0-----:R-:W-:Y:S02]  /*ace0*/  IADD3 R23, P2, R6, R14.reuse, RZ ;  /* 0x0000000e06177210 */ /* 0x081fe40007f5e0ff */
[----:B-1----:R-:W-:-:S03]  /*acf0*/  IADD3 R162, P3, R7, R14, RZ ;  /* 0x0000000e07a27210 */ /* 0x002fc60007f7e0ff */
[----:B------:R0:W-:Y:S01]  /*ad00*/  STL [R1+0x59c], R23 ;  /* 0x00059c1701007387 */ /* 0x0001e20000100800 */
[----:B------:R-:W-:-:S03]  /*ad10*/  LEA.HI.X.SX32 R6, R6, R13, 0x1, P2 ;  /* 0x0000000d06067211 */ /* 0x000fc600010f0eff */
[----:B------:R1:W-:Y:S04]  /*ad20*/  STL [R1+0x5a4], R162 ;  /* 0x0005a4a201007387 */ /* 0x0003e80000100800 */
[----:B------:R-:W-:Y:S01]  /*ad30*/  STL [R1+0x5ac], R163 ;  /* 0x0005aca301007387 */ /* 0x000fe20000100800 */
[-C--:B0-----:R-:W-:Y:S02]  /*ad40*/  IADD3 R23, P5, R9, R14.reuse, RZ ;  /* 0x0000000e09177210 */ /* 0x081fe40007fbe0ff */
[----:B-1----:R-:W-:-:S03]  /*ad50*/  IADD3 R162, P6, R10, R14, RZ ;  /* 0x0000000e0aa27210 */ /* 0x002fc60007fde0ff */
[----:B------:R0:W-:Y:S04]  /*ad60*/  STL [R1+0x5b4], R23 ;  /* 0x0005b41701007387 */ /* 0x0001e80000100800 */
[----:B------:R-:W-:Y:S04]  /*ad70*/  STL [R1+0x5bc], R162 ;  /* 0x0005bca201007387 */ /* 0x000fe80000100800 */
[----:B------:R1:W-:Y:S01]  /*ad80*/  STL [R1+0x588], R4 ;  /* 0x0005880401007387 */ /* 0x0003e20000100800 */
[----:B0-----:R-:W-:-:S05]  /*ad90*/  IADD3 R23, P0, R11, R14, RZ ;  /* 0x0000000e0b177210 */ /* 0x001fca0007f1e0ff */
[----:B------:R-:W-:Y:S01]  /*ada0*/  STL [R1+0x5c4], R23 ;  /* 0x0005c41701007387 */ /* 0x000fe20000100800 */
[----:B-1----:R-:W-:-:S03]  /*adb0*/  IADD3 R4, P1, R12, R14, RZ ;  /* 0x0000000e0c047210 */ /* 0x002fc60007f3e0ff */
[----:B------:R0:W-:Y:S04]  /*adc0*/  STL [R1+0x590], R5 ;  /* 0x0005900501007387 */ /* 0x0001e80000100800 */
[----:B------:R1:W-:Y:S04]  /*add0*/  STL [R1+0x5cc], R4 ;  /* 0x0005cc0401007387 */ /* 0x0003e80000100800 */
[----:B------:R2:W-:Y:S01]  /*ade0*/  STL [R1+0x598], R6 ;  /* 0x0005980601007387 */ /* 0x0005e20000100800 */
[----:B0-----:R-:W-:Y:S02]  /*adf0*/  IADD3 R5, P2, R15, R14, RZ ;  /* 0x0000000e0f057210 */ /* 0x001fe40007f5e0ff */
[----:B-1----:R-:W-:-:S03]  /*ae00*/  LEA.HI.X.SX32 R4, R7, R13, 0x1, P3 ;  /* 0x0000000d07047211 */ /* 0x002fc600018f0eff */
[----:B------:R0:W-:Y:S01]  /*ae10*/  STL [R1+0x5d4], R5 ;  /* 0x0005d40501007387 */ /* 0x0001e20000100800 */
[----:B--2---:R-:W-:-:S03]  /*ae20*/  IADD3 R6, P3, R16, R14, RZ ;  /* 0x0000000e10067210 */ /* 0x004fc60007f7e0ff */
[----:B------:R1:W-:Y:S04]  /*ae30*/  STL [R1+0x5a0], R4 ;  /* 0x0005a00401007387 */ /* 0x0003e80000100800 */
[----:B------:R2:W-:Y:S01]  /*ae40*/  STL [R1+0x5dc], R6 ;  /* 0x0005dc0601007387 */ /* 0x0005e20000100800 */
[----:B0-----:R-:W-:Y:S02]  /*ae50*/  LEA.HI.X.SX32 R5, R8, R13, 0x1, P4 ;  /* 0x0000000d08057211 */ /* 0x001fe400020f0eff */
[----:B-1----:R-:W-:-:S03]  /*ae60*/  IADD3 R4, P4, R17, R14, RZ ;  /* 0x0000000e11047210 */ /* 0x002fc60007f9e0ff */
[----:B------:R0:W-:Y:S01]  /*ae70*/  STL [R1+0x5a8], R5 ;  /* 0x0005a80501007387 */ /* 0x0001e20000100800 */
[----:B--2---:R-:W-:-:S03]  /*ae80*/  LEA.HI.X.SX32 R6, R9, R13, 0x1, P5 ;  /* 0x0000000d09067211 */ /* 0x004fc600028f0eff */
        /* <DEDUP_REMOVED lines=48> */
[----:B------:R1:W-:Y:S01]  /*b190*/  STL [R1+0x644], R4 ;  /* 0x0006440401007387 */ /* 0x0003e20000100800 */
[----:B------:R-:W-:-:S03]  /*b1a0*/  CS2R R116, SRZ ;  /* 0x0000000000747805 */ /* 0x000fc6000001ff00 */
[----:B------:R2:W-:Y:S01]  /*b1b0*/  STL [R1+0x610], R6 ;  /* 0x0006100601007387 */ /* 0x0005e20000100800 */
[----:B0-----:R-:W-:Y:S02]  /*b1c0*/  IADD3 R5, P3, R124, R14, RZ ;  /* 0x0000000e7c057210 */ /* 0x001fe40007f7e0ff */
[----:B-1----:R-:W-:-:S03]  /*b1d0*/  LEA.HI.X.SX32 R4, R118, R13, 0x1, P4 ;  /* 0x0000000d76047211 */ /* 0x002fc600020f0eff */
[----:B------:R0:W-:Y:S01]  /*b1e0*/  STL [R1+0x64c], R5 ;  /* 0x00064c0501007387 */ /* 0x0001e20000100800 */
[----:B--2---:R-:W-:-:S03]  /*b1f0*/  IADD3 R6, P4, R125, R14, RZ ;  /* 0x0000000e7d067210 */ /* 0x004fc60007f9e0ff */
[----:B------:R1:W-:Y:S04]  /*b200*/  STL [R1+0x618], R4 ;  /* 0x0006180401007387 */ /* 0x0003e80000100800 */
[----:B------:R2:W-:Y:S01]  /*b210*/  STL [R1+0x654], R6 ;  /* 0x0006540601007387 */ /* 0x0005e20000100800 */
[-C--:B0-----:R-:W-:Y:S02]  /*b220*/  LEA.HI.X.SX32 R5, R119, R13.reuse, 0x1, P5 ;  /* 0x0000000d77057211 */ /* 0x081fe400028f0eff */
[----:B------:R-:W-:Y:S02]  /*b230*/  CS2R R118, SRZ ;  /* 0x0000000000767805 */ /* 0x000fe4000001ff00 */
[----:B-1----:R-:W-:Y:S01]  /*b240*/  IADD3 R4, P5, R126, R14, RZ ;  /* 0x0000000e7e047210 */ /* 0x002fe20007fbe0ff */
[----:B------:R0:W-:Y:S01]  /*b250*/  STL [R1+0x620], R5 ;  /* 0x0006200501007387 */ /* 0x0001e20000100800 */
[----:B--2---:R-:W-:-:S03]  /*b260*/  LEA.HI.X.SX32 R6, R120, R13, 0x1, P6 ;  /* 0x0000000d78067211 */ /* 0x004fc600030f0eff */
[----:B------:R1:W-:Y:S04]  /*b270*/  STL [R1+0x65c], R4 ;  /* 0x00065c0401007387 */ /* 0x0003e80000100800 */
[----:B------:R2:W-:Y:S01]  /*b280*/  STL [R1+0x628], R6 ;  /* 0x0006280601007387 */ /* 0x0005e20000100800 */
[----:B0-----:R-:W-:Y:S02]  /*b290*/  IADD3 R5, P6, R127, R14, RZ ;  /* 0x0000000e7f057210 */ /* 0x001fe40007fde0ff */
[----:B-1----:R-:W-:-:S03]  /*b2a0*/  LEA.HI.X.SX32 R4, R121, R13, 0x1, P0 ;  /* 0x0000000d79047211 */ /* 0x002fc600000f0eff */
[----:B------:R0:W-:Y:S01]  /*b2b0*/  STL [R1+0x664], R5 ;  /* 0x0006640501007387 */ /* 0x0001e20000100800 */
[----:B------:R-:W-:Y:S02]  /*b2c0*/  CS2R R120, SRZ ;  /* 0x0000000000787805 */ /* 0x000fe4000001ff00 */
[-C--:B--2---:R-:W-:Y:S01]  /*b2d0*/  IADD3 R6, P0, R128, R14.reuse, RZ ;  /* 0x0000000e80067210 */ /* 0x084fe20007f1e0ff */
        /* <DEDUP_REMOVED lines=154> */
[-C--:B------:R-:W-:Y:S02]  /*bc80*/  LEA.HI.X.SX32 R3, R3, R13.reuse, 0x1, P6 ;  /* 0x0000000d03037211 */ /* 0x080fe400030f0eff */
[----:B------:R-:W-:Y:S01]  /*bc90*/  SHF.R.S32.HI R156, RZ, 0x1f, R223 ;  /* 0x0000001fff9c7819 */ /* 0x000fe200000114df */
[----:B------:R2:W-:Y:S01]  /*bca0*/  STL [R1+0x748], R6 ;  /* 0x0007480601007387 */ /* 0x0005e20000100800 */
[-C--:B0-----:R-:W-:Y:S02]  /*bcb0*/  LEA.HI.X.SX32 R5, R157, R13.reuse, 0x1, P1 ;  /* 0x0000000d9d057211 */ /* 0x081fe400008f0eff */
[----:B-1----:R-:W-:-:S03]  /*bcc0*/  LEA.HI.X.SX32 R4, R158, R13, 0x1, P2 ;  /* 0x0000000d9e047211 */ /* 0x002fc600010f0eff */
[----:B------:R0:W-:Y:S01]  /*bcd0*/  STL [R1+0x750], R5 ;  /* 0x0007500501007387 */ /* 0x0001e20000100800 */
[----:B--2---:R-:W-:-:S03]  /*bce0*/  LEA.HI.X.SX32 R6, R159, R13, 0x1, P3 ;  /* 0x0000000d9f067211 */ /* 0x004fc600018f0eff */
[----:B------:R1:W-:Y:S04]  /*bcf0*/  STL [R1+0x758], R4 ;  /* 0x0007580401007387 */ /* 0x0003e80000100800 */
[----:B------:R-:W-:Y:S01]  /*bd00*/  STL [R1+0x760], R6 ;  /* 0x0007600601007387 */ /* 0x000fe20000100800 */
[-C--:B0-----:R-:W-:Y:S02]  /*bd10*/  LEA.HI.X.SX32 R5, R160, R13.reuse, 0x1, P4 ;  /* 0x0000000da0057211 */ /* 0x081fe400020f0eff */
[----:B-1----:R-:W-:-:S03]  /*bd20*/  LEA.HI.X.SX32 R4, R161, R13, 0x1, P5 ;  /* 0x0000000da1047211 */ /* 0x002fc600028f0eff */
[----:B------:R-:W-:Y:S04]  /*bd30*/  STL [R1+0x768], R5 ;  /* 0x0007680501007387 */ /* 0x000fe80000100800 */
[----:B------:R0:W-:Y:S04]  /*bd40*/  STL [R1+0x770], R4 ;  /* 0x0007700401007387 */ /* 0x0001e80000100800 */
[----:B------:R1:W-:Y:S01]  /*bd50*/  STL [R1+0x778], R3 ;  /* 0x0007780301007387 */ /* 0x0003e20000100800 */
[C---:B0-----:R-:W-:Y:S02]  /*bd60*/  LOP3.LUT R4, R2.reuse, 0x10, RZ, 0x3c, !PT ;  /* 0x0000001002047812 */ /* 0x041fe400078e3cff */
[----:B-1----:R-:W-:-:S03]  /*bd70*/  LOP3.LUT R3, R2, 0x20, RZ, 0x3c, !PT ;  /* 0x0000002002037812 */ /* 0x002fc600078e3cff */
[----:B------:R0:W-:Y:S01]  /*bd80*/  STL [R1+0x7b4], R4 ;  /* 0x0007b40401007387 */ /* 0x0001e20000100800 */
[----:B------:R-:W-:-:S03]  /*bd90*/  LOP3.LUT R2, R2, 0x30, RZ, 0x3c, !PT ;  /* 0x0000003002027812 */ /* 0x000fc600078e3cff */
[----:B------:R0:W-:Y:S04]  /*bda0*/  STL [R1+0x7b0], R3 ;  /* 0x0007b00301007387 */ /* 0x0001e80000100800 */
[----:B------:R0:W-:Y:S02]  /*bdb0*/  STL [R1+0x7ac], R2 ;  /* 0x0007ac0201007387 */ /* 0x0001e40000100800 */
.L_x_2:
[----:B------:R-:W2:Y:S01]  /*bdc0*/  LDL R227, [R1+0x768] ;  /* 0x0007680001e37983 */ /* 0x000ea20000100800 */
[----:B0-----:R-:W0:Y:S03]  /*bdd0*/  LDC R2, c[0x0][0x230] ;  /* 0x00008c00ff027b82 */ /* 0x001e260000000800 */
[----:B------:R-:W3:Y:S04]  /*bde0*/  LDL R223, [R1+0x76c] ;  /* 0x00076c0001df7983 */ /* 0x000ee80000100800 */
[----:B------:R-:W4:Y:S04]  /*bdf0*/  LDL R195, [R1+0x760] ;  /* 0x0007600001c37983 */ /* 0x000f280000100800 */
[----:B------:R-:W4:Y:S04]  /*be00*/  LDL R156, [R1+0x764] ;  /* 0x00076400019c7983 */ /* 0x000f280000100800 */
[----:B------:R1:W-:Y:S04]  /*be10*/  STL [R1+0xae0], R246 ;  /* 0x000ae0f601007387 */ /* 0x0003e80000100800 */
[----:B-1----:R-:W2:Y:S04]  /*be20*/  LDL R246, [R1+0x774] ;  /* 0x0007740001f67983 */ /* 0x002ea80000100800 */
[----:B------:R1:W-:Y:S04]  /*be30*/  STL [R1+0xadc], R245 ;  /* 0x000adcf501007387 */ /* 0x0003e80000100800 */
[----:B-1----:R-:W3:Y:S04]  /*be40*/  LDL R245, [R1+0x770] ;  /* 0x0007700001f57983 */ /* 0x002ee80000100800 */
[----:B------:R1:W-:Y:S04]  /*be50*/  STL [R1+0xad8], R238 ;  /* 0x000ad8ee01007387 */ /* 0x0003e80000100800 */
[----:B-1----:R-:W4:Y:S04]  /*be60*/  LDL R238, [R1+0x778] ;  /* 0x0007780001ee7983 */ /* 0x002f280000100800 */
[----:B------:R-:W-:Y:S04]  /*be70*/  STL [R1+0xad4], R237 ;  /* 0x000ad4ed01007387 */ /* 0x000fe80000100800 */
[----:B------:R-:W2:Y:S04]  /*be80*/  LDL.LU R226, [R1+0x77c] ;  /* 0x00077c0001e27983 */ /* 0x000ea80000300800 */
[----:B------:R1:W-:Y:S04]  /*be90*/  STL [R1+0x8a8], R125 ;  /* 0x0008a87d01007387 */ /* 0x0003e80000100800 */
[----:B-1----:R-:W3:Y:S04]  /*bea0*/  LDL.LU R125, [R1+0x71c] ;  /* 0x00071c00017d7983 */ /* 0x002ee80000300800 */
        /* <DEDUP_REMOVED lines=10> */
[----:B------:R1:W-:Y:S01]  /*bf50*/  STL [R1+0x890], R131 ;  /* 0x0008908301007387 */ /* 0x0003e20000100800 */
[----:B0-----:R-:W-:-:S03]  /*bf60*/  IMAD R2, R224, -0x40, R2 ;  /* 0xffffffc0e0027824 */ /* 0x001fc600078e0202 */
[----:B-1----:R-:W3:Y:S04]  /*bf70*/  LDL.LU R131, [R1+0x704] ;  /* 0x0007040001837983 */ /* 0x002ee80000300800 */
[----:B------:R0:W-:Y:S04]  /*bf80*/  STL [R1+0x88c], R132 ;  /* 0x00088c8401007387 */ /* 0x0001e80000100800 */
[----:B0-----:R-:W3:Y:S04]  /*bf90*/  LDL.LU R132, [R1+0x728] ;  /* 0x0007280001847983 */ /* 0x001ee80000300800 */
[----:B------:R0:W-:Y:S04]  /*bfa0*/  STL [R1+0x888], R133 ;  /* 0x0008888501007387 */ /* 0x0001e80000100800 */
[----:B0-----:R-:W3:Y:S04]  /*bfb0*/  LDL.LU R133, [R1+0x6fc] ;  /* 0x0006fc0001857983 */ /* 0x001ee80000300800 */
[----:B------:R0:W-:Y:S01]  /*bfc0*/  STL [R1+0x884], R134 ;  /* 0x0008848601007387 */ /* 0x0001e20000100800 */
[----:B------:R-:W-:-:S03]  /*bfd0*/  ISETP.GT.AND P2, PT, R2, RZ, PT ;  /* 0x000000ff0200720c */ /* 0x000fc60003f44270 */
[----:B0-----:R-:W3:Y:S04]  /*bfe0*/  LDL.LU R134, [R1+0x720] ;  /* 0x0007200001867983 */ /* 0x001ee80000300800 */
[----:B------:R0:W-:Y:S04]  /*bff0*/  STL [R1+0x880], R135 ;  /* 0x0008808701007387 */ /* 0x0001e80000100800 */
[----:B0-----:R-:W3:Y:S04]  /*c000*/  LDL.LU R135, [R1+0x6f4] ;  /* 0x0006f40001877983 */ /* 0x001ee80000300800 */
[----:B------:R0:W-:Y:S04]  /*c010*/  STL [R1+0x87c], R136 ;  /* 0x00087c8801007387 */ /* 0x0001e80000100800 */
[----:B0-----:R-:W3:Y:S04]  /*c020*/  LDL.LU R136, [R1+0x718] ;  /* 0x0007180001887983 */ /* 0x001ee80000300800 */
[----:B------:R0:W-:Y:S01]  /*c030*/  STL [R1+0x878], R137 ;  /* 0x0008788901007387 */ /* 0x0001e20000100800 */
[----:B------:R-:W-:-:S03]  /*c040*/  ISETP.GT.AND P3, PT, R2, 0x1, PT ;  /* 0x000000010200780c */ /* 0x000fc60003f64270 */
        /* <DEDUP_REMOVED lines=8> */
[----:B------:R0:W-:Y:S01]  /*c0d0*/  STL [R1+0x868], R141 ;  /* 0x0008688d01007387 */ /* 0x0001e20000100800 */
[----:B------:R-:W-:Y:S01]  /*c0e0*/  PRMT R12, RZ, 0x7610, R12 ;  /* 0x00007610ff0c7816 */ /* 0x000fe2000000000c */
[----:B------:R-:W-:Y:S02]  /*c0f0*/  @P2 IMAD.MOV.U32 R4, RZ, RZ, R14 ;  /* 0x000000ffff042224 */ /* 0x000fe400078e000e */
[----:B0-----:R-:W3:Y:S04]  /*c100*/  LDL.LU R141, [R1+0x6dc] ;  /* 0x0006dc00018d7983 */ /* 0x001ee80000300800 */
[----:B------:R0:W-:Y:S01]  /*c110*/  STL [R1+0x864], R142 ;  /* 0x0008648e01007387 */ /* 0x0001e20000100800 */
[----:B------:R-:W-:Y:S01]  /*c120*/  @P2 IMAD.MOV.U32 R5, RZ, RZ, R13 ;  /* 0x000000ffff052224 */ /* 0x000fe200078e000d */
[----:B------:R-:W-:-:S02]  /*c130*/  PRMT R11, RZ, 0x7610, R11 ;  /* 0x00007610ff0b7816 */ /* 0x000fc4000000000b */
[----:B------:R-:W-:Y:S02]  /*c140*/  ISETP.GT.AND P1, PT, R2, 0x3, PT ;  /* 0x000000030200780c */ /* 0x000fe40003f24270 */
[----:B------:R4:W3:Y:S04]  /*c150*/  @P2 LDG.E.U8 R12, desc[UR14][R4.64] ;  /* 0x0000000e040c2981 */ /* 0x0008e8000c1e1100 */
[----:B0-----:R-:W3:Y:S04]  /*c160*/  LDL.LU R142, [R1+0x700] ;  /* 0x00070000018e7983 */ /* 0x001ee80000300800 */
[----:B------:R0:W-:Y:S04]  /*c170*/  STL [R1+0x860], R143 ;  /* 0x0008608f01007387 */ /* 0x0001e80000100800 */
[----:B0-----:R-:W3:Y:S04]  /*c180*/  LDL.LU R143, [R1+0x6d4] ;  /* 0x0006d400018f7983 */ /* 0x001ee80000300800 */
[----:B------:R0:W-:Y:S04]  /*c190*/  STL [R1+0x85c], R144 ;  /* 0x00085c9001007387 */ /* 0x0001e80000100800 */
[----:B0-----:R-:W3:Y:S04]  /*c1a0*/  LDL.LU R144, [R1+0x6f8] ;  /* 0x0006f80001907983 */ /* 0x001ee80000300800 */
[----:B------:R0:W-:Y:S04]  /*c1b0*/  STL [R1+0x858], R145 ;  /* 0x0008589101007387 */ /* 0x0001e80000100800 */
[----:B0-----:R-:W3:Y:S04]  /*c1c0*/  LDL.LU R145, [R1+0x6cc] ;  /* 0x0006cc0001917983 */ /* 0x001ee80000300800 */
[----:B------:R0:W-:Y:S01]  /*c1d0*/  STL [R1+0x854], R146 ;  /* 0x0008549201007387 */ /* 0x0001e20000100800 */
[----:B----4-:R-:W-:-:S02]  /*c1e0*/  @P3 IMAD.MOV.U32 R5, RZ, RZ, R238 ;  /* 0x000000ffff053224 */ /* 0x010fc400078e00ee */
[----:B--2---:R-:W-:Y:S01]  /*c1f0*/  @P3 IMAD.MOV.U32 R4, RZ, RZ, R226 ;  /* 0x000000ffff043224 */ /* 0x004fe200078e00e2 */
[----:B------:R-:W-:-:S04]  /*c200*/  PRMT R194, RZ, 0x7610, R194 ;  /* 0x00007610ffc27816 */ /* 0x000fc800000000c2 */
[----:B------:R1:W2:Y:S04]  /*c210*/  @P3 LDG.E.U8 R11, desc[UR14][R4.64] ;  /* 0x0000000e040b3981 */ /* 0x0002a8000c1e1100 */
[----:B0-----:R-:W4:Y:S04]  /*c220*/  LDL.LU R146, [R1+0x6f0] ;  /* 0x0006f00001927983 */ /* 0x001f280000300800 */
[----:B------:R0:W-:Y:S01]  /*c230*/  STL [R1+0x850], R147 ;  /* 0x0008509301007387 */ /* 0x0001e20000100800 */
[----:B-1----:R-:W-:-:S03]  /*c240*/  @P4 IMAD.MOV.U32 R4, RZ, RZ, R246 ;  /* 0x000000ffff044224 */ /* 0x002fc600078e00f6 */
[----:B0-----:R-:W2:Y:S04]  /*c250*/  LDL.LU R147, [R1+0x6c4] ;  /* 0x0006c40001937983 */ /* 0x001ea80000300800 */
[----:B------:R0:W-:Y:S01]  /*c260*/  STL [R1+0x84c], R148 ;  /* 0x00084c9401007387 */ /* 0x0001e20000100800 */
[----:B---3--:R-:W-:Y:S01]  /*c270*/  @P4 IMAD.MOV.U32 R5, RZ, RZ, R245 ;  /* 0x000000ffff054224 */ /* 0x008fe200078e00f5 */
[----:B------:R-:W-:-:S04]  /*c280*/  ISETP.GT.AND P0, PT, R2, 0x4, PT ;  /* 0x000000040200780c */ /* 0x000fc80003f04270 */
[----:B------:R1:W3:Y:S04]  /*c290*/  @P4 LDG.E.U8 R194, desc[UR14][R4.64] ;  /* 0x0000000e04c24981 */ /* 0x0002e8000c1e1100 */
[----:B0-----:R-:W2:Y:S04]  /*c2a0*/  LDL.LU R148, [R1+0x6e8] ;  /* 0x0006e80001947983 */ /* 0x001ea80000300800 */
[----:B------:R-:W-:Y:S04]  /*c2b0*/  STL [R1+0x848], R149 ;  /* 0x0008489501007387 */ /* 0x000fe80000100800 */
[----:B------:R0:W-:Y:S01]  /*c2c0*/  STL [R1+0x844], R150 ;  /* 0x0008449601007387 */ /* 0x0001e20000100800 */
[----:B-1----:R-:W-:-:S03]  /*c2d0*/  @P1 IMAD.MOV.U32 R5, RZ, RZ, R227 ;  /* 0x000000ffff051224 */ /* 0x002fc600078e00e3 */
[----:B0-----:R-:W3:Y:S04]  /*c2e0*/  LDL.LU R150, [R1+0x6e0] ;  /* 0x0006e00001967983 */ /* 0x001ee80000300800 */
[----:B------:R-:W-:Y:S04]  /*c2f0*/  STL [R1+0x840], R151 ;  /* 0x0008409701007387 */ /* 0x000fe80000100800 */
[----:B-----5:R-:W-:Y:S04]  /*c300*/  STL [R1+0x7c0], R0 ;  /* 0x0007c00001007387 */ /* 0x020fe80000100800 */
[----:B------:R0:W-:Y:S04]  /*c310*/  STL [R1+0xab4], R224 ;  /* 0x000ab4e001007387 */ /* 0x0001e80000100800 */
[----:B------:R-:W-:Y:S04]  /*c320*/  STL [R1+0xab8], R14 ;  /* 0x000ab80e01007387 */ /* 0x000fe80000100800 */
[----:B------:R1:W-:Y:S04]  /*c330*/  STL [R1+0xab0], R13 ;  /* 0x000ab00d01007387 */ /* 0x0003e80000100800 */
[----:B------:R1:W-:Y:S04]  /*c340*/  STL [R1+0xabc], R226 ;  /* 0x000abce201007387 */ /* 0x0003e80000100800 */
[----:B0-----:R-:W4:Y:S04]  /*c350*/  LDL.LU R224, [R1+0x754] ;  /* 0x0007540001e07983 */ /* 0x001f280000300800 */
[----:B-1----:R-:W2:Y:S04]  /*c360*/  LDL.LU R13, [R1+0x75c] ;  /* 0x00075c00010d7983 */ /* 0x002ea80000300800 */
[----:B------:R-:W3:Y:S01]  /*c370*/  LDL R227, [R1+0x758] ;  /* 0x0007580001e37983 */ /* 0x000ee20000100800 */
[----:B------:R-:W-:Y:S01]  /*c380*/  PRMT R10, RZ, 0x7610, R10 ;  /* 0x00007610ff0a7816 */ /* 0x000fe2000000000a */
[----:B------:R-:W-:-:S02]  /*c390*/  @P1 IMAD.MOV.U32 R4, RZ, RZ, R223 ;  /* 0x000000ffff041224 */ /* 0x000fc400078e00df */
[----:B------:R-:W4:Y:S04]  /*c3a0*/  LDL R226, [R1+0x750] ;  /* 0x0007500001e27983 */ /* 0x000f280000100800 */
[----:B------:R0:W4:Y:S04]  /*c3b0*/  @P1 LDG.E.U8 R10, desc[UR14][R4.64] ;  /* 0x0000000e040a1981 */ /* 0x000128000c1e1100 */
[----:B------:R-:W4:Y:S04]  /*c3c0*/  LDL R223, [R1+0x748] ;  /* 0x0007480001df7983 */ /* 0x000f280000100800 */
[----:B------:R-:W4:Y:S01]  /*c3d0*/  LDL R151, [R1+0x73c] ;  /* 0x00073c0001977983 */ /* 0x000f220000100800 */
[----:B0-----:R-:W-:-:S03]  /*c3e0*/  @P0 IMAD.MOV.U32 R5, RZ, RZ, R195 ;  /* 0x000000ffff050224 */ /* 0x001fc600078e00c3 */
[----:B------:R-:W4:Y:S01]  /*c3f0*/  LDL R195, [R1+0x74c] ;  /* 0x00074c0001c37983 */ /* 0x000f220000100800 */
[----:B------:R-:W-:-:S03]  /*c400*/  @P0 IMAD.MOV.U32 R4, RZ, RZ, R156 ;  /* 0x000000ffff040224 */ /* 0x000fc600078e009c */
[----:B------:R-:W4:Y:S04]  /*c410*/  LDL R156, [R1+0x744] ;  /* 0x00074400019c7983 */ /* 0x000f280000100800 */
[----:B------:R-:W4:Y:S04]  /*c420*/  LDL R149, [R1+0x734] ;  /* 0x0007340001957983 */ /* 0x000f280000100800 */
[----:B------:R-:W4:Y:S04]  /*c430*/  LDL R14, [R1+0x72c] ;  /* 0x00072c00010e7983 */ /* 0x000f280000100800 */
[----:B------:R-:W4:Y:S01]  /*c440*/  LDL R0, [R1+0x724] ;  /* 0x0007240001007983 */ /* 0x000f220000100800 */
[----:B------:R-:W-:-:S02]  /*c450*/  ISETP.GT.AND P2, PT, R2, 0x5, PT ;  /* 0x000000050200780c */ /* 0x000fc40003f44270 */
[----:B------:R-:W-:Y:S02]  /*c460*/  PRMT R193, RZ, 0x7610, R193 ;  /* 0x00007610ffc17816 */ /* 0x000fe400000000c1 */
[C---:B------:R-:W-:Y:S02]  /*c470*/  ISETP.GT.AND P3, PT, R2.reuse, 0x6, PT ;  /* 0x000000060200780c */ /* 0x040fe40003f64270 */
[C---:B------:R-:W-:Y:S02]  /*c480*/  ISETP.GT.AND P4, PT, R2.reuse, 0x7, PT ;  /* 0x000000070200780c */ /* 0x040fe40003f84270 */
[----:B------:R2:W4:Y:S01]  /*c490*/  @P0 LDG.E.U8 R193, desc[UR14][R4.64] ;  /* 0x0000000e04c10981 */ /* 0x000522000c1e1100 */
[----:B------:R-:W-:Y:S02]  /*c4a0*/  PRMT R9, RZ, 0x7610, R9 ;  /* 0x00007610ff097816 */ /* 0x000fe40000000009 */
[----:B------:R-:W-:Y:S02]  /*c4b0*/  PRMT R192, RZ, 0x7610, R192 ;  /* 0x00007610ffc07816 */ /* 0x000fe400000000c0 */
[----:B------:R-:W-:-:S02]  /*c4c0*/  ISETP.GT.AND P1, PT, R2, 0x8, PT ;  /* 0x000000080200780c */ /* 0x000fc40003f24270 */
[----:B------:R-:W-:Y:S02]  /*c4d0*/  PRMT R191, RZ, 0x7610, R191 ;  /* 0x00007610ffbf7816 */ /* 0x000fe400000000bf */
[----:B------:R-:W-:Y:S02]  /*c4e0*/  ISETP.GT.AND P0, PT, R2, 0x9, PT ;  /* 0x000000090200780c */ /* 0x000fe40003f04270 */
[----:B------:R-:W-:Y:S02]  /*c4f0*/  PRMT R190, RZ, 0x7610, R190 ;  /* 0x00007610ffbe7816 */ /* 0x000fe400000000be */
[----:B------:R-:W-:Y:S01]  /*c500*/  PRMT R8, RZ, 0x7610, R8 ;  /* 0x00007610ff087816 */ /* 0x000fe20000000008 */
[----:B--2---:R-:W-:Y:S02]  /*c510*/  @P2 IMAD.MOV.U32 R4, RZ, RZ, R13 ;  /* 0x000000ffff042224 */ /* 0x004fe400078e000d */
[----:B---3--:R-:W-:-:S05]  /*c520*/  @P2 IMAD.MOV.U32 R5, RZ, RZ, R227 ;  /* 0x000000ffff052224 */ /* 0x008fca00078e00e3 */
[----:B------:R4:W2:Y:S02]  /*c530*/  @P2 LDG.E.U8 R9, desc[UR14][R4.64] ;  /* 0x0000000e04092981 */ /* 0x0008a4000c1e1100 */
[----:B----4-:R-:W-:Y:S02]  /*c540*/  @P3 IMAD.MOV.U32 R4, RZ, RZ, R224 ;  /* 0x000000ffff043224 */ /* 0x010fe400078e00e0 */
[----:B------:R-:W-:-:S05]  /*c550*/  @P3 IMAD.MOV.U32 R5, RZ, RZ, R226 ;  /* 0x000000ffff053224 */ /* 0x000fca00078e00e2 */
[----:B------:R0:W3:Y:S01]  /*c560*/  @P3 LDG.E.U8 R192, desc[UR14][R4.64] ;  /* 0x0000000e04c03981 */ /* 0x0000e2000c1e1100 */
[----:B------:R-:W-:Y:S01]  /*c570*/  ISETP.GT.AND P2, PT, R2, 0xa, PT ;  /* 0x0000000a0200780c */ /* 0x000fe20003f44270 */
[----:B0-----:R-:W-:Y:S02]  /*c580*/  @P4 IMAD.MOV.U32 R4, RZ, RZ, R195 ;  /* 0x000000ffff044224 */ /* 0x001fe400078e00c3 */
[----:B------:R-:W-:-:S05]  /*c590*/  @P4 IMAD.MOV.U32 R5, RZ, RZ, R223 ;  /* 0x000000ffff054224 */ /* 0x000fca00078e00df */
[----:B------:R0:W4:Y:S02]  /*c5a0*/  @P4 LDG.E.U8 R191, desc[UR14][R4.64] ;  /* 0x0000000e04bf4981 */ /* 0x000124000c1e1100 */
[----:B0-----:R-:W-:Y:S02]  /*c5b0*/  @P1 IMAD.MOV.U32 R4, RZ, RZ, R156 ;  /* 0x000000ffff041224 */ /* 0x001fe400078e009c */
[----:B------:R-:W-:-:S05]  /*c5c0*/  @P1 IMAD.MOV.U32 R5, RZ, RZ, R126 ;  /* 0x000000ffff051224 */ /* 0x000fca00078e007e */
[----:B------:R0:W3:Y:S04]  /*c5d0*/  @P1 LDG.E.U8 R190, desc[UR14][R4.64] ;  /* 0x0000000e04be1981 */ /* 0x0000e8000c1e1100 */
[----:B------:R1:W-:Y:S01]  /*c5e0*/  STL [R1+0xac0], R13 ;  /* 0x000ac00d01007387 */ /* 0x0003e20000100800 */
[----:B0-----:R-:W-:Y:S02]  /*c5f0*/  @P0 IMAD.MOV.U32 R4, RZ, RZ, R151 ;  /* 0x000000ffff040224 */ /* 0x001fe400078e0097 */
[----:B------:R-:W-:Y:S01]  /*c600*/  @P0 IMAD.MOV.U32 R5, RZ, RZ, R128 ;  /* 0x000000ffff050224 */ /* 0x000fe200078e0080 */
[----:B------:R0:W-:Y:S04]  /*c610*/  STL [R1+0xac4], R224 ;  /* 0x000ac4e001007387 */ /* 0x0001e80000100800 */
[----:B------:R1:W4:Y:S04]  /*c620*/  @P0 LDG.E.U8 R8, desc[UR14][R4.64] ;  /* 0x0000000e04080981 */ /* 0x000328000c1e1100 */
[----:B------:R-:W2:Y:S01]  /*c630*/  LDL R151, [R1+0x6d0] ;  /* 0x0006d00001977983 */ /* 0x000ea20000100800 */
[----:B------:R-:W-:-:S02]  /*c640*/  ISETP.GT.AND P3, PT, R2, 0xb, PT ;  /* 0x0000000b0200780c */ /* 0x000fc40003f64270 */
[----:B------:R-:W-:Y:S01]  /*c650*/  ISETP.GT.AND P4, PT, R2, 0xc, PT ;  /* 0x0000000c0200780c */ /* 0x000fe20003f84270 */
[----:B------:R-:W3:Y:S01]  /*c660*/  LDL R156, [R1+0x6c8] ;  /* 0x0006c800019c7983 */ /* 0x000ee20000100800 */
[----:B-1----:R-:W-:-:S03]  /*c670*/  @P2 IMAD.MOV.U32 R4, RZ, RZ, R149 ;  /* 0x000000ffff042224 */ /* 0x002fc600078e0095 */
[----:B------:R-:W4:Y:S01]  /*c680*/  LDL R149, [R1+0x6d8] ;  /* 0x0006d80001957983 */ /* 0x000f220000100800 */
[----:B------:R-:W-:Y:S01]  /*c690*/  PRMT R189, RZ, 0x7610, R189 ;  /* 0x00007610ffbd7816 */ /* 0x000fe200000000bd */
[----:B------:R-:W-:Y:S01]  /*c6a0*/  @P2 IMAD.MOV.U32 R5, RZ, RZ, R130 ;  /* 0x000000ffff052224 */ /* 0x000fe200078e0082 */
[----:B------:R-:W-:Y:S01]  /*c6b0*/  PRMT R188, RZ, 0x7610, R188 ;  /* 0x00007610ffbc7816 */ /* 0x000fe200000000bc */
[----:B------:R-:W3:Y:S01]  /*c6c0*/  LDL R13, [R1+0x6b8] ;  /* 0x0006b800010d7983 */ /* 0x000ee20000100800 */
[----:B------:R-:W-:-:S03]  /*c6d0*/  ISETP.GT.AND P0, PT, R2, 0xd, PT ;  /* 0x0000000d0200780c */ /* 0x000fc60003f04270 */
[----:B------:R1:W3:Y:S01]  /*c6e0*/  @P2 LDG.E.U8 R189, desc[UR14][R4.64] ;  /* 0x0000000e04bd2981 */ /* 0x0002e2000c1e1100 */
[----:B------:R-:W-:Y:S02]  /*c6f0*/  PRMT R187, RZ, 0x7610, R187 ;  /* 0x00007610ffbb7816 */ /* 0x000fe400000000bb */
[C---:B------:R-:W-:Y:S01]  /*c700*/  ISETP.GT.AND P1, PT, R2.reuse, 0xe, PT ;  /* 0x0000000e0200780c */ /* 0x040fe20003f24270 */
[----:B-1----:R-:W-:Y:S02]  /*c710*/  @P3 IMAD.MOV.U32 R4, RZ, RZ, R14 ;  /* 0x000000ffff043224 */ /* 0x002fe400078e000e */
[----:B------:R-:W-:Y:S01]  /*c720*/  @P3 IMAD.MOV.U32 R5, RZ, RZ, R132 ;  /* 0x000000ffff053224 */ /* 0x000fe200078e0084 */
[----:B------:R-:W-:Y:S01]  /*c730*/  PRMT R186, RZ, 0x7610, R186 ;  /* 0x00007610ffba7816 */ /* 0x000fe200000000ba */
[----:B------:R-:W3:Y:S04]  /*c740*/  LDL R14, [R1+0x6c0] ;  /* 0x0006c000010e7983 */ /* 0x000ee80000100800 */
[----:B------:R1:W3:Y:S01]  /*c750*/  @P3 LDG.E.U8 R188, desc[UR14][R4.64] ;  /* 0x0000000e04bc3981 */ /* 0x0002e2000c1e1100 */
[----:B------:R-:W-:Y:S01]  /*c760*/  ISETP.GT.AND P2, PT, R2, 0xf, PT ;  /* 0x0000000f0200780c */ /* 0x000fe20003f44270 */
[----:B-1----:R-:W-:-:S02]  /*c770*/  @P4 IMAD.MOV.U32 R4, RZ, RZ, R0 ;  /* 0x000000ffff044224 */ /* 0x002fc400078e0000 */
[----:B------:R-:W-:Y:S01]  /*c780*/  @P4 IMAD.MOV.U32 R5, RZ, RZ, R134 ;  /* 0x000000ffff054224 */ /* 0x000fe200078e0086 */
[----:B------:R-:W-:Y:S01]  /*c790*/  PRMT R7, RZ, 0x7610, R7 ;  /* 0x00007610ff077816 */ /* 0x000fe20000000007 */
[----:B------:R-:W3:Y:S04]  /*c7a0*/  LDL R0, [R1+0x6b0] ;  /* 0x0006b00001007983 */ /* 0x000ee80000100800 */
[----:B------:R1:W3:Y:S02]  /*c7b0*/  @P4 LDG.E.U8 R187, desc[UR14][R4.64] ;  /* 0x0000000e04bb4981 */ /* 0x0002e4000c1e1100 */
[----:B-1----:R-:W-:Y:S02]  /*c7c0*/  @P0 IMAD.MOV.U32 R4, RZ, RZ, R125 ;  /* 0x000000ffff040224 */ /* 0x002fe400078e007d */
[----:B------:R-:W-:-:S05]  /*c7d0*/  @P0 IMAD.MOV.U32 R5, RZ, RZ, R136 ;  /* 0x000000ffff050224 */ /* 0x000fca00078e0088 */
[----:B------:R1:W3:Y:S01]  /*c7e0*/  @P0 LDG.E.U8 R186, desc[UR14][R4.64] ;  /* 0x0000000e04ba0981 */ /* 0x0002e2000c1e1100 */
[----:B------:R-:W-:Y:S02]  /*c7f0*/  ISETP.GT.AND P0, PT, R2, 0x10, PT ;  /* 0x000000100200780c */ /* 0x000fe40003f04270 */
[----:B------:R-:W-:Y:S01]  /*c800*/  PRMT R6, RZ, 0x7610, R6 ;  /* 0x00007610ff067816 */ /* 0x000fe20000000006 */
        /* <DEDUP_REMOVED lines=8> */
[----:B------:R-:W-:Y:S01]  /*c890*/  PRMT R184, RZ, 0x7610, R184 ;  /* 0x00007610ffb87816 */ /* 0x000fe200000000b8 */
[----:B-1----:R-:W-:Y:S02]  /*c8a0*/  @P0 IMAD.MOV.U32 R4, RZ, RZ, R131 ;  /* 0x000000ffff040224 */ /* 0x002fe400078e0083 */
[----:B------:R-:W-:-:S05]  /*c8b0*/  @P0 IMAD.MOV.U32 R5, RZ, RZ, R142 ;  /* 0x000000ffff050224 */ /* 0x000fca00078e008e */
[----:B------:R1:W3:Y:S01]  /*c8c0*/  @P0 LDG.E.U8 R185, desc[UR14][R4.64] ;  /* 0x0000000e04b90981 */ /* 0x0002e2000c1e1100 */
[----:B------:R-:W-:Y:S01]  /*c8d0*/  ISETP.GT.AND P0, PT, R2, 0x12, PT ;  /* 0x000000120200780c */ /* 0x000fe20003f04270 */
[----:B-1----:R-:W-:Y:S02]  /*c8e0*/  @P1 IMAD.MOV.U32 R4, RZ, RZ, R133 ;  /* 0x000000ffff041224 */ /* 0x002fe400078e0085 */
[----:B------:R-:W-:-:S05]  /*c8f0*/  @P1 IMAD.MOV.U32 R5, RZ, RZ, R144 ;  /* 0x000000ffff051224 */ /* 0x000fca00078e0090 */
[----:B------:R1:W3:Y:S01]  /*c900*/  @P1 LDG.E.U8 R184, desc[UR14][R4.64] ;  /* 0x0000000e04b81981 */ /* 0x0002e2000c1e1100 */
[----:B------:R-:W-:Y:S02]  /*c910*/  ISETP.GT.AND P1, PT, R2, 0x13, PT ;  /* 0x000000130200780c */ /* 0x000fe40003f24270 */
[----:B------:R-:W-:Y:S02]  /*c920*/  PRMT R183, RZ, 0x7610, R183 ;  /* 0x00007610ffb77816 */ /* 0x000fe400000000b7 */
        /* <DEDUP_REMOVED lines=10> */
[----:B-1----:R-:W-:Y:S02]  /*c9d0*/  @P0 IMAD.MOV.U32 R4, RZ, RZ, R139 ;  /* 0x000000ffff040224 */ /* 0x002fe400078e008b */
[----:B------:R-:W-:-:S05]  /*c9e0*/  @P0 IMAD.MOV.U32 R5, RZ, RZ, R150 ;  /* 0x000000ffff050224 */ /* 0x000fca00078e0096 */
[----:B------:R4:W3:Y:S02]  /*c9f0*/  @P0 LDG.E.U8 R181, desc[UR14][R4.64] ;  /* 0x0000000e04b50981 */ /* 0x0008e4000c1e1100 */
[----:B----4-:R-:W-:Y:S02]  /*ca00*/  @P1 IMAD.MOV.U32 R5, RZ, RZ, R149 ;  /* 0x000000ffff051224 */ /* 0x010fe400078e0095 */
[----:B------:R-:W4:Y:S01]  /*ca10*/  LDL.LU R149, [R1+0x6bc] ;  /* 0x0006bc0001957983 */ /* 0x000f220000300800 */
[----:B------:R-:W-:Y:S01]  /*ca20*/  ISETP.GT.AND P0, PT, R2, 0x16, PT ;  /* 0x000000160200780c */ /* 0x000fe20003f04270 */
[----:B------:R-:W-:Y:S01]  /*ca30*/  @P1 IMAD.MOV.U32 R4, RZ, RZ, R141 ;  /* 0x000000ffff041224 */ /* 0x000fe200078e008d */
[----:B------:R-:W-:-:S06]  /*ca40*/  PRMT R180, RZ, 0x7610, R180 ;  /* 0x00007610ffb47816 */ /* 0x000fcc00000000b4 */
[----:B------:R2:W4:Y:S05]  /*ca50*/  @P1 LDG.E.U8 R180, desc[UR14][R4.64] ;  /* 0x0000000e04b41981 */ /* 0x00052a000c1e1100 */
[----:B--2---:R-:W-:Y:S02]  /*ca60*/  @P0 IMAD.MOV.U32 R5, RZ, RZ, R151 ;  /* 0x000000ffff050224 */ /* 0x004fe400078e0097 */
[----:B------:R-:W2:Y:S01]  /*ca70*/  LDL.LU R151, [R1+0x6b4] ;  /* 0x0006b40001977983 */ /* 0x000ea20000300800 */
[----:B------:R-:W-:Y:S01]  /*ca80*/  ISETP.GT.AND P1, PT, R2, 0x17, PT ;  /* 0x000000170200780c */ /* 0x000fe20003f24270 */
[----:B------:R-:W-:Y:S01]  /*ca90*/  @P0 IMAD.MOV.U32 R4, RZ, RZ, R143 ;  /* 0x000000ffff040224 */ /* 0x000fe200078e008f */
[----:B------:R-:W-:Y:S01]  /*caa0*/  PRMT R179, RZ, 0x7610, R179 ;  /* 0x00007610ffb37816 */ /* 0x000fe200000000b3 */
[----:B------:R-:W2:Y:S01]  /*cab0*/  LDL R245, [R1+0x6a0] ;  /* 0x0006a00001f57983 */ /* 0x000ea20000100800 */
[----:B------:R-:W-:-:S02]  /*cac0*/  PRMT R178, RZ, 0x7610, R178 ;  /* 0x00007610ffb27816 */ /* 0x000fc400000000b2 */
[----:B------:R-:W-:Y:S01]  /*cad0*/  PRMT R177, RZ, 0x7610, R177 ;  /* 0x00007610ffb17816 */ /* 0x000fe200000000b1 */
[----:B------:R-:W2:Y:S04]  /*cae0*/  LDL R238, [R1+0x6a4] ;  /* 0x0006a40001ee7983 */ /* 0x000ea80000100800 */
[----:B------:R1:W2:Y:S01]  /*caf0*/  @P0 LDG.E.U8 R179, desc[UR14][R4.64] ;  /* 0x0000000e04b30981 */ /* 0x0002a2000c1e1100 */
[----:B------:R-:W-:-:S03]  /*cb00*/  ISETP.GT.AND P0, PT, R2, 0x18, PT ;  /* 0x000000180200780c */ /* 0x000fc60003f04270 */
[----:B------:R-:W2:Y:S04]  /*cb10*/  LDL R237, [R1+0x698] ;  /* 0x0006980001ed7983 */ /* 0x000ea80000100800 */
[----:B------:R-:W2:Y:S01]  /*cb20*/  LDL R227, [R1+0x69c] ;  /* 0x00069c0001e37983 */ /* 0x000ea20000100800 */
[----:B-1----:R-:W-:Y:S02]  /*cb30*/  @P1 IMAD.MOV.U32 R4, RZ, RZ, R145 ;  /* 0x000000ffff041224 */ /* 0x002fe400078e0091 */
[----:B---3--:R-:W-:Y:S01]  /*cb40*/  @P1 IMAD.MOV.U32 R5, RZ, RZ, R156 ;  /* 0x000000ffff051224 */ /* 0x008fe200078e009c */
[----:B------:R-:W3:Y:S04]  /*cb50*/  LDL R226, [R1+0x690] ;  /* 0x0006900001e27983 */ /* 0x000ee80000100800 */
[----:B------:R1:W3:Y:S01]  /*cb60*/  @P1 LDG.E.U8 R178, desc[UR14][R4.64] ;  /* 0x0000000e04b21981 */ /* 0x0002e2000c1e1100 */
[----:B------:R-:W-:-:S03]  /*cb70*/  ISETP.GT.AND P1, PT, R2, 0x19, PT ;  /* 0x000000190200780c */ /* 0x000fc60003f24270 */
[----:B0-----:R-:W3:Y:S01]  /*cb80*/  LDL R224, [R1+0x694] ;  /* 0x0006940001e07983 */ /* 0x001ee20000100800 */
[----:B------:R-:W-:-:S03]  /*cb90*/  PRMT R176, RZ, 0x7610, R176 ;  /* 0x00007610ffb07816 */ /* 0x000fc600000000b0 */
[----:B------:R-:W3:Y:S01]  /*cba0*/  LDL R223, [R1+0x688] ;  /* 0x0006880001df7983 */ /* 0x000ee20000100800 */
[----:B-1----:R-:W-:Y:S02]  /*cbb0*/  @P0 IMAD.MOV.U32 R4, RZ, RZ, R147 ;  /* 0x000000ffff040224 */ /* 0x002fe400078e0093 */
[----:B------:R-:W-:Y:S01]  /*cbc0*/  @P0 IMAD.MOV.U32 R5, RZ, RZ, R14 ;  /* 0x000000ffff050224 */ /* 0x000fe200078e000e */
[----:B------:R-:W3:Y:S04]  /*cbd0*/  LDL R195, [R1+0x68c] ;  /* 0x00068c0001c37983 */ /* 0x000ee80000100800 */
[----:B------:R0:W3:Y:S04]  /*cbe0*/  @P0 LDG.E.U8 R177, desc[UR14][R4.64] ;  /* 0x0000000e04b10981 */ /* 0x0000e8000c1e1100 */
[----:B------:R-:W3:Y:S04]  /*cbf0*/  LDL R14, [R1+0x6a8] ;  /* 0x0006a800010e7983 */ /* 0x000ee80000100800 */
[----:B------:R-:W3:Y:S01]  /*cc00*/  LDL R156, [R1+0x680] ;  /* 0x00068000019c7983 */ /* 0x000ee20000100800 */
[----:B0-----:R-:W-:-:S03]  /*cc10*/  @P1 IMAD.MOV.U32 R5, RZ, RZ, R13 ;  /* 0x000000ffff051224 */ /* 0x001fc600078e000d */
[----:B------:R-:W3:Y:S01]  /*cc20*/  LDL R13, [R1+0x6ac] ;  /* 0x0006ac00010d7983 */ /* 0x000ee20000100800 */
[----:B------:R-:W-:Y:S01]  /*cc30*/  ISETP.GT.AND P0, PT, R2, 0x1a, PT ;  /* 0x0000001a0200780c */ /* 0x000fe20003f04270 */
[----:B----4-:R-:W-:-:S05]  /*cc40*/  @P1 IMAD.MOV.U32 R4, RZ, RZ, R149 ;  /* 0x000000ffff041224 */ /* 0x010fca00078e0095 */
[----:B------:R0:W4:Y:S07]  /*cc50*/  @P1 LDG.E.U8 R176, desc[UR14][R4.64] ;  /* 0x0000000e04b01981 */ /* 0x00012e000c1e1100 */
[----:B0-----:R-:W-:Y:S02]  /*cc60*/  @P0 IMAD.MOV.U32 R5, RZ, RZ, R0 ;  /* 0x000000ffff050224 */ /* 0x001fe400078e0000 */
[----:B------:R-:W4:Y:S04]  /*cc70*/  LDL R0, [R1+0x684] ;  /* 0x0006840001007983 */ /* 0x000f280000100800 */
[----:B--2---:R-:W-:Y:S04]  /*cc80*/  STL.64 [R1+0xaa8], R150 ;  /* 0x000aa89601007387 */ /* 0x004fe80000100a00 */
[----:B------:R-:W-:Y:S04]  /*cc90*/  STL.64 [R1+0xaa0], R148 ;  /* 0x000aa09401007387 */ /* 0x000fe80000100a00 */
        /* <DEDUP_REMOVED lines=44> */
[----:B------:R-:W-:Y:S01]  /*cf60*/  STL.64 [R1+0x938], R58 ;  /* 0x0009383a01007387 */ /* 0x000fe20000100a00 */
[----:B------:R-:W-:-:S03]  /*cf70*/  ISETP.GT.AND P1, PT, R2, 0x1b, PT ;  /* 0x0000001b0200780c */ /* 0x000fc60003f24270 */
[----:B------:R-:W-:Y:S04]  /*cf80*/  STL.64 [R1+0x930], R56 ;  /* 0x0009303801007387 */ /* 0x000fe80000100a00 */
[----:B------:R-:W-:Y:S04]  /*cf90*/  STL.64 [R1+0x928], R54 ;  /* 0x0009283601007387 */ /* 0x000fe80000100a00 */
[----:B------:R-:W-:Y:S04]  /*cfa0*/  STL.64 [R1+0x920], R52 ;  /* 0x0009203401007387 */ /* 0x000fe80000100a00 */
[----:B------:R-:W-:Y:S04]  /*cfb0*/  STL.64 [R1+0x918], R50 ;  /* 0x0009183201007387 */ /* 0x000fe80000100a00 */
[----:B------:R-:W-:Y:S04]  /*cfc0*/  STL.64 [R1+0x910], R48 ;  /* 0x0009103001007387 */ /* 0x000fe80000100a00 */
[----:B------:R-:W-:Y:S01]  /*cfd0*/  STL.64 [R1+0x908], R46 ;  /* 0x0009082e01007387 */ /* 0x000fe20000100a00 */
[----:B------:R-:W-:-:S03]  /*cfe0*/  PRMT R175, RZ, 0x7610, R175 ;  /* 0x00007610ffaf7816 */ /* 0x000fc600000000af */
[----:B------:R-:W-:Y:S01]  /*cff0*/  STL.64 [R1+0x900], R44 ;  /* 0x0009002c01007387 */ /* 0x000fe20000100a00 */
[----:B------:R-:W-:-:S03]  /*d000*/  @P0 IMAD.MOV.U32 R4, RZ, RZ, R151 ;  /* 0x000000ffff040224 */ /* 0x000fc600078e0097 */
[----:B------:R-:W-:Y:S04]  /*d010*/  STL.64 [R1+0x8f8], R42 ;  /* 0x0008f82a01007387 */ /* 0x000fe80000100a00 */
[----:B------:R-:W-:Y:S04]  /*d020*/  STL.64 [R1+0x8f0], R40 ;  /* 0x0008f02801007387 */ /* 0x000fe80000100a00 */
[----:B------:R-:W-:Y:S04]  /*d030*/  STL.64 [R1+0x8e8], R38 ;  /* 0x0008e82601007387 */ /* 0x000fe80000100a00 */
[----:B------:R-:W-:Y:S04]  /*d040*/  STL.64 [R1+0x8e0], R36 ;  /* 0x0008e02401007387 */ /* 0x000fe80000100a00 */
[----:B------:R-:W-:Y:S04]  /*d050*/  STL.64 [R1+0x8d8], R34 ;  /* 0x0008d82201007387 */ /* 0x000fe80000100a00 */
[----:B------:R0:W-:Y:S04]  /*d060*/  STL.64 [R1+0x8d0], R32 ;  /* 0x0008d02001007387 */ /* 0x0001e80000100a00 */
[----:B------:R1:W-:Y:S04]  /*d070*/  STL.64 [R1+0x8c8], R30 ;  /* 0x0008c81e01007387 */ /* 0x0003e80000100a00 */
[----:B------:R2:W-:Y:S04]  /*d080*/  STL.64 [R1+0x8c0], R28 ;  /* 0x0008c01c01007387 */ /* 0x0005e80000100a00 */
[----:B------:R2:W-:Y:S04]  /*d090*/  STL.64 [R1+0x8b8], R26 ;  /* 0x0008b81a01007387 */ /* 0x0005e80000100a00 */
[----:B------:R3:W4:Y:S04]  /*d0a0*/  @P0 LDG.E.U8 R175, desc[UR14][R4.64] ;  /* 0x0000000e04af0981 */ /* 0x000728000c1e1100 */
[----:B------:R2:W-:Y:S01]  /*d0b0*/  STL.64 [R1+0x8b0], R24 ;  /* 0x0008b01801007387 */ /* 0x0005e20000100a00 */
[----:B---3--:R-:W-:-:S02]  /*d0c0*/  @P1 IMAD.MOV.U32 R4, RZ, RZ, R13 ;  /* 0x000000ffff041224 */ /* 0x008fc400078e000d */
[----:B------:R-:W-:Y:S01]  /*d0d0*/  @P1 IMAD.MOV.U32 R5, RZ, RZ, R14 ;  /* 0x000000ffff051224 */ /* 0x000fe200078e000e */
[----:B------:R-:W3:Y:S04]  /*d0e0*/  LDL R13, [R1+0x67c] ;  /* 0x00067c00010d7983 */ /* 0x000ee80000100800 */
[----:B------:R-:W3:Y:S01]  /*d0f0*/  LDL R14, [R1+0x678] ;  /* 0x00067800010e7983 */ /* 0x000ee20000100800 */
[----:B------:R-:W-:Y:S02]  /*d100*/  ISETP.GT.AND P0, PT, R2, 0x1c, PT ;  /* 0x0000001c0200780c */ /* 0x000fe40003f04270 */
[----:B------:R-:W-:Y:S01]  /*d110*/  PRMT R174, RZ, 0x7610, R174 ;  /* 0x00007610ffae7816 */ /* 0x000fe200000000ae */
[----:B0-----:R-:W3:Y:S04]  /*d120*/  LDL R32, [R1+0x670] ;  /* 0x0006700001207983 */ /* 0x001ee80000100800 */
[----:B-1----:R-:W3:Y:S01]  /*d130*/  LDL R31, [R1+0x674] ;  /* 0x00067400011f7983 */ /* 0x002ee20000100800 */
[----:B------:R-:W-:-:S03]  /*d140*/  PRMT R173, RZ, 0x7610, R173 ;  /* 0x00007610ffad7816 */ /* 0x000fc600000000ad */
[----:B------:R0:W3:Y:S01]  /*d150*/  @P1 LDG.E.U8 R174, desc[UR14][R4.64] ;  /* 0x0000000e04ae1981 */ /* 0x0000e2000c1e1100 */
[----:B------:R-:W-:-:S03]  /*d160*/  ISETP.GT.AND P1, PT, R2, 0x1d, PT ;  /* 0x0000001d0200780c */ /* 0x000fc60003f24270 */
[----:B------:R-:W3:Y:S04]  /*d170*/  LDL R30, [R1+0x668] ;  /* 0x00066800011e7983 */ /* 0x000ee80000100800 */
[----:B--2---:R-:W2:Y:S01]  /*d180*/  LDL R29, [R1+0x66c] ;  /* 0x00066c00011d7983 */ /* 0x004ea20000100800 */
[----:B0-----:R-:W-:Y:S02]  /*d190*/  @P0 IMAD.MOV.U32 R4, RZ, RZ, R238 ;  /* 0x000000ffff040224 */ /* 0x001fe400078e00ee */
[----:B------:R-:W-:Y:S01]  /*d1a0*/  @P0 IMAD.MOV.U32 R5, RZ, RZ, R245 ;  /* 0x000000ffff050224 */ /* 0x000fe200078e00f5 */
[----:B------:R-:W-:Y:S01]  /*d1b0*/  PRMT R172, RZ, 0x7610, R172 ;  /* 0x00007610ffac7816 */ /* 0x000fe200000000ac */
[----:B------:R-:W2:Y:S04]  /*d1c0*/  LDL R28, [R1+0x660] ;  /* 0x00066000011c7983 */ /* 0x000ea80000100800 */
[----:B------:R0:W2:Y:S01]  /*d1d0*/  @P0 LDG.E.U8 R173, desc[UR14][R4.64] ;  /* 0x0000000e04ad0981 */ /* 0x0000a2000c1e1100 */
[----:B------:R-:W-:-:S02]  /*d1e0*/  ISETP.GT.AND P0, PT, R2, 0x1e, PT ;  /* 0x0000001e0200780c */ /* 0x000fc40003f04270 */
[----:B------:R-:W-:Y:S01]  /*d1f0*/  PRMT R171, RZ, 0x7610, R171 ;  /* 0x00007610ffab7816 */ /* 0x000fe200000000ab */
[----:B------:R-:W2:Y:S01]  /*d200*/  LDL R27, [R1+0x664] ;  /* 0x00066400011b7983 */ /* 0x000ea20000100800 */
[----:B------:R-:W-:-:S03]  /*d210*/  PRMT R169, RZ, 0x7610, R169 ;  /* 0x00007610ffa97816 */ /* 0x000fc600000000a9 */
[----:B------:R-:W2:Y:S01]  /*d220*/  LDL R26, [R1+0x658] ;  /* 0x00065800011a7983 */ /* 0x000ea20000100800 */
[----:B0-----:R-:W-:Y:S02]  /*d230*/  @P1 IMAD.MOV.U32 R4, RZ, RZ, R227 ;  /* 0x000000ffff041224 */ /* 0x001fe400078e00e3 */
[----:B------:R-:W-:Y:S01]  /*d240*/  @P1 IMAD.MOV.U32 R5, RZ, RZ, R237 ;  /* 0x000000ffff051224 */ /* 0x000fe200078e00ed */
[----:B------:R-:W2:Y:S04]  /*d250*/  LDL R25, [R1+0x65c] ;  /* 0x00065c0001197983 */ /* 0x000ea80000100800 */
[----:B------:R0:W2:Y:S01]  /*d260*/  @P1 LDG.E.U8 R172, desc[UR14][R4.64] ;  /* 0x0000000e04ac1981 */ /* 0x0000a2000c1e1100 */
[----:B------:R-:W-:Y:S02]  /*d270*/  ISETP.GT.AND P1, PT, R2, 0x1f, PT ;  /* 0x0000001f0200780c */ /* 0x000fe40003f24270 */
[----:B------:R-:W-:Y:S01]  /*d280*/  PRMT R170, RZ, 0x7610, R170 ;  /* 0x00007610ffaa7816 */ /* 0x000fe200000000aa */
[----:B------:R-:W2:Y:S01]  /*d290*/  LDL R24, [R1+0x650] ;  /* 0x0006500001187983 */ /* 0x000ea20000100800 */
[----:B------:R-:W-:-:S02]  /*d2a0*/  PRMT R168, RZ, 0x7610, R168 ;  /* 0x00007610ffa87816 */ /* 0x000fc400000000a8 */
[----:B------:R-:W-:Y:S01]  /*d2b0*/  PRMT R167, RZ, 0x7610, R167 ;  /* 0x00007610ffa77816 */ /* 0x000fe200000000a7 */
[----:B------:R-:W2:Y:S01]  /*d2c0*/  LDL R34, [R1+0x5e0] ;  /* 0x0005e00001227983 */ /* 0x000ea20000100800 */
        /* <DEDUP_REMOVED lines=8> */
[----:B------:R-:W-:Y:S02]  /*d350*/  PRMT R163, RZ, 0x7610, R163 ;  /* 0x00007610ffa37816 */ /* 0x000fe400000000a3 */
[----:B------:R-:W-:Y:S01]  /*d360*/  PRMT R161, RZ, 0x7610, R161 ;  /* 0x00007610ffa17816 */ /* 0x000fe200000000a1 */
[----:B------:R-:W2:Y:S01]  /*d370*/  LDL R37, [R1+0x794] ;  /* 0x0007940001257983 */ /* 0x000ea20000100800 */
[----:B0-----:R-:W-:Y:S02]  /*d380*/  @P1 IMAD.MOV.U32 R4, RZ, RZ, R195 ;  /* 0x000000ffff041224 */ /* 0x001fe400078e00c3 */
[----:B------:R-:W-:Y:S01]  /*d390*/  @P1 IMAD.MOV.U32 R5, RZ, RZ, R223 ;  /* 0x000000ffff051224 */ /* 0x000fe200078e00df */
[----:B------:R-:W-:Y:S01]  /*d3a0*/  PRMT R159, RZ, 0x7610, R159 ;  /* 0x00007610ff9f7816 */ /* 0x000fe2000000009f */
[----:B------:R-:W2:Y:S04]  /*d3b0*/  LDL R36, [R1+0x578] ;  /* 0x0005780001247983 */ /* 0x000ea80000100800 */
[----:B------:R4:W2:Y:S01]  /*d3c0*/  @P1 LDG.E.U8 R169, desc[UR14][R4.64] ;  /* 0x0000000e04a91981 */ /* 0x0008a2000c1e1100 */
[----:B------:R-:W-:-:S02]  /*d3d0*/  PRMT R157, RZ, 0x7610, R157 ;  /* 0x00007610ff9d7816 */ /* 0x000fc4000000009d */
[----:B------:R-:W-:Y:S01]  /*d3e0*/  PRMT R154, RZ, 0x7610, R154 ;  /* 0x00007610ff9a7816 */ /* 0x000fe2000000009a */
[----:B------:R-:W2:Y:S01]  /*d3f0*/  LDL R35, [R1+0x57c] ;  /* 0x00057c0001237983 */ /* 0x000ea20000100800 */
[----:B----4-:R-:W-:-:S03]  /*d400*/  @P0 IMAD.MOV.U32 R4, RZ, RZ, R0 ;  /* 0x000000ffff040224 */ /* 0x010fc600078e0000 */
[----:B------:R-:W4:Y:S01]  /*d410*/  LDL R0, [R1+0x654] ;  /* 0x0006540001007983 */ /* 0x000f220000100800 */
[----:B------:R-:W-:Y:S01]  /*d420*/  ISETP.GT.AND P1, PT, R2, 0x21, PT ;  /* 0x000000210200780c */ /* 0x000fe20003f24270 */
[----:B------:R-:W-:-:S05]  /*d430*/  @P0 IMAD.MOV.U32 R5, RZ, RZ, R156 ;  /* 0x000000ffff050224 */ /* 0x000fca00078e009c */
[----:B------:R3:W4:Y:S01]  /*d440*/  @P0 LDG.E.U8 R170, desc[UR14][R4.64] ;  /* 0x0000000e04aa0981 */ /* 0x000722000c1e1100 */
[----:B------:R-:W-:-:S06]  /*d450*/  ISETP.GT.AND P0, PT, R2, 0x22, PT ;  /* 0x000000220200780c */ /* 0x000fcc0003f04270 */
[----:B---3--:R-:W-:Y:S02]  /*d460*/  @P1 IMAD.MOV.U32 R4, RZ, RZ, R13 ;  /* 0x000000ffff041224 */ /* 0x008fe400078e000d */
[----:B------:R-:W3:Y:S01]  /*d470*/  LDL R13, [R1+0x64c] ;  /* 0x00064c00010d7983 */ /* 0x000ee20000100800 */
[----:B------:R-:W-:-:S03]  /*d480*/  @P1 IMAD.MOV.U32 R5, RZ, RZ, R14 ;  /* 0x000000ffff051224 */ /* 0x000fc600078e000e */
[----:B------:R-:W3:Y:S04]  /*d490*/  LDL R14, [R1+0x648] ;  /* 0x00064800010e7983 */ /* 0x000ee80000100800 */
[----:B------:R0:W3:Y:S01]  /*d4a0*/  @P1 LDG.E.U8 R168, desc[UR14][R4.64] ;  /* 0x0000000e04a81981 */ /* 0x0000e2000c1e1100 */
[C---:B------:R-:W-:Y:S01]  /*d4b0*/  ISETP.GT.AND P1, PT, R2.reuse, 0x23, PT ;  /* 0x000000230200780c */ /* 0x040fe20003f24270 */
[----:B0-----:R-:W-:Y:S02]  /*d4c0*/  @P0 IMAD.MOV.U32 R4, RZ, RZ, R31 ;  /* 0x000000ffff040224 */ /* 0x001fe400078e001f */
[----:B------:R-:W-:Y:S01]  /*d4d0*/  @P0 IMAD.MOV.U32 R5, RZ, RZ, R32 ;  /* 0x000000ffff050224 */ /* 0x000fe200078e0020 */
[----:B------:R-:W3:Y:S04]  /*d4e0*/  LDL R31, [R1+0x644] ;  /* 0x00064400011f7983 */ /* 0x000ee80000100800 */
[----:B------:R-:W3:Y:S04]  /*d4f0*/  LDL R32, [R1+0x640] ;  /* 0x0006400001207983 */ /* 0x000ee80000100800 */
[----:B------:R2:W3:Y:S01]  /*d500*/  @P0 LDG.E.U8 R167, desc[UR14][R4.64] ;  /* 0x0000000e04a70981 */ /* 0x0004e2000c1e1100 */
[----:B------:R-:W-:Y:S01]  /*d510*/  ISETP.GT.AND P0, PT, R2, 0x24, PT ;  /* 0x000000240200780c */ /* 0x000fe20003f04270 */
[----:B--2---:R-:W-:-:S02]  /*d520*/  @P1 IMAD.MOV.U32 R4, RZ, RZ, R29 ;  /* 0x000000ffff041224 */ /* 0x004fc400078e001d */
[----:B------:R-:W-:Y:S01]  /*d530*/  @P1 IMAD.MOV.U32 R5, RZ, RZ, R30 ;  /* 0x000000ffff051224 */ /* 0x000fe200078e001e */
[----:B------:R-:W2:Y:S04]  /*d540*/  LDL R29, [R1+0x63c] ;  /* 0x00063c00011d7983 */ /* 0x000ea80000100800 */
[----:B------:R-:W2:Y:S04]  /*d550*/  LDL R30, [R1+0x638] ;  /* 0x00063800011e7983 */ /* 0x000ea80000100800 */
[----:B------:R0:W2:Y:S01]  /*d560*/  @P1 LDG.E.U8 R166, desc[UR14][R4.64] ;  /* 0x0000000e04a61981 */ /* 0x0000a2000c1e1100 */
[----:B------:R-:W-:Y:S01]  /*d570*/  ISETP.GT.AND P1, PT, R2, 0x25, PT ;  /* 0x000000250200780c */ /* 0x000fe20003f24270 */
[----:B0-----:R-:W-:-:S02]  /*d580*/  @P0 IMAD.MOV.U32 R4, RZ, RZ, R27 ;  /* 0x000000ffff040224 */ /* 0x001fc400078e001b */
        /* <DEDUP_REMOVED lines=9> */
[----:B------:R4:W2:Y:S02]  /*d620*/  @P1 LDG.E.U8 R163, desc[UR14][R4.64] ;  /* 0x0000000e04a31981 */ /* 0x0008a4000c1e1100 */
[----:B----4-:R-:W-:-:S02]  /*d630*/  @P0 IMAD.MOV.U32 R4, RZ, RZ, R0 ;  /* 0x000000ffff040224 */ /* 0x010fc400078e0000 */
[----:B------:R-:W4:Y:S01]  /*d640*/  LDL R0, [R1+0x624] ;  /* 0x0006240001007983 */ /* 0x000f220000100800 */
[C---:B------:R-:W-:Y:S01]  /*d650*/  ISETP.GT.AND P1, PT, R2.reuse, 0x27, PT ;  /* 0x000000270200780c */ /* 0x040fe20003f24270 */
[----:B------:R-:W-:Y:S02]  /*d660*/  @P0 IMAD.MOV.U32 R5, RZ, RZ, R24 ;  /* 0x000000ffff050224 */ /* 0x000fe400078e0018 */
[----:B------:R-:W4:Y:S04]  /*d670*/  LDL R24, [R1+0x620] ;  /* 0x0006200001187983 */ /* 0x000f280000100800 */
[----:B------:R3:W4:Y:S01]  /*d680*/  @P0 LDG.E.U8 R161, desc[UR14][R4.64] ;  /* 0x0000000e04a10981 */ /* 0x000722000c1e1100 */
[----:B------:R-:W-:Y:S02]  /*d690*/  ISETP.GT.AND P0, PT, R2, 0x28, PT ;  /* 0x000000280200780c */ /* 0x000fe40003f04270 */
[----:B------:R-:W-:-:S02]  /*d6a0*/  PRMT R152, RZ, 0x7610, R152 ;  /* 0x00007610ff987816 */ /* 0x000fc40000000098 */
[----:B------:R-:W-:Y:S01]  /*d6b0*/  PRMT R22, RZ, 0x7610, R22 ;  /* 0x00007610ff167816 */ /* 0x000fe20000000016 */
[----:B---3--:R-:W-:Y:S02]  /*d6c0*/  @P1 IMAD.MOV.U32 R4, RZ, RZ, R13 ;  /* 0x000000ffff041224 */ /* 0x008fe400078e000d */
[----:B------:R-:W3:Y:S01]  /*d6d0*/  LDL R13, [R1+0x61c] ;  /* 0x00061c00010d7983 */ /* 0x000ee20000100800 */
[----:B------:R-:W-:-:S03]  /*d6e0*/  @P1 IMAD.MOV.U32 R5, RZ, RZ, R14 ;  /* 0x000000ffff051224 */ /* 0x000fc600078e000e */
[----:B------:R-:W3:Y:S04]  /*d6f0*/  LDL R14, [R1+0x618] ;  /* 0x00061800010e7983 */ /* 0x000ee80000100800 */
[----:B------:R0:W3:Y:S01]  /*d700*/  @P1 LDG.E.U8 R159, desc[UR14][R4.64] ;  /* 0x0000000e049f1981 */ /* 0x0000e2000c1e1100 */
[----:B------:R-:W-:Y:S01]  /*d710*/  ISETP.GT.AND P1, PT, R2, 0x29, PT ;  /* 0x000000290200780c */ /* 0x000fe20003f24270 */
[----:B0-----:R-:W-:Y:S02]  /*d720*/  @P0 IMAD.MOV.U32 R4, RZ, RZ, R31 ;  /* 0x000000ffff040224 */ /* 0x001fe400078e001f */
[----:B------:R-:W3:Y:S01]  /*d730*/  LDL R31, [R1+0x614] ;  /* 0x00061400011f7983 */ /* 0x000ee20000100800 */
[----:B------:R-:W-:-:S03]  /*d740*/  @P0 IMAD.MOV.U32 R5, RZ, RZ, R32 ;  /* 0x000000ffff050224 */ /* 0x000fc600078e0020 */
[----:B------:R-:W3:Y:S04]  /*d750*/  LDL R32, [R1+0x610] ;  /* 0x0006100001207983 */ /* 0x000ee80000100800 */
[----:B------:R2:W3:Y:S01]  /*d760*/  @P0 LDG.E.U8 R157, desc[UR14][R4.64] ;  /* 0x0000000e049d0981 */ /* 0x0004e2000c1e1100 */
[----:B------:R-:W-:Y:S01]  /*d770*/  ISETP.GT.AND P0, PT, R2, 0x2a, PT ;  /* 0x0000002a0200780c */ /* 0x000fe20003f04270 */
[----:B--2---:R-:W-:Y:S02]  /*d780*/  @P1 IMAD.MOV.U32 R4, RZ, RZ, R29 ;  /* 0x000000ffff041224 */ /* 0x004fe400078e001d */
[----:B------:R-:W2:Y:S01]  /*d790*/  LDL R29, [R1+0x60c] ;  /* 0x00060c00011d7983 */ /* 0x000ea20000100800 */
[----:B------:R-:W-:-:S03]  /*d7a0*/  @P1 IMAD.MOV.U32 R5, RZ, RZ, R30 ;  /* 0x000000ffff051224 */ /* 0x000fc600078e001e */
[----:B------:R-:W2:Y:S04]  /*d7b0*/  LDL R30, [R1+0x608] ;  /* 0x00060800011e7983 */ /* 0x000ea80000100800 */
[----:B------:R0:W2:Y:S01]  /*d7c0*/  @P1 LDG.E.U8 R154, desc[UR14][R4.64] ;  /* 0x0000000e049a1981 */ /* 0x0000a2000c1e1100 */
[----:B------:R-:W-:Y:S01]  /*d7d0*/  ISETP.GT.AND P1, PT, R2, 0x2b, PT ;  /* 0x0000002b0200780c */ /* 0x000fe20003f24270 */
[----:B0-----:R-:W-:Y:S02]  /*d7e0*/  @P0 IMAD.MOV.U32 R4, RZ, RZ, R27 ;  /* 0x000000ffff040224 */ /* 0x001fe400078e001b */
        /* <DEDUP_REMOVED lines=9> */
[----:B------:R4:W2:Y:S02]  /*d880*/  @P1 LDG.E.U8 R22, desc[UR14][R4.64] ;  /* 0x0000000e04161981 */ /* 0x0008a4000c1e1100 */
[----:B----4-:R-:W-:Y:S02]  /*d890*/  @P0 IMAD.MOV.U32 R4, RZ, RZ, R0 ;  /* 0x000000ffff040224 */ /* 0x010fe400078e0000 */
[----:B------:R-:W4:Y:S01]  /*d8a0*/  LDL R0, [R1+0x5f4] ;  /* 0x0005f40001007983 */ /* 0x000f220000100800 */
[----:B------:R-:W-:Y:S01]  /*d8b0*/  ISETP.GT.AND P1, PT, R2, 0x2d, PT ;  /* 0x0000002d0200780c */ /* 0x000fe20003f24270 */
[----:B------:R-:W-:Y:S01]  /*d8c0*/  @P0 IMAD.MOV.U32 R5, RZ, RZ, R24 ;  /* 0x000000ffff050224 */ /* 0x000fe200078e0018 */
[----:B------:R-:W-:Y:S01]  /*d8d0*/  PRMT R20, RZ, 0x7610, R20 ;  /* 0x00007610ff147816 */ /* 0x000fe20000000014 */
[----:B------:R-:W4:Y:S01]  /*d8e0*/  LDL R24, [R1+0x5f0] ;  /* 0x0005f00001187983 */ /* 0x000f220000100800 */
[----:B------:R-:W-:-:S04]  /*d8f0*/  PRMT R18, RZ, 0x7610, R18 ;  /* 0x00007610ff127816 */ /* 0x000fc80000000012 */
[----:B------:R3:W4:Y:S01]  /*d900*/  @P0 LDG.E.U8 R20, desc[UR14][R4.64] ;  /* 0x0000000e04140981 */ /* 0x000722000c1e1100 */
[----:B------:R-:W-:Y:S02]  /*d910*/  ISETP.GT.AND P0, PT, R2, 0x2e, PT ;  /* 0x0000002e0200780c */ /* 0x000fe40003f04270 */
[----:B------:R-:W-:Y:S02]  /*d920*/  PRMT R16, RZ, 0x7610, R16 ;  /* 0x00007610ff107816 */ /* 0x000fe40000000010 */
[----:B------:R-:W-:Y:S02]  /*d930*/  PRMT R3, RZ, 0x7610, R3 ;  /* 0x00007610ff037816 */ /* 0x000fe40000000003 */
[----:B------:R-:W-:Y:S02]  /*d940*/  PRMT R164, RZ, 0x7610, R164 ;  /* 0x00007610ffa47816 */ /* 0x000fe400000000a4 */
[----:B------:R-:W-:Y:S01]  /*d950*/  PRMT R162, RZ, 0x7610, R162 ;  /* 0x00007610ffa27816 */ /* 0x000fe200000000a2 */
[----:B---3--:R-:W-:-:S02]  /*d960*/  @P1 IMAD.MOV.U32 R4, RZ, RZ, R13 ;  /* 0x000000ffff041224 */ /* 0x008fc400078e000d */
        /* <DEDUP_REMOVED lines=23> */
[----:B0-----:R-:W-:Y:S01]  /*dae0*/  @P1 IMAD.MOV.U32 R4, RZ, RZ, R25 ;  /* 0x000000ffff041224 */ /* 0x001fe200078e0019 */
[----:B------:R-:W-:Y:S01]  /*daf0*/  PRMT R160, RZ, 0x7610, R160 ;  /* 0x00007610ffa07816 */ /* 0x000fe200000000a0 */
[----:B------:R-:W2:Y:S01]  /*db00*/  LDL R25, [R1+0x5b8] ;  /* 0x0005b80001197983 */ /* 0x000ea20000100800 */
[----:B------:R-:W-:-:S03]  /*db10*/  @P1 IMAD.MOV.U32 R5, RZ, RZ, R26 ;  /* 0x000000ffff051224 */ /* 0x000fc600078e001a */
[----:B------:R-:W2:Y:S04]  /*db20*/  LDL R26, [R1+0x5c0] ;  /* 0x0005c000011a7983 */ /* 0x000ea80000100800 */
[----:B------:R4:W2:Y:S02]  /*db30*/  @P1 LDG.E.U8 R162, desc[UR14][R4.64] ;  /* 0x0000000e04a21981 */ /* 0x0008a4000c1e1100 */
[----:B----4-:R-:W-:Y:S02]  /*db40*/  @P0 IMAD.MOV.U32 R4, RZ, RZ, R0 ;  /* 0x000000ffff040224 */ /* 0x010fe400078e0000 */
[----:B------:R-:W4:Y:S01]  /*db50*/  LDL R0, [R1+0x5c4] ;  /* 0x0005c40001007983 */ /* 0x000f220000100800 */
[----:B------:R-:W-:Y:S01]  /*db60*/  ISETP.GT.AND P1, PT, R2, 0x33, PT ;  /* 0x000000330200780c */ /* 0x000fe20003f24270 */
[----:B------:R-:W-:-:S02]  /*db70*/  @P0 IMAD.MOV.U32 R5, RZ, RZ, R24 ;  /* 0x000000ffff050224 */ /* 0x000fc400078e0018 */
[----:B------:R-:W4:Y:S01]  /*db80*/  LDL R24, [R1+0x5bc] ;  /* 0x0005bc0001187983 */ /* 0x000f220000100800 */
[----:B------:R-:W-:-:S03]  /*db90*/  PRMT R158, RZ, 0x7610, R158 ;  /* 0x00007610ff9e7816 */ /* 0x000fc6000000009e */
        /* <DEDUP_REMOVED lines=13> */
[----:B------:R-:W-:Y:S01]  /*dc70*/  @P0 IMAD.MOV.U32 R5, RZ, RZ, R34 ;  /* 0x000000ffff050224 */ /* 0x000fe200078e0022 */
[----:B------:R-:W-:Y:S02]  /*dc80*/  PRMT R19, RZ, 0x7610, R19 ;  /* 0x00007610ff137816 */ /* 0x000fe40000000013 */
[----:B------:R-:W-:-:S02]  /*dc90*/  PRMT R17, RZ, 0x7610, R17 ;  /* 0x00007610ff117816 */ /* 0x000fc40000000011 */
[----:B------:R-:W-:Y:S01]  /*dca0*/  PRMT R15, RZ, 0x7610, R15 ;  /* 0x00007610ff0f7816 */ /* 0x000fe2000000000f */
[----:B------:R2:W3:Y:S01]  /*dcb0*/  @P0 LDG.E.U8 R155, desc[UR14][R4.64] ;  /* 0x0000000e049b0981 */ /* 0x0004e2000c1e1100 */
[----:B------:R-:W-:Y:S02]  /*dcc0*/  ISETP.GT.AND P0, PT, R2, 0x36, PT ;  /* 0x000000360200780c */ /* 0x000fe40003f04270 */
[----:B------:R-:W-:Y:S02]  /*dcd0*/  LOP3.LUT R12, R12, 0xffff, RZ, 0xc0, !PT ;  /* 0x0000ffff0c0c7812 */ /* 0x000fe400078ec0ff */
[----:B------:R-:W-:Y:S02]  /*dce0*/  LOP3.LUT R11, R11, 0xffff, RZ, 0xc0, !PT ;  /* 0x0000ffff0b0b7812 */ /* 0x000fe400078ec0ff */
[----:B------:R-:W-:Y:S02]  /*dcf0*/  LOP3.LUT R194, R194, 0xffff, RZ, 0xc0, !PT ;  /* 0x0000ffffc2c27812 */ /* 0x000fe400078ec0ff */
[----:B------:R-:W-:-:S02]  /*dd00*/  LOP3.LUT R10, R10, 0xffff, RZ, 0xc0, !PT ;  /* 0x0000ffff0a0a7812 */ /* 0x000fc400078ec0ff */
[----:B------:R-:W-:Y:S02]  /*dd10*/  LOP3.LUT R193, R193, 0xffff, RZ, 0xc0, !PT ;  /* 0x0000ffffc1c17812 */ /* 0x000fe400078ec0ff */
[----:B------:R-:W-:Y:S01]  /*dd20*/  LOP3.LUT R9, R9, 0xffff, RZ, 0xc0, !PT ;  /* 0x0000ffff09097812 */ /* 0x000fe200078ec0ff */
[----:B--2---:R-:W-:Y:S01]  /*dd30*/  @P1 IMAD.MOV.U32 R4, RZ, RZ, R29 ;  /* 0x000000ffff041224 */ /* 0x004fe200078e001d */
[----:B------:R-:W-:Y:S01]  /*dd40*/  LOP3.LUT R190, R190, 0xffff, RZ, 0xc0, !PT ;  /* 0x0000ffffbebe7812 */ /* 0x000fe200078ec0ff */
[----:B------:R-:W2:Y:S01]  /*dd50*/  LDL R29, [R1+0x5ac] ;  /* 0x0005ac00011d7983 */ /* 0x000ea20000100800 */
[----:B------:R-:W-:-:S03]  /*dd60*/  @P1 IMAD.MOV.U32 R5, RZ, RZ, R30 ;  /* 0x000000ffff051224 */ /* 0x000fc600078e001e */
[----:B------:R-:W2:Y:S04]  /*dd70*/  LDL R30, [R1+0x5a8] ;  /* 0x0005a800011e7983 */ /* 0x000ea80000100800 */
[----:B------:R0:W2:Y:S01]  /*dd80*/  @P1 LDG.E.U8 R153, desc[UR14][R4.64] ;  /* 0x0000000e04991981 */ /* 0x0000a2000c1e1100 */
[----:B------:R-:W-:Y:S02]  /*dd90*/  ISETP.GT.AND P1, PT, R2, 0x37, PT ;  /* 0x000000370200780c */ /* 0x000fe40003f24270 */
[----:B------:R-:W-:Y:S01]  /*dda0*/  LOP3.LUT R8, R8, 0xffff, RZ, 0xc0, !PT ;  /* 0x0000ffff08087812 */ /* 0x000fe200078ec0ff */
[----:B------:R-:W1:Y:S01]  /*ddb0*/  S2R R156, SR_TID.X ;  /* 0x00000000009c7919 */ /* 0x000e620000002100 */
[----:B------:R-:W-:Y:S02]  /*ddc0*/  LOP3.LUT R192, R192, 0xffff, RZ, 0xc0, !PT ;  /* 0x0000ffffc0c07812 */ /* 0x000fe400078ec0ff */
[----:B------:R-:W-:Y:S01]  /*ddd0*/  LOP3.LUT R191, R191, 0xffff, RZ, 0xc0, !PT ;  /* 0x0000ffffbfbf7812 */ /* 0x000fe200078ec0ff */
[----:B------:R-:W2:Y:S01]  /*dde0*/  LDL R34, [R1+0x558] ;  /* 0x0005580001227983 */ /* 0x000ea20000100800 */
[----:B0-----:R-:W-:-:S02]  /*ddf0*/  @P0 IMAD.MOV.U32 R4, RZ, RZ, R31 ;  /* 0x000000ffff040224 */ /* 0x001fc400078e001f */
[----:B------:R-:W-:Y:S01]  /*de00*/  @P0 IMAD.MOV.U32 R5, RZ, RZ, R32 ;  /* 0x000000ffff050224 */ /* 0x000fe200078e0020 */
[----:B------:R-:W-:Y:S01]  /*de10*/  PRMT R195, R12, 0x3340, R11 ;  /* 0x000033400cc37816 */ /* 0x000fe2000000000b */
[----:B------:R-:W2:Y:S04]  /*de20*/  LDL R33, [R1+0x55c] ;  /* 0x00055c0001217983 */ /* 0x000ea80000100800 */
[----:B------:R0:W2:Y:S01]  /*de30*/  @P0 LDG.E.U8 R23, desc[UR14][R4.64] ;  /* 0x0000000e04170981 */ /* 0x0000a2000c1e1100 */
[----:B------:R-:W-:Y:S02]  /*de40*/  ISETP.GT.AND P0, PT, R2, 0x38, PT ;  /* 0x000000380200780c */ /* 0x000fe40003f04270 */
[----:B------:R-:W-:Y:S01]  /*de50*/  PRMT R194, R194, 0x3340, R10 ;  /* 0x00003340c2c27816 */ /* 0x000fe2000000000a */
[----:B------:R-:W2:Y:S01]  /*de60*/  LDL R32, [R1+0x538] ;  /* 0x0005380001207983 */ /* 0x000ea20000100800 */
[----:B------:R-:W-:-:S02]  /*de70*/  PRMT R193, R193, 0x3340, R9 ;  /* 0x00003340c1c17816 */ /* 0x000fc40000000009 */
[----:B------:R-:W-:Y:S01]  /*de80*/  PRMT R190, R190, 0x3340, R8 ;  /* 0x00003340bebe7816 */ /* 0x000fe20000000008 */
[----:B------:R-:W2:Y:S01]  /*de90*/  LDL R31, [R1+0x53c] ;  /* 0x00053c00011f7983 */ /* 0x000ea20000100800 */
[----:B0-----:R-:W-:Y:S02]  /*dea0*/  @P1 IMAD.MOV.U32 R4, RZ, RZ, R27 ;  /* 0x000000ffff041224 */ /* 0x001fe400078e001b */
        /* <DEDUP_REMOVED lines=10> */
[----:B------:R-:W-:-:S05]  /*df50*/  ISETP.GT.AND P0, PT, R2, 0x3a, PT ;  /* 0x0000003a0200780c */ /* 0x000fca0003f04270 */
[----:B0-----:R-:W-:Y:S02]  /*df60*/  @P1 IMAD.MOV.U32 R4, RZ, RZ, R24 ;  /* 0x000000ffff041224 */ /* 0x001fe400078e0018 */
[----:B------:R-:W-:Y:S01]  /*df70*/  @P1 IMAD.MOV.U32 R5, RZ, RZ, R25 ;  /* 0x000000ffff051224 */ /* 0x000fe200078e0019 */
[----:B------:R-:W4:Y:S04]  /*df80*/  LDL R24, [R1+0x594] ;  /* 0x0005940001187983 */ /* 0x000f280000100800 */
[----:B------:R3:W4:Y:S04]  /*df90*/  @P1 LDG.E.U8 R17, desc[UR14][R4.64] ;  /* 0x0000000e04111981 */ /* 0x000728000c1e1100 */
[----:B------:R-:W4:Y:S01]  /*dfa0*/  LDL R25, [R1+0x590] ;  /* 0x0005900001197983 */ /* 0x000f220000100800 */
[----:B------:R-:W-:-:S02]  /*dfb0*/  PRMT R12, RZ, 0x7610, R12 ;  /* 0x00007610ff0c7816 */ /* 0x000fc4000000000c */
[----:B------:R-:W-:Y:S01]  /*dfc0*/  PRMT R11, RZ, 0x7610, R11 ;  /* 0x00007610ff0b7816 */ /* 0x000fe2000000000b */
[----:B---3--:R-:W-:Y:S02]  /*dfd0*/  @P0 IMAD.MOV.U32 R4, RZ, RZ, R13 ;  /* 0x000000ffff040224 */ /* 0x008fe400078e000d */
[----:B------:R-:W3:Y:S01]  /*dfe0*/  LDL R13, [R1+0x58c] ;  /* 0x00058c00010d7983 */ /* 0x000ee20000100800 */
[----:B------:R-:W-:-:S03]  /*dff0*/  @P0 IMAD.MOV.U32 R5, RZ, RZ, R14 ;  /* 0x000000ffff050224 */ /* 0x000fc600078e000e */
[----:B------:R-:W3:Y:S04]  /*e000*/  LDL R14, [R1+0x588] ;  /* 0x00058800010e7983 */ /* 0x000ee80000100800 */
[----:B------:R2:W3:Y:S01]  /*e010*/  @P0 LDG.E.U8 R15, desc[UR14][R4.64] ;  /* 0x0000000e040f0981 */ /* 0x0004e2000c1e1100 */
[----:B------:R-:W-:-:S13]  /*e020*/  ISETP.GT.AND P0, PT, R2, 0x3b, PT ;  /* 0x0000003b0200780c */ /* 0x000fda0003f04270 */
[----:B--2---:R-:W-:Y:S01]  /*e030*/  @P0 IMAD.MOV.U32 R4, RZ, RZ, R29 ;  /* 0x000000ffff040224 */ /* 0x004fe200078e001d */
[----:B------:R-:W-:Y:S01]  /*e040*/  PRMT R10, RZ, 0x7610, R10 ;  /* 0x00007610ff0a7816 */ /* 0x000fe2000000000a */
[----:B------:R-:W2:Y:S01]  /*e050*/  LDL R29, [R1+0x51c] ;  /* 0x00051c00011d7983 */ /* 0x000ea20000100800 */
[----:B------:R-:W-:Y:S01]  /*e060*/  @P0 IMAD.MOV.U32 R5, RZ, RZ, R30 ;  /* 0x000000ffff050224 */ /* 0x000fe200078e001e */
[----:B------:R-:W-:Y:S02]  /*e070*/  PRMT R9, RZ, 0x7610, R9 ;  /* 0x00007610ff097816 */ /* 0x000fe40000000009 */
[----:B------:R-:W2:Y:S04]  /*e080*/  LDL R30, [R1+0x518] ;  /* 0x00051800011e7983 */ /* 0x000ea80000100800 */
[----:B------:R0:W2:Y:S01]  /*e090*/  @P0 LDG.E.U8 R12, desc[UR14][R4.64] ;  /* 0x0000000e040c0981 */ /* 0x0000a2000c1e1100 */
[----:B------:R-:W-:-:S13]  /*e0a0*/  ISETP.GT.AND P0, PT, R2, 0x3c, PT ;  /* 0x0000003c0200780c */ /* 0x000fda0003f04270 */
[----:B0-----:R-:W-:Y:S01]  /*e0b0*/  @P0 IMAD.MOV.U32 R4, RZ, RZ, R27 ;  /* 0x000000ffff040224 */ /* 0x001fe200078e001b */
[----:B------:R-:W-:Y:S01]  /*e0c0*/  PRMT R8, RZ, 0x7610, R8 ;  /* 0x00007610ff087816 */ /* 0x000fe20000000008 */
[----:B------:R-:W2:Y:S01]  /*e0d0*/  LDL R27, [R1+0x4fc] ;  /* 0x0004fc00011b7983 */ /* 0x000ea20000100800 */
[----:B------:R-:W-:Y:S01]  /*e0e0*/  @P0 IMAD.MOV.U32 R5, RZ, RZ, R28 ;  /* 0x000000ffff050224 */ /* 0x000fe200078e001c */
[----:B------:R-:W-:Y:S02]  /*e0f0*/  LOP3.LUT R189, R189, 0xffff, RZ, 0xc0, !PT ;  /* 0x0000ffffbdbd7812 */ /* 0x000fe400078ec0ff */
[----:B------:R-:W2:Y:S04]  /*e100*/  LDL R28, [R1+0x4f8] ;  /* 0x0004f800011c7983 */ /* 0x000ea80000100800 */
[----:B------:R4:W2:Y:S01]  /*e110*/  @P0 LDG.E.U8 R11, desc[UR14][R4.64] ;  /* 0x0000000e040b0981 */ /* 0x0008a2000c1e1100 */
[----:B------:R-:W-:-:S13]  /*e120*/  ISETP.GT.AND P0, PT, R2, 0x3d, PT ;  /* 0x0000003d0200780c */ /* 0x000fda0003f04270 */
[----:B----4-:R-:W-:Y:S02]  /*e130*/  @P0 IMAD.MOV.U32 R4, RZ, RZ, R0 ;  /* 0x000000ffff040224 */ /* 0x010fe400078e0000 */
[----:B------:R-:W4:Y:S01]  /*e140*/  LDL R0, [R1+0x7a4] ;  /* 0x0007a40001007983 */ /* 0x000f220000100800 */
[----:B------:R-:W-:Y:S01]  /*e150*/  @P0 IMAD.MOV.U32 R5, RZ, RZ, R26 ;  /* 0x000000ffff050224 */ /* 0x000fe200078e001a */
[----:B------:R-:W-:Y:S02]  /*e160*/  LOP3.LUT R188, R188, 0xffff, RZ, 0xc0, !PT ;  /* 0x0000ffffbcbc7812 */ /* 0x000fe400078ec0ff */
[----:B------:R-:W-:Y:S01]  /*e170*/  LOP3.LUT R187, R187, 0xffff, RZ, 0xc0, !PT ;  /* 0x0000ffffbbbb7812 */ /* 0x000fe200078ec0ff */
[----:B------:R-:W2:Y:S04]  /*e180*/  LDL R26, [R1+0x4d8] ;  /* 0x0004d800011a7983 */ /* 0x000ea80000100800 */
[----:B------:R0:W2:Y:S01]  /*e190*/  @P0 LDG.E.U8 R10, desc[UR14][R4.64] ;  /* 0x0000000e040a0981 */ /* 0x0000a2000c1e1100 */
[----:B------:R-:W-:-:S13]  /*e1a0*/  ISETP.GT.AND P0, PT, R2, 0x3e, PT ;  /* 0x0000003e0200780c */ /* 0x000fda0003f04270 */
[----:B0-----:R-:W-:Y:S01]  /*e1b0*/  @P0 IMAD.MOV.U32 R4, RZ, RZ, R24 ;  /* 0x000000ffff040224 */ /* 0x001fe200078e0018 */
[----:B------:R-:W-:Y:S01]  /*e1c0*/  LOP3.LUT R186, R186, 0xffff, RZ, 0xc0, !PT ;  /* 0x0000ffffbaba7812 */ /* 0x000fe200078ec0ff */
[----:B------:R-:W2:Y:S01]  /*e1d0*/  LDL R24, [R1+0x4b8] ;  /* 0x0004b80001187983 */ /* 0x000ea20000100800 */
[----:B------:R-:W-:Y:S01]  /*e1e0*/  @P0 IMAD.MOV.U32 R5, RZ, RZ, R25 ;  /* 0x000000ffff050224 */ /* 0x000fe200078e0019 */
[----:B------:R-:W-:Y:S02]  /*e1f0*/  LOP3.LUT R7, R7, 0xffff, RZ, 0xc0, !PT ;  /* 0x0000ffff07077812 */ /* 0x000fe400078ec0ff */
[----:B------:R-:W-:Y:S01]  /*e200*/  LOP3.LUT R6, R6, 0xffff, RZ, 0xc0, !PT ;  /* 0x0000ffff06067812 */ /* 0x000fe200078ec0ff */
[----:B------:R-:W2:Y:S04]  /*e210*/  LDL R25, [R1+0x4dc] ;  /* 0x0004dc0001197983 */ /* 0x000ea80000100800 */
[----:B------:R3:W2:Y:S01]  /*e220*/  @P0 LDG.E.U8 R9, desc[UR14][R4.64] ;  /* 0x0000000e04090981 */ /* 0x0006a2000c1e1100 */
[----:B------:R-:W-:-:S02]  /*e230*/  ISETP.GT.AND P0, PT, R2, 0x3f, PT ;  /* 0x0000003f0200780c */ /* 0x000fc40003f04270 */
[----:B------:R-:W-:Y:S02]  /*e240*/  PRMT R191, R192, 0x3340, R191 ;  /* 0x00003340c0bf7816 */ /* 0x000fe400000000bf */
[----:B------:R-:W-:Y:S02]  /*e250*/  PRMT R188, R189, 0x3340, R188 ;  /* 0x00003340bdbc7816 */ /* 0x000fe400000000bc */
[----:B------:R-:W-:Y:S02]  /*e260*/  PRMT R186, R187, 0x3340, R186 ;  /* 0x00003340bbba7816 */ /* 0x000fe400000000ba */
[----:B------:R-:W-:Y:S02]  /*e270*/  PRMT R7, R7, 0x3340, R6 ;  /* 0x0000334007077816 */ /* 0x000fe40000000006 */
[----:B------:R-:W-:Y:S02]  /*e280*/  PRMT R6, R190, 0x5410, R188 ;  /* 0x00005410be067816 */ /* 0x000fe400000000bc */
[----:B------:R-:W-:Y:S01]  /*e290*/  PRMT R7, R186, 0x5410, R7 ;  /* 0x00005410ba077816 */ /* 0x000fe20000000007 */
[----:B---3--:R-:W-:-:S02]  /*e2a0*/  @P0 IMAD.MOV.U32 R4, RZ, RZ, R13 ;  /* 0x000000ffff040224 */ /* 0x008fc400078e000d */
[----:B------:R-:W3:Y:S01]  /*e2b0*/  LDL R13, [R1+0x7b4] ;  /* 0x0007b400010d7983 */ /* 0x000ee20000100800 */
[----:B------:R-:W-:Y:S01]  /*e2c0*/  @P0 IMAD.MOV.U32 R5, RZ, RZ, R14 ;  /* 0x000000ffff050224 */ /* 0x000fe200078e000e */
[----:B------:R-:W-:Y:S02]  /*e2d0*/  LOP3.LUT R185, R185, 0xffff, RZ, 0xc0, !PT ;  /* 0x0000ffffb9b97812 */ /* 0x000fe400078ec0ff */
[----:B------:R-:W2:Y:S04]  /*e2e0*/  LDL R14, [R1+0x4bc] ;  /* 0x0004bc00010e7983 */ /* 0x000ea80000100800 */
[----:B------:R0:W2:Y:S02]  /*e2f0*/  @P0 LDG.E.U8 R8, desc[UR14][R4.64] ;  /* 0x0000000e04080981 */ /* 0x0000a4000c1e1100 */
[----:B0-----:R-:W-:-:S02]  /*e300*/  PRMT R4, R195, 0x5410, R194 ;  /* 0x00005410c3047816 */ /* 0x001fc400000000c2 */
[----:B------:R-:W-:Y:S01]  /*e310*/  PRMT R5, R193, 0x5410, R191 ;  /* 0x00005410c1057816 */ /* 0x000fe200000000bf */
[----:B------:R-:W-:Y:S06]  /*e320*/  BAR.SYNC.DEFER_BLOCKING 0x0 ;  /* 0x0000000000007b1d */ /* 0x000fec0000010000 */
[----:B----4-:R1:W-:Y:S02]  /*e330*/  STS.128 [R0+UR12+0x4000], R4 ;  /* 0x0040000400007988 */ /* 0x0103e40008000c0c */
[----:B-1----:R-:W-:-:S04]  /*e340*/  LOP3.LUT R0, R156, 0x3f, RZ, 0xc0, !PT ;  /* 0x0000003f9c007812 */ /* 0x002fc800078ec0ff */
[----:B------:R-:W-:Y:S02]  /*e350*/  ISETP.GE.AND P0, PT, R0, R2, PT ;  /* 0x000000020000720c */ /* 0x000fe40003f06270 */
[----:B------:R-:W4:Y:S01]  /*e360*/  LDL R0, [R1+0x7b0] ;  /* 0x0007b00001007983 */ /* 0x000f220000100800 */
[----:B------:R-:W-:Y:S02]  /*e370*/  LOP3.LUT R184, R184, 0xffff, RZ, 0xc0, !PT ;  /* 0x0000ffffb8b87812 */ /* 0x000fe400078ec0ff */
[----:B------:R-:W-:Y:S02]  /*e380*/  LOP3.LUT R183, R183, 0xffff, RZ, 0xc0, !PT ;  /* 0x0000ffffb7b77812 */ /* 0x000fe400078ec0ff */
[----:B------:R-:W-:Y:S02]  /*e390*/  LOP3.LUT R182, R182, 0xffff, RZ, 0xc0, !PT ;  /* 0x0000ffffb6b67812 */ /* 0x000fe400078ec0ff */
[----:B------:R-:W-:Y:S02]  /*e3a0*/  LOP3.LUT R181, R181, 0xffff, RZ, 0xc0, !PT ;  /* 0x0000ffffb5b57812 */ /* 0x000fe400078ec0ff */
[----:B------:R-:W-:-:S02]  /*e3b0*/  LOP3.LUT R180, R180, 0xffff, RZ, 0xc0, !PT ;  /* 0x0000ffffb4b47812 */ /* 0x000fc400078ec0ff */
[----:B------:R-:W-:Y:S02]  /*e3c0*/  LOP3.LUT R179, R179, 0xffff, RZ, 0xc0, !PT ;  /* 0x0000ffffb3b37812 */ /* 0x000fe400078ec0ff */
        /* <DEDUP_REMOVED lines=9> */
[----:B------:R-:W-:Y:S02]  /*e460*/  PRMT R184, R185, 0x3340, R184 ;  /* 0x00003340b9b87816 */ /* 0x000fe400000000b8 */
[----:B------:R-:W-:-:S02]  /*e470*/  PRMT R4, R183, 0x3340, R182 ;  /* 0x00003340b7047816 */ /* 0x000fc400000000b6 */
[----:B------:R-:W-:Y:S02]  /*e480*/  PRMT R180, R181, 0x3340, R180 ;  /* 0x00003340b5b47816 */ /* 0x000fe400000000b4 */
[----:B------:R-:W-:Y:S02]  /*e490*/  PRMT R5, R179, 0x3340, R178 ;  /* 0x00003340b3057816 */ /* 0x000fe400000000b2 */
[----:B------:R-:W-:Y:S02]  /*e4a0*/  PRMT R176, R177, 0x3340, R176 ;  /* 0x00003340b1b07816 */ /* 0x000fe400000000b0 */
[----:B------:R-:W-:Y:S02]  /*e4b0*/  PRMT R6, R175, 0x3340, R174 ;  /* 0x00003340af067816 */ /* 0x000fe400000000ae */
[----:B------:R-:W-:Y:S02]  /*e4c0*/  PRMT R172, R173, 0x3340, R172 ;  /* 0x00003340adac7816 */ /* 0x000fe400000000ac */
[----:B------:R-:W-:-:S02]  /*e4d0*/  PRMT R7, R171, 0x3340, R169 ;  /* 0x00003340ab077816 */ /* 0x000fc400000000a9 */
[----:B------:R-:W-:Y:S02]  /*e4e0*/  PRMT R4, R184, 0x5410, R4 ;  /* 0x00005410b8047816 */ /* 0x000fe40000000004 */
[----:B------:R-:W-:Y:S02]  /*e4f0*/  PRMT R5, R180, 0x5410, R5 ;  /* 0x00005410b4057816 */ /* 0x000fe40000000005 */
[----:B------:R-:W-:Y:S02]  /*e500*/  PRMT R6, R176, 0x5410, R6 ;  /* 0x00005410b0067816 */ /* 0x000fe40000000006 */
[----:B------:R-:W-:Y:S02]  /*e510*/  PRMT R7, R172, 0x5410, R7 ;  /* 0x00005410ac077816 */ /* 0x000fe40000000007 */
[----:B------:R-:W-:Y:S02]  /*e520*/  LOP3.LUT R20, R20, 0xffff, RZ, 0xc0, !PT ;  /* 0x0000ffff14147812 */ /* 0x000fe400078ec0ff */
[----:B------:R-:W-:-:S02]  /*e530*/  LOP3.LUT R18, R18, 0xffff, RZ, 0xc0, !PT ;  /* 0x0000ffff12127812 */ /* 0x000fc400078ec0ff */
[----:B------:R-:W-:Y:S02]  /*e540*/  LOP3.LUT R16, R16, 0xffff, RZ, 0xc0, !PT ;  /* 0x0000ffff10107812 */ /* 0x000fe400078ec0ff */
[----:B------:R-:W-:Y:S02]  /*e550*/  LOP3.LUT R3, R3, 0xffff, RZ, 0xc0, !PT ;  /* 0x0000ffff03037812 */ /* 0x000fe400078ec0ff */
[----:B------:R-:W-:Y:S02]  /*e560*/  LOP3.LUT R170, R170, 0xffff, RZ, 0xc0, !PT ;  /* 0x0000ffffaaaa7812 */ /* 0x000fe400078ec0ff */
[----:B------:R-:W-:Y:S02]  /*e570*/  PRMT R3, R16, 0x3340, R3 ;  /* 0x0000334010037816 */ /* 0x000fe40000000003 */
        /* <DEDUP_REMOVED lines=10> */
[----:B------:R-:W-:Y:S01]  /*e620*/  LOP3.LUT R22, R22, 0xffff, RZ, 0xc0, !PT ;  /* 0x0000ffff16167812 */ /* 0x000fe200078ec0ff */
[----:B------:R-:W-:Y:S01]  /*e630*/  @!P0 IMAD.MOV.U32 R2, RZ, RZ, R230 ;  /* 0x000000ffff028224 */ /* 0x000fe200078e00e6 */
[----:B------:R-:W-:Y:S02]  /*e640*/  PRMT R225, RZ, 0x7610, R225 ;  /* 0x00007610ffe17816 */ /* 0x000fe400000000e1 */
[----:B------:R-:W-:Y:S02]  /*e650*/  PRMT R168, R170, 0x3340, R168 ;  /* 0x00003340aaa87816 */ /* 0x000fe400000000a8 */
[----:B------:R-:W-:-:S02]  /*e660*/  PRMT R163, R165, 0x3340, R163 ;  /* 0x00003340a5a37816 */ /* 0x000fc400000000a3 */
[----:B------:R-:W-:Y:S01]  /*e670*/  PRMT R154, R157, 0x3340, R154 ;  /* 0x000033409d9a7816 */ /* 0x000fe2000000009a */
[----:B---3--:R0:W-:Y:S02]  /*e680*/  STS.128 [R13+UR12+0x4000], R4 ;  /* 0x004000040d007988 */ /* 0x0081e40008000c0c */
[----:B0-----:R-:W-:Y:S02]  /*e690*/  PRMT R7, R20, 0x3340, R18 ;  /* 0x0000334014077816 */ /* 0x001fe40000000012 */
[----:B------:R-:W3:Y:S01]  /*e6a0*/  LDL R13, [R1+0x498] ;  /* 0x00049800010d7983 */ /* 0x000ee20000100800 */
[----:B------:R-:W-:Y:S02]  /*e6b0*/  PRMT R4, R167, 0x3340, R166 ;  /* 0x00003340a7047816 */ /* 0x000fe400000000a6 */
[----:B------:R-:W-:Y:S01]  /*e6c0*/  PRMT R7, R7, 0x5410, R3 ;  /* 0x0000541007077816 */ /* 0x000fe20000000003 */
[----:B------:R-:W-:Y:S01]  /*e6d0*/  @!P0 IMAD.MOV.U32 R3, RZ, RZ, R229 ;  /* 0x000000ffff038224 */ /* 0x000fe200078e00e5 */
[----:B------:R-:W-:-:S02]  /*e6e0*/  PRMT R5, R161, 0x3340, R159 ;  /* 0x00003340a1057816 */ /* 0x000fc4000000009f */
[----:B------:R-:W-:Y:S02]  /*e6f0*/  PRMT R6, R152, 0x3340, R22 ;  /* 0x0000334098067816 */ /* 0x000fe40000000016 */
[----:B------:R-:W-:Y:S01]  /*e700*/  PRMT R4, R168, 0x5410, R4 ;  /* 0x00005410a8047816 */ /* 0x000fe20000000004 */
[----:B------:R0:W3:Y:S01]  /*e710*/  @!P0 LDG.E.U8 R225, desc[UR14][R2.64] ;  /* 0x0000000e02e18981 */ /* 0x0000e2000c1e1100 */
[----:B------:R-:W-:Y:S02]  /*e720*/  PRMT R5, R163, 0x5410, R5 ;  /* 0x00005410a3057816 */ /* 0x000fe40000000005 */
[----:B------:R-:W-:-:S05]  /*e730*/  PRMT R6, R154, 0x5410, R6 ;  /* 0x000054109a067816 */ /* 0x000fca0000000006 */
[----:B----4-:R1:W-:Y:S04]  /*e740*/  STS.128 [R0+UR12+0x4000], R4 ;  /* 0x0040000400007988 */ /* 0x0103e80008000c0c */
[----:B-1----:R-:W4:Y:S01]  /*e750*/  LDL R0, [R1+0x49c] ;  /* 0x00049c0001007983 */ /* 0x002f220000100800 */
[----:B------:R-:W-:Y:S01]  /*e760*/  PRMT R173, RZ, 0x7610, R173 ;  /* 0x00007610ffad7816 */ /* 0x000fe200000000ad */
[----:B0-----:R-:W-:Y:S02]  /*e770*/  @!P0 IMAD.MOV.U32 R2, RZ, RZ, R37 ;  /* 0x000000ffff028224 */ /* 0x001fe400078e0025 */
[----:B------:R-:W-:Y:S01]  /*e780*/  @!P0 IMAD.MOV.U32 R3, RZ, RZ, R38 ;  /* 0x000000ffff038224 */ /* 0x000fe200078e0026 */
[----:B------:R-:W-:-:S04]  /*e790*/  PRMT R172, RZ, 0x7610, R172 ;  /* 0x00007610ffac7816 */ /* 0x000fc800000000ac */
[----:B------:R0:W4:Y:S01]  /*e7a0*/  @!P0 LDG.E.U8 R173, desc[UR14][R2.64] ;  /* 0x0000000e02ad8981 */ /* 0x000122000c1e1100 */
[----:B------:R-:W-:Y:S01]  /*e7b0*/  PRMT R171, RZ, 0x7610, R171 ;  /* 0x00007610ffab7816 */ /* 0x000fe200000000ab */
[----:B0-----:R-:W-:Y:S02]  /*e7c0*/  @!P0 IMAD.MOV.U32 R2, RZ, RZ, R35 ;  /* 0x000000ffff028224 */ /* 0x001fe400078e0023 */
[----:B------:R-:W-:-:S05]  /*e7d0*/  @!P0 IMAD.MOV.U32 R3, RZ, RZ, R36 ;  /* 0x000000ffff038224 */ /* 0x000fca00078e0024 */
        /* <DEDUP_REMOVED lines=10> */
[----:B--2---:R-:W-:Y:S02]  /*e880*/  @!P0 IMAD.MOV.U32 R2, RZ, RZ, R29 ;  /* 0x000000ffff028224 */ /* 0x004fe400078e001d */
[----:B------:R-:W-:-:S05]  /*e890*/  @!P0 IMAD.MOV.U32 R3, RZ, RZ, R30 ;  /* 0x000000ffff038224 */ /* 0x000fca00078e001e */
[----:B------:R0:W2:Y:S01]  /*e8a0*/  @!P0 LDG.E.U8 R169, desc[UR14][R2.64] ;  /* 0x0000000e02a98981 */ /* 0x0000a2000c1e1100 */
[----:B------:R-:W-:Y:S01]  /*e8b0*/  PRMT R167, RZ, 0x7610, R167 ;  /* 0x00007610ffa77816 */ /* 0x000fe200000000a7 */
[----:B0-----:R-:W-:Y:S02]  /*e8c0*/  @!P0 IMAD.MOV.U32 R2, RZ, RZ, R27 ;  /* 0x000000ffff028224 */ /* 0x001fe400078e001b */
[----:B------:R-:W-:-:S05]  /*e8d0*/  @!P0 IMAD.MOV.U32 R3, RZ, RZ, R28 ;  /* 0x000000ffff038224 */ /* 0x000fca00078e001c */
[----:B------:R0:W2:Y:S01]  /*e8e0*/  @!P0 LDG.E.U8 R168, desc[UR14][R2.64] ;  /* 0x0000000e02a88981 */ /* 0x0000a2000c1e1100 */
[----:B------:R-:W-:Y:S01]  /*e8f0*/  PRMT R166, RZ, 0x7610, R166 ;  /* 0x00007610ffa67816 */ /* 0x000fe200000000a6 */
[----:B0-----:R-:W-:Y:S02]  /*e900*/  @!P0 IMAD.MOV.U32 R2, RZ, RZ, R25 ;  /* 0x000000ffff028224 */ /* 0x001fe400078e0019 */
[----:B------:R-:W-:-:S05]  /*e910*/  @!P0 IMAD.MOV.U32 R3, RZ, RZ, R26 ;  /* 0x000000ffff038224 */ /* 0x000fca00078e001a */
[----:B------:R0:W2:Y:S04]  /*e920*/  @!P0 LDG.E.U8 R167, desc[UR14][R2.64] ;  /* 0x0000000e02a78981 */ /* 0x0000a8000c1e1100 */
[----:B------:R1:W-:Y:S01]  /*e930*/  STL [R1+0x7c8], R230 ;  /* 0x0007c8e601007387 */ /* 0x0003e20000100800 */
[----:B0-----:R-:W-:Y:S02]  /*e940*/  @!P0 IMAD.MOV.U32 R2, RZ, RZ, R14 ;  /* 0x000000ffff028224 */ /* 0x001fe400078e000e */
[----:B------:R-:W-:Y:S01]  /*e950*/  @!P0 IMAD.MOV.U32 R3, RZ, RZ, R24 ;  /* 0x000000ffff038224 */ /* 0x000fe200078e0018 */
[----:B------:R-:W-:Y:S04]  /*e960*/  STL [R1+0x7c4], R229 ;  /* 0x0007c4e501007387 */ /* 0x000fe80000100800 */
[----:B------:R3:W2:Y:S02]  /*e970*/  @!P0 LDG.E.U8 R166, desc[UR14][R2.64] ;  /* 0x0000000e02a68981 */ /* 0x0006a4000c1e1100 */
[----:B---3--:R-:W-:-:S02]  /*e980*/  @!P0 IMAD.MOV.U32 R3, RZ, RZ, R13 ;  /* 0x000000ffff038224 */ /* 0x008fc400078e000d */
[----:B------:R-:W-:Y:S04]  /*e990*/  STL [R1+0xac8], R225 ;  /* 0x000ac8e101007387 */ /* 0x000fe80000100800 */
[----:B------:R-:W3:Y:S04]  /*e9a0*/  LDL R25, [R1+0x478] ;  /* 0x0004780001197983 */ /* 0x000ee80000100800 */
[----:B------:R-:W2:Y:S04]  /*e9b0*/  LDL R13, [R1+0x47c] ;  /* 0x00047c00010d7983 */ /* 0x000ea80000100800 */
[----:B------:R-:W2:Y:S04]  /*e9c0*/  LDL R26, [R1+0x45c] ;  /* 0x00045c00011a7983 */ /* 0x000ea80000100800 */
[----:B------:R-:W2:Y:S04]  /*e9d0*/  LDL R31, [R1+0x458] ;  /* 0x00045800011f7983 */ /* 0x000ea80000100800 */
[----:B------:R-:W2:Y:S04]  /*e9e0*/  LDL R24, [R1+0x43c] ;  /* 0x00043c0001187983 */ /* 0x000ea80000100800 */
[----:B------:R-:W2:Y:S04]  /*e9f0*/  LDL R30, [R1+0x438] ;  /* 0x00043800011e7983 */ /* 0x000ea80000100800 */
[----:B------:R-:W2:Y:S04]  /*ea00*/  LDL R29, [R1+0x418] ;  /* 0x00041800011d7983 */ /* 0x000ea80000100800 */
[----:B------:R-:W2:Y:S04]  /*ea10*/  LDL R28, [R1+0x3f8] ;  /* 0x0003f800011c7983 */ /* 0x000ea80000100800 */
[----:B------:R-:W2:Y:S01]  /*ea20*/  LDL R27, [R1+0x3fc] ;  /* 0x0003fc00011b7983 */ /* 0x000ea20000100800 */
[----:B----4-:R-:W-:-:S03]  /*ea30*/  @!P0 IMAD.MOV.U32 R2, RZ, RZ, R0 ;  /* 0x000000ffff028224 */ /* 0x010fc600078e0000 */
[----:B------:R-:W4:Y:S01]  /*ea40*/  LDL R0, [R1+0x7ac] ;  /* 0x0007ac0001007983 */ /* 0x000f220000100800 */
[----:B------:R-:W-:-:S03]  /*ea50*/  LOP3.LUT R164, R164, 0xffff, RZ, 0xc0, !PT ;  /* 0x0000ffffa4a47812 */ /* 0x000fc600078ec0ff */
[----:B------:R-:W4:Y:S01]  /*ea60*/  LDL.LU R14, [R1+0x41c] ;  /* 0x00041c00010e7983 */ /* 0x000f220000300800 */
        /* <DEDUP_REMOVED lines=15> */
[----:B------:R-:W-:Y:S02]  /*eb60*/  PRMT R165, RZ, 0x7610, R165 ;  /* 0x00007610ffa57816 */ /* 0x000fe400000000a5 */
[----:B------:R-:W-:Y:S02]  /*eb70*/  PRMT R162, R164, 0x3340, R162 ;  /* 0x00003340a4a27816 */ /* 0x000fe400000000a2 */
[----:B------:R-:W-:-:S02]  /*eb80*/  PRMT R4, R160, 0x3340, R158 ;  /* 0x00003340a0047816 */ /* 0x000fc4000000009e */
[----:B------:R-:W-:Y:S01]  /*eb90*/  PRMT R153, R155, 0x3340, R153 ;  /* 0x000033409b997816 */ /* 0x000fe20000000099 */
[----:B------:R3:W4:Y:S01]  /*eba0*/  @!P0 LDG.E.U8 R165, desc[UR14][R2.64] ;  /* 0x0000000e02a58981 */ /* 0x000722000c1e1100 */
        /* <DEDUP_REMOVED lines=9> */
[----:B------:R-:W-:Y:S02]  /*ec40*/  PRMT R152, RZ, 0x7610, R152 ;  /* 0x00007610ff987816 */ /* 0x000fe40000000098 */
[----:B------:R-:W-:Y:S01]  /*ec50*/  PRMT R23, RZ, 0x7610, R23 ;  /* 0x00007610ff177816 */ /* 0x000fe20000000017 */
[----:B---3--:R-:W-:-:S02]  /*ec60*/  @!P0 IMAD.MOV.U32 R3, RZ, RZ, R25 ;  /* 0x000000ffff038224 */ /* 0x008fc400078e0019 */
[----:B------:R-:W3:Y:S01]  /*ec70*/  LDL R25, [R1+0x3d8] ;  /* 0x0003d80001197983 */ /* 0x000ee20000100800 */
[----:B--2---:R-:W-:-:S03]  /*ec80*/  @!P0 IMAD.MOV.U32 R2, RZ, RZ, R13 ;  /* 0x000000ffff028224 */ /* 0x004fc600078e000d */
[----:B------:R-:W2:Y:S04]  /*ec90*/  LDL R13, [R1+0x3dc] ;  /* 0x0003dc00010d7983 */ /* 0x000ea80000100800 */
[----:B-1----:R-:W2:Y:S04]  /*eca0*/  LDL.LU R230, [R1+0x2b0] ;  /* 0x0002b00001e67983 */ /* 0x002ea80000300800 */
[----:B------:R0:W2:Y:S02]  /*ecb0*/  @!P0 LDG.E.U8 R152, desc[UR14][R2.64] ;  /* 0x0000000e02988981 */ /* 0x0000a4000c1e1100 */
[----:B0-----:R-:W-:-:S02]  /*ecc0*/  @!P0 IMAD.MOV.U32 R2, RZ, RZ, R26 ;  /* 0x000000ffff028224 */ /* 0x001fc400078e001a */
[----:B------:R-:W-:-:S05]  /*ecd0*/  @!P0 IMAD.MOV.U32 R3, RZ, RZ, R31 ;  /* 0x000000ffff038224 */ /* 0x000fca00078e001f */
[----:B------:R0:W2:Y:S02]  /*ece0*/  @!P0 LDG.E.U8 R23, desc[UR14][R2.64] ;  /* 0x0000000e02178981 */ /* 0x0000a4000c1e1100 */
[----:B0-----:R-:W-:Y:S02]  /*ecf0*/  @!P0 IMAD.MOV.U32 R2, RZ, RZ, R24 ;  /* 0x000000ffff028224 */ /* 0x001fe400078e0018 */
[----:B----4-:R0:W-:Y:S04]  /*ed00*/  STS.128 [R0+UR12+0x4000], R4 ;  /* 0x0040000400007988 */ /* 0x0101e80008000c0c */
[----:B0-----:R-:W4:Y:S04]  /*ed10*/  LDL.LU R0, [R1+0x2a8] ;  /* 0x0002a80001007983 */ /* 0x001f280000300800 */
[----:B------:R-:W4:Y:S04]  /*ed20*/  LDL R40, [R1+0x3b8] ;  /* 0x0003b80001287983 */ /* 0x000f280000100800 */
[----:B------:R-:W4:Y:S04]  /*ed30*/  LDL R39, [R1+0x3bc] ;  /* 0x0003bc0001277983 */ /* 0x000f280000100800 */
[----:B------:R-:W4:Y:S04]  /*ed40*/  LDL R38, [R1+0x398] ;  /* 0x0003980001267983 */ /* 0x000f280000100800 */
[----:B------:R-:W4:Y:S04]  /*ed50*/  LDL R26, [R1+0x39c] ;  /* 0x00039c00011a7983 */ /* 0x000f280000100800 */
[----:B------:R-:W4:Y:S04]  /*ed60*/  LDL R37, [R1+0x378] ;  /* 0x0003780001257983 */ /* 0x000f280000100800 */
[----:B------:R-:W4:Y:S04]  /*ed70*/  LDL R36, [R1+0x37c] ;  /* 0x00037c0001247983 */ /* 0x000f280000100800 */
[----:B------:R-:W4:Y:S04]  /*ed80*/  LDL R35, [R1+0x358] ;  /* 0x0003580001237983 */ /* 0x000f280000100800 */
[----:B------:R-:W4:Y:S04]  /*ed90*/  LDL R34, [R1+0x35c] ;  /* 0x00035c0001227983 */ /* 0x000f280000100800 */
[----:B------:R-:W4:Y:S01]  /*eda0*/  LDL R24, [R1+0x33c] ;  /* 0x00033c0001187983 */ /* 0x000f220000100800 */
[----:B------:R-:W-:Y:S01]  /*edb0*/  PRMT R21, RZ, 0x7610, R21 ;  /* 0x00007610ff157816 */ /* 0x000fe20000000015 */
[----:B------:R-:W-:Y:S01]  /*edc0*/  @!P0 IMAD.MOV.U32 R3, RZ, RZ, R30 ;  /* 0x000000ffff038224 */ /* 0x000fe200078e001e */
[----:B------:R-:W-:Y:S01]  /*edd0*/  PRMT R20, RZ, 0x7610, R20 ;  /* 0x00007610ff147816 */ /* 0x000fe20000000014 */
[----:B------:R-:W4:Y:S04]  /*ede0*/  LDL R33, [R1+0x338] ;  /* 0x0003380001217983 */ /* 0x000f280000100800 */
[----:B------:R0:W4:Y:S01]  /*edf0*/  @!P0 LDG.E.U8 R21, desc[UR14][R2.64] ;  /* 0x0000000e02158981 */ /* 0x000122000c1e1100 */
[----:B------:R-:W-:Y:S01]  /*ee00*/  PRMT R19, RZ, 0x7610, R19 ;  /* 0x00007610ff137816 */ /* 0x000fe20000000013 */
[----:B0-----:R-:W-:-:S02]  /*ee10*/  @!P0 IMAD.MOV.U32 R2, RZ, RZ, R14 ;  /* 0x000000ffff028224 */ /* 0x001fc400078e000e */
[----:B------:R-:W-:-:S05]  /*ee20*/  @!P0 IMAD.MOV.U32 R3, RZ, RZ, R29 ;  /* 0x000000ffff038224 */ /* 0x000fca00078e001d */
[----:B------:R0:W4:Y:S01]  /*ee30*/  @!P0 LDG.E.U8 R20, desc[UR14][R2.64] ;  /* 0x0000000e02148981 */ /* 0x000122000c1e1100 */
[----:B------:R-:W-:Y:S01]  /*ee40*/  PRMT R18, RZ, 0x7610, R18 ;  /* 0x00007610ff127816 */ /* 0x000fe20000000012 */
[----:B0-----:R-:W-:Y:S02]  /*ee50*/  @!P0 IMAD.MOV.U32 R2, RZ, RZ, R27 ;  /* 0x000000ffff028224 */ /* 0x001fe400078e001b */
[----:B------:R-:W-:-:S05]  /*ee60*/  @!P0 IMAD.MOV.U32 R3, RZ, RZ, R28 ;  /* 0x000000ffff038224 */ /* 0x000fca00078e001c */
[----:B------:R3:W4:Y:S01]  /*ee70*/  @!P0 LDG.E.U8 R19, desc[UR14][R2.64] ;  /* 0x0000000e02138981 */ /* 0x000722000c1e1100 */
[----:B------:R-:W-:-:S03]  /*ee80*/  PRMT R16, RZ, 0x7610, R16 ;  /* 0x00007610ff107816 */ /* 0x000fc60000000010 */
[----:B------:R0:W-:Y:S01]  /*ee90*/  STL [R1+0xacc], R14 ;  /* 0x000acc0e01007387 */ /* 0x0001e20000100800 */
[----:B------:R-:W-:-:S03]  /*eea0*/  PRMT R15, RZ, 0x7610, R15 ;  /* 0x00007610ff0f7816 */ /* 0x000fc6000000000f */
[----:B------:R-:W4:Y:S04]  /*eeb0*/  LDL R32, [R1+0x318] ;  /* 0x0003180001207983 */ /* 0x000f280000100800 */
[----:B------:R-:W4:Y:S01]  /*eec0*/  LDL R31, [R1+0x31c] ;  /* 0x00031c00011f7983 */ /* 0x000f220000100800 */
[----:B------:R-:W-:-:S03]  /*eed0*/  PRMT R12, RZ, 0x7610, R12 ;  /* 0x00007610ff0c7816 */ /* 0x000fc6000000000c */
[----:B------:R-:W4:Y:S04]  /*eee0*/  LDL R30, [R1+0x2f8] ;  /* 0x0002f800011e7983 */ /* 0x000f280000100800 */
[----:B------:R-:W4:Y:S01]  /*eef0*/  LDL R29, [R1+0x2fc] ;  /* 0x0002fc00011d7983 */ /* 0x000f220000100800 */
[----:B------:R-:W-:-:S03]  /*ef00*/  PRMT R11, RZ, 0x7610, R11 ;  /* 0x00007610ff0b7816 */ /* 0x000fc6000000000b */
[----:B------:R-:W4:Y:S04]  /*ef10*/  LDL R28, [R1+0x2d8] ;  /* 0x0002d800011c7983 */ /* 0x000f280000100800 */
[----:B------:R-:W4:Y:S01]  /*ef20*/  LDL R27, [R1+0x2b8] ;  /* 0x0002b800011b7983 */ /* 0x000f220000100800 */
[----:B---3--:R-:W-:-:S03]  /*ef30*/  @!P0 IMAD.MOV.U32 R3, RZ, RZ, R25 ;  /* 0x000000ffff038224 */ /* 0x008fc600078e0019 */
[----:B------:R-:W3:Y:S01]  /*ef40*/  LDL R25, [R1+0x2bc] ;  /* 0x0002bc0001197983 */ /* 0x000ee20000100800 */
[----:B--2---:R-:W-:-:S03]  /*ef50*/  @!P0 IMAD.MOV.U32 R2, RZ, RZ, R13 ;  /* 0x000000ffff028224 */ /* 0x004fc600078e000d */
[----:B------:R-:W2:Y:S04]  /*ef60*/  LDL R13, [R1+0x2dc] ;  /* 0x0002dc00010d7983 */ /* 0x000ea80000100800 */
[----:B------:R4:W3:Y:S02]  /*ef70*/  @!P0 LDG.E.U8 R18, desc[UR14][R2.64] ;  /* 0x0000000e02128981 */ /* 0x0008e4000c1e1100 */
[----:B----4-:R-:W-:Y:S02]  /*ef80*/  @!P0 IMAD.MOV.U32 R3, RZ, RZ, R40 ;  /* 0x000000ffff038224 */ /* 0x010fe400078e0028 */
[----:B------:R-:W-:-:S05]  /*ef90*/  @!P0 IMAD.MOV.U32 R2, RZ, RZ, R39 ;  /* 0x000000ffff028224 */ /* 0x000fca00078e0027 */
[----:B------:R1:W4:Y:S02]  /*efa0*/  @!P0 LDG.E.U8 R16, desc[UR14][R2.64] ;  /* 0x0000000e02108981 */ /* 0x000324000c1e1100 */
[----:B-1----:R-:W-:Y:S02]  /*efb0*/  @!P0 IMAD.MOV.U32 R2, RZ, RZ, R26 ;  /* 0x000000ffff028224 */ /* 0x002fe400078e001a */
[----:B------:R-:W-:Y:S01]  /*efc0*/  @!P0 IMAD.MOV.U32 R3, RZ, RZ, R38 ;  /* 0x000000ffff038224 */ /* 0x000fe200078e0026 */
[----:B------:R-:W4:Y:S04]  /*efd0*/  LDL R26, [R1+0x29c] ;  /* 0x00029c00011a7983 */ /* 0x000f280000100800 */
[----:B------:R1:W4:Y:S02]  /*efe0*/  @!P0 LDG.E.U8 R15, desc[UR14][R2.64] ;  /* 0x0000000e020f8981 */ /* 0x000324000c1e1100 */
[----:B-1----:R-:W-:-:S02]  /*eff0*/  @!P0 IMAD.MOV.U32 R2, RZ, RZ, R36 ;  /* 0x000000ffff028224 */ /* 0x002fc400078e0024 */
[----:B------:R-:W-:-:S05]  /*f000*/  @!P0 IMAD.MOV.U32 R3, RZ, RZ, R37 ;  /* 0x000000ffff038224 */ /* 0x000fca00078e0025 */
[----:B------:R1:W4:Y:S02]  /*f010*/  @!P0 LDG.E.U8 R12, desc[UR14][R2.64] ;  /* 0x0000000e020c8981 */ /* 0x000324000c1e1100 */
[----:B-1----:R-:W-:Y:S02]  /*f020*/  @!P0 IMAD.MOV.U32 R2, RZ, RZ, R34 ;  /* 0x000000ffff028224 */ /* 0x002fe400078e0022 */
[----:B------:R-:W-:-:S05]  /*f030*/  @!P0 IMAD.MOV.U32 R3, RZ, RZ, R35 ;  /* 0x000000ffff038224 */ /* 0x000fca00078e0023 */
[----:B------:R1:W4:Y:S02]  /*f040*/  @!P0 LDG.E.U8 R11, desc[UR14][R2.64] ;  /* 0x0000000e020b8981 */ /* 0x000324000c1e1100 */
[----:B-1----:R-:W-:Y:S02]  /*f050*/  @!P0 IMAD.MOV.U32 R2, RZ, RZ, R24 ;  /* 0x000000ffff028224 */ /* 0x002fe400078e0018 */
[----:B------:R-:W4:Y:S04]  /*f060*/  LDL R24, [R1+0x258] ;  /* 0x0002580001187983 */ /* 0x000f280000100800 */
[----:B------:R-:W4:Y:S04]  /*f070*/  LDL.LU R245, [R1+0x278] ;  /* 0x0002780001f57983 */ /* 0x000f280000300800 */
[----:B0-----:R-:W4:Y:S04]  /*f080*/  LDL.LU R14, [R1+0x298] ;  /* 0x00029800010e7983 */ /* 0x001f280000300800 */
[----:B------:R-:W4:Y:S01]  /*f090*/  LDL.LU R226, [R1+0x27c] ;  /* 0x00027c0001e27983 */ /* 0x000f220000300800 */
[----:B------:R-:W-:Y:S01]  /*f0a0*/  PRMT R10, RZ, 0x7610, R10 ;  /* 0x00007610ff0a7816 */ /* 0x000fe2000000000a */
        /* <DEDUP_REMOVED lines=12> */
[----:B0-----:R-:W-:Y:S01]  /*f170*/  @!P0 IMAD.MOV.U32 R3, RZ, RZ, R28 ;  /* 0x000000ffff038224 */ /* 0x001fe200078e001c */
[----:B------:R-:W-:Y:S01]  /*f180*/  PRMT R5, RZ, 0x7610, R5 ;  /* 0x00007610ff057816 */ /* 0x000fe20000000005 */
[----:B--2---:R-:W-:Y:S02]  /*f190*/  @!P0 IMAD.MOV.U32 R2, RZ, RZ, R13 ;  /* 0x000000ffff028224 */ /* 0x004fe400078e000d */
[----:B------:R-:W2:Y:S04]  /*f1a0*/  LDL.LU R13, [R1+0x25c] ;  /* 0x00025c00010d7983 */ /* 0x000ea80000300800 */
[----:B------:R3:W2:Y:S04]  /*f1b0*/  @!P0 LDG.E.U8 R7, desc[UR14][R2.64] ;  /* 0x0000000e02078981 */ /* 0x0006a8000c1e1100 */
[----:B------:R-:W2:Y:S01]  /*f1c0*/  LDL.LU R28, [R1+0x238] ;  /* 0x00023800011c7983 */ /* 0x000ea20000300800 */
[----:B---3--:R-:W-:-:S02]  /*f1d0*/  @!P0 IMAD.MOV.U32 R2, RZ, RZ, R25 ;  /* 0x000000ffff028224 */ /* 0x008fc400078e0019 */
[----:B------:R-:W-:Y:S01]  /*f1e0*/  @!P0 IMAD.MOV.U32 R3, RZ, RZ, R27 ;  /* 0x000000ffff038224 */ /* 0x000fe200078e001b */
[----:B------:R-:W3:Y:S04]  /*f1f0*/  LDL.LU R25, [R1+0x21c] ;  /* 0x00021c0001197983 */ /* 0x000ee80000300800 */
[----:B------:R4:W3:Y:S04]  /*f200*/  @!P0 LDG.E.U8 R6, desc[UR14][R2.64] ;  /* 0x0000000e02068981 */ /* 0x0008e8000c1e1100 */
[----:B------:R-:W3:Y:S01]  /*f210*/  LDL.LU R237, [R1+0x218] ;  /* 0x0002180001ed7983 */ /* 0x000ee20000300800 */
[----:B----4-:R-:W-:-:S02]  /*f220*/  @!P0 IMAD.MOV.U32 R2, RZ, RZ, R26 ;  /* 0x000000ffff028224 */ /* 0x010fc400078e001a */
[----:B------:R-:W-:Y:S01]  /*f230*/  @!P0 IMAD.MOV.U32 R3, RZ, RZ, R14 ;  /* 0x000000ffff038224 */ /* 0x000fe200078e000e */
[----:B------:R-:W-:Y:S04]  /*f240*/  STL [R1+0xae4], R14 ;  /* 0x000ae40e01007387 */ /* 0x000fe80000100800 */
[----:B------:R0:W4:Y:S04]  /*f250*/  @!P0 LDG.E.U8 R5, desc[UR14][R2.64] ;  /* 0x0000000e02058981 */ /* 0x000128000c1e1100 */
[----:B------:R1:W-:Y:S01]  /*f260*/  STL [R1+0xae8], R245 ;  /* 0x000ae8f501007387 */ /* 0x0003e20000100800 */
[----:B0-----:R-:W-:-:S03]  /*f270*/  @!P0 IMAD.MOV.U32 R3, RZ, RZ, R245 ;  /* 0x000000ffff038224 */ /* 0x001fc600078e00f5 */
[----:B-1----:R-:W3:Y:S04]  /*f280*/  LDL.LU R245, [R1+0x23c] ;  /* 0x00023c0001f57983 */ /* 0x002ee80000300800 */
[----:B------:R-:W-:Y:S04]  /*f290*/  STL [R1+0xad0], R226 ;  /* 0x000ad0e201007387 */ /* 0x000fe80000100800 */
        /* <DEDUP_REMOVED lines=9> */
[----:B------:R-:W-:-:S02]  /*f330*/  @!P0 IMAD.MOV.U32 R2, RZ, RZ, R226 ;  /* 0x000000ffff028224 */ /* 0x000fc400078e00e2 */
[----:B------:R-:W4:Y:S04]  /*f340*/  LDL R37, [R1+0x510] ;  /* 0x0005100001257983 */ /* 0x000f280000100800 */
[----:B------:R-:W4:Y:S01]  /*f350*/  LDL R36, [R1+0x514] ;  /* 0x0005140001247983 */ /* 0x000f220000100800 */
[----:B------:R-:W-:-:S03]  /*f360*/  PRMT R17, RZ, 0x7610, R17 ;  /* 0x00007610ff117816 */ /* 0x000fc60000000011 */
[----:B------:R0:W4:Y:S04]  /*f370*/  @!P0 LDG.E.U8 R4, desc[UR14][R2.64] ;  /* 0x0000000e02048981 */ /* 0x000128000c1e1100 */
[----:B------:R-:W4:Y:S04]  /*f380*/  LDL R35, [R1+0x4f0] ;  /* 0x0004f00001237983 */ /* 0x000f280000100800 */
[----:B------:R-:W4:Y:S01]  /*f390*/  LDL R34, [R1+0x4f4] ;  /* 0x0004f40001227983 */ /* 0x000f220000100800 */
[----:B0-----:R-:W-:Y:S01]  /*f3a0*/  @!P0 IMAD.MOV.U32 R3, RZ, RZ, R24 ;  /* 0x000000ffff038224 */ /* 0x001fe200078e0018 */
[----:B------:R-:W-:-:S02]  /*f3b0*/  PRMT R22, RZ, 0x7610, R22 ;  /* 0x00007610ff167816 */ /* 0x000fc40000000016 */
[----:B------:R-:W4:Y:S01]  /*f3c0*/  LDL R24, [R1+0x4d4] ;  /* 0x0004d40001187983 */ /* 0x000f220000100800 */
[----:B------:R-:W-:-:S03]  /*f3d0*/  PRMT R153, RZ, 0x7610, R153 ;  /* 0x00007610ff997816 */ /* 0x000fc60000000099 */
[----:B------:R-:W4:Y:S01]  /*f3e0*/  LDL R26, [R1+0x4d0] ;  /* 0x0004d000011a7983 */ /* 0x000f220000100800 */
[----:B------:R-:W-:Y:S02]  /*f3f0*/  PRMT R154, RZ, 0x7610, R154 ;  /* 0x00007610ff9a7816 */ /* 0x000fe4000000009a */
[----:B------:R-:W-:Y:S01]  /*f400*/  PRMT R155, RZ, 0x7610, R155 ;  /* 0x00007610ff9b7816 */ /* 0x000fe2000000009b */
[----:B------:R-:W4:Y:S04]  /*f410*/  LDL R33, [R1+0x4b0] ;  /* 0x0004b00001217983 */ /* 0x000f280000100800 */
[----:B------:R-:W4:Y:S01]  /*f420*/  LDL R32, [R1+0x4b4] ;  /* 0x0004b40001207983 */ /* 0x000f220000100800 */
[----:B--2---:R-:W-:-:S05]  /*f430*/  @!P0 IMAD.MOV.U32 R2, RZ, RZ, R13 ;  /* 0x000000ffff028224 */ /* 0x004fca00078e000d */
[----:B------:R0:W2:Y:S02]  /*f440*/  @!P0 LDG.E.U8 R17, desc[UR14][R2.64] ;  /* 0x0000000e02118981 */ /* 0x0000a4000c1e1100 */
[----:B0-----:R-:W-:Y:S02]  /*f450*/  @!P0 IMAD.MOV.U32 R3, RZ, RZ, R28 ;  /* 0x000000ffff038224 */ /* 0x001fe400078e001c */
[----:B------:R-:W-:Y:S01]  /*f460*/  STL [R1+0xaf0], R13 ;  /* 0x000af00d01007387 */ /* 0x000fe20000100800 */
[----:B------:R-:W-:Y:S01]  /*f470*/  PRMT R157, RZ, 0x7610, R157 ;  /* 0x00007610ff9d7816 */ /* 0x000fe2000000009d */
[----:B---3--:R-:W-:-:S05]  /*f480*/  @!P0 IMAD.MOV.U32 R2, RZ, RZ, R245 ;  /* 0x000000ffff028224 */ /* 0x008fca00078e00f5 */
[----:B------:R0:W3:Y:S02]  /*f490*/  @!P0 LDG.E.U8 R22, desc[UR14][R2.64] ;  /* 0x0000000e02168981 */ /* 0x0000e4000c1e1100 */
[----:B0-----:R-:W-:Y:S02]  /*f4a0*/  @!P0 IMAD.MOV.U32 R2, RZ, RZ, R25 ;  /* 0x000000ffff028224 */ /* 0x001fe400078e0019 */
[----:B------:R-:W-:-:S05]  /*f4b0*/  @!P0 IMAD.MOV.U32 R3, RZ, RZ, R237 ;  /* 0x000000ffff038224 */ /* 0x000fca00078e00ed */
[----:B------:R0:W3:Y:S02]  /*f4c0*/  @!P0 LDG.E.U8 R153, desc[UR14][R2.64] ;  /* 0x0000000e02998981 */ /* 0x0000e4000c1e1100 */
[----:B0-----:R-:W-:Y:S02]  /*f4d0*/  @!P0 IMAD.MOV.U32 R2, RZ, RZ, R252 ;  /* 0x000000ffff028224 */ /* 0x001fe400078e00fc */
[----:B------:R-:W-:Y:S01]  /*f4e0*/  @!P0 IMAD.MOV.U32 R3, RZ, RZ, R251 ;  /* 0x000000ffff038224 */ /* 0x000fe200078e00fb */
[----:B------:R-:W-:Y:S04]  /*f4f0*/  STL [R1+0xaec], R245 ;  /* 0x000aecf501007387 */ /* 0x000fe80000100800 */
[----:B------:R0:W3:Y:S04]  /*f500*/  @!P0 LDG.E.U8 R154, desc[UR14][R2.64] ;  /* 0x0000000e029a8981 */ /* 0x0000e8000c1e1100 */
[----:B------:R1:W-:Y:S01]  /*f510*/  STL [R1+0x7d0], R252 ;  /* 0x0007d0fc01007387 */ /* 0x0003e20000100800 */
[----:B0-----:R-:W-:-:S02]  /*f520*/  @!P0 IMAD.MOV.U32 R2, RZ, RZ, R244 ;  /* 0x000000ffff028224 */ /* 0x001fc400078e00f4 */
[----:B------:R-:W-:Y:S01]  /*f530*/  @!P0 IMAD.MOV.U32 R3, RZ, RZ, R243 ;  /* 0x000000ffff038224 */ /* 0x000fe200078e00f3 */
[----:B-1----:R-:W2:Y:S04]  /*f540*/  LDL.LU R252, [R1+0x294] ;  /* 0x0002940001fc7983 */ /* 0x002ea80000300800 */
[----:B------:R0:W-:Y:S04]  /*f550*/  STL [R1+0x7cc], R251 ;  /* 0x0007ccfb01007387 */ /* 0x0001e80000100800 */
[----:B------:R1:W3:Y:S04]  /*f560*/  @!P0 LDG.E.U8 R155, desc[UR14][R2.64] ;  /* 0x0000000e029b8981 */ /* 0x0002e8000c1e1100 */
[----:B0-----:R-:W3:Y:S01]  /*f570*/  LDL.LU R251, [R1+0x28c] ;  /* 0x00028c0001fb7983 */ /* 0x001ee20000300800 */
[----:B-1----:R-:W-:-:S03]  /*f580*/  @!P0 IMAD.MOV.U32 R2, RZ, RZ, R236 ;  /* 0x000000ffff028224 */ /* 0x002fc600078e00ec */
[----:B------:R0:W-:Y:S01]  /*f590*/  STL [R1+0x7d8], R244 ;  /* 0x0007d8f401007387 */ /* 0x0001e20000100800 */
[----:B------:R-:W-:-:S05]  /*f5a0*/  @!P0 IMAD.MOV.U32 R3, RZ, RZ, R235 ;  /* 0x000000ffff038224 */ /* 0x000fca00078e00eb */
[----:B------:R4:W3:Y:S04]  /*f5b0*/  @!P0 LDG.E.U8 R157, desc[UR14][R2.64] ;  /* 0x0000000e029d8981 */ /* 0x0008e8000c1e1100 */
[----:B0-----:R-:W3:Y:S04]  /*f5c0*/  LDL.LU R244, [R1+0x2c8] ;  /* 0x0002c80001f47983 */ /* 0x001ee80000300800 */
[----:B------:R-:W-:Y:S01]  /*f5d0*/  STL [R1+0x7d4], R243 ;  /* 0x0007d4f301007387 */ /* 0x000fe20000100800 */
[----:B----4-:R-:W-:-:S03]  /*f5e0*/  @!P0 IMAD.MOV.U32 R2, RZ, RZ, R14 ;  /* 0x000000ffff028224 */ /* 0x010fc600078e000e */
[----:B------:R0:W-:Y:S01]  /*f5f0*/  STL [R1+0x7e0], R236 ;  /* 0x0007e0ec01007387 */ /* 0x0001e20000100800 */
[----:B------:R-:W-:-:S03]  /*f600*/  @!P0 IMAD.MOV.U32 R3, RZ, RZ, R31 ;  /* 0x000000ffff038224 */ /* 0x000fc600078e001f */
[----:B0-----:R-:W4:Y:S04]  /*f610*/  LDL.LU R236, [R1+0x2d0] ;  /* 0x0002d00001ec7983 */ /* 0x001f280000300800 */
[----:B------:R-:W-:Y:S04]  /*f620*/  STL [R1+0x7dc], R235 ;  /* 0x0007dceb01007387 */ /* 0x000fe80000100800 */
[----:B------:R-:W2:Y:S04]  /*f630*/  LDL R31, [R1+0x490] ;  /* 0x00049000011f7983 */ /* 0x000ea80000100800 */
[----:B------:R-:W3:Y:S04]  /*f640*/  LDL R14, [R1+0x494] ;  /* 0x00049400010e7983 */ /* 0x000ee80000100800 */
[----:B------:R-:W4:Y:S01]  /*f650*/  LDL R13, [R1+0x474] ;  /* 0x00047400010d7983 */ /* 0x000f220000100800 */
[----:B------:R-:W-:-:S02]  /*f660*/  PRMT R158, RZ, 0x7610, R158 ;  /* 0x00007610ff9e7816 */ /* 0x000fc4000000009e */
[----:B------:R-:W-:Y:S01]  /*f670*/  PRMT R159, RZ, 0x7610, R159 ;  /* 0x00007610ff9f7816 */ /* 0x000fe2000000009f */
[----:B------:R-:W4:Y:S04]  /*f680*/  LDL R43, [R1+0x410] ;  /* 0x00041000012b7983 */ /* 0x000f280000100800 */
[----:B------:R0:W4:Y:S01]  /*f690*/  @!P0 LDG.E.U8 R158, desc[UR14][R2.64] ;  /* 0x0000000e029e8981 */ /* 0x000122000c1e1100 */
[----:B------:R-:W-:Y:S02]  /*f6a0*/  PRMT R160, RZ, 0x7610, R160 ;  /* 0x00007610ffa07816 */ /* 0x000fe400000000a0 */
[----:B------:R-:W-:Y:S01]  /*f6b0*/  PRMT R161, RZ, 0x7610, R161 ;  /* 0x00007610ffa17816 */ /* 0x000fe200000000a1 */
[----:B------:R-:W4:Y:S01]  /*f6c0*/  LDL R42, [R1+0x414] ;  /* 0x00041400012a7983 */ /* 0x000f220000100800 */
[----:B------:R-:W-:-:S02]  /*f6d0*/  PRMT R162, RZ, 0x7610, R162 ;  /* 0x00007610ffa27816 */ /* 0x000fc400000000a2 */
[----:B------:R-:W-:Y:S01]  /*f6e0*/  PRMT R163, RZ, 0x7610, R163 ;  /* 0x00007610ffa37816 */ /* 0x000fe200000000a3 */
[----:B------:R-:W4:Y:S01]  /*f6f0*/  LDL R41, [R1+0x3f0] ;  /* 0x0003f00001297983 */ /* 0x000f220000100800 */
[----:B0-----:R-:W-:Y:S02]  /*f700*/  @!P0 IMAD.MOV.U32 R2, RZ, RZ, R39 ;  /* 0x000000ffff028224 */ /* 0x001fe400078e0027 */
[----:B------:R-:W-:Y:S01]  /*f710*/  @!P0 IMAD.MOV.U32 R3, RZ, RZ, R40 ;  /* 0x000000ffff038224 */ /* 0x000fe200078e0028 */
[----:B------:R-:W-:Y:S01]  /*f720*/  PRMT R164, RZ, 0x7610, R164 ;  /* 0x00007610ffa47816 */ /* 0x000fe200000000a4 */
[----:B------:R-:W4:Y:S04]  /*f730*/  LDL R40, [R1+0x3f4] ;  /* 0x0003f40001287983 */ /* 0x000f280000100800 */
[----:B------:R0:W4:Y:S01]  /*f740*/  @!P0 LDG.E.U8 R159, desc[UR14][R2.64] ;  /* 0x0000000e029f8981 */ /* 0x000122000c1e1100 */
[----:B------:R-:W-:-:S02]  /*f750*/  PRMT R184, RZ, 0x7610, R184 ;  /* 0x00007610ffb87816 */ /* 0x000fc400000000b8 */
[----:B------:R-:W-:Y:S01]  /*f760*/  PRMT R186, RZ, 0x7610, R186 ;  /* 0x00007610ffba7816 */ /* 0x000fe200000000ba */
[----:B------:R-:W4:Y:S01]  /*f770*/  LDL R39, [R1+0x3d0] ;  /* 0x0003d00001277983 */ /* 0x000f220000100800 */
[----:B0-----:R-:W-:Y:S02]  /*f780*/  @!P0 IMAD.MOV.U32 R2, RZ, RZ, R30 ;  /* 0x000000ffff028224 */ /* 0x001fe400078e001e */
[----:B------:R-:W-:Y:S01]  /*f790*/  @!P0 IMAD.MOV.U32 R3, RZ, RZ, R38 ;  /* 0x000000ffff038224 */ /* 0x000fe200078e0026 */
[----:B------:R-:W4:Y:S04]  /*f7a0*/  LDL R30, [R1+0x470] ;  /* 0x00047000011e7983 */ /* 0x000f280000100800 */
[----:B------:R0:W4:Y:S04]  /*f7b0*/  @!P0 LDG.E.U8 R160, desc[UR14][R2.64] ;  /* 0x0000000e02a08981 */ /* 0x000128000c1e1100 */
[----:B------:R-:W4:Y:S01]  /*f7c0*/  LDL R38, [R1+0x3b0] ;  /* 0x0003b00001267983 */ /* 0x000f220000100800 */
[----:B0-----:R-:W-:-:S02]  /*f7d0*/  @!P0 IMAD.MOV.U32 R2, RZ, RZ, R27 ;  /* 0x000000ffff028224 */ /* 0x001fc400078e001b */
        /* <DEDUP_REMOVED lines=14> */
[----:B0-----:R-:W-:-:S03]  /*f8c0*/  @!P0 IMAD.MOV.U32 R2, RZ, RZ, R24 ;  /* 0x000000ffff028224 */ /* 0x001fc600078e0018 */
[----:B------:R-:W4:Y:S01]  /*f8d0*/  LDL R24, [R1+0x434] ;  /* 0x0004340001187983 */ /* 0x000f220000100800 */
[----:B------:R-:W-:-:S03]  /*f8e0*/  @!P0 IMAD.MOV.U32 R3, RZ, RZ, R26 ;  /* 0x000000ffff038224 */ /* 0x000fc600078e001a */
[----:B------:R-:W4:Y:S04]  /*f8f0*/  LDL R26, [R1+0x430] ;  /* 0x00043000011a7983 */ /* 0x000f280000100800 */
[----:B------:R0:W4:Y:S02]  /*f900*/  @!P0 LDG.E.U8 R164, desc[UR14][R2.64] ;  /* 0x0000000e02a48981 */ /* 0x000124000c1e1100 */
[----:B0-----:R-:W-:Y:S02]  /*f910*/  @!P0 IMAD.MOV.U32 R2, RZ, RZ, R32 ;  /* 0x000000ffff028224 */ /* 0x001fe400078e0020 */
[----:B------:R-:W-:Y:S01]  /*f920*/  @!P0 IMAD.MOV.U32 R3, RZ, RZ, R33 ;  /* 0x000000ffff038224 */ /* 0x000fe200078e0021 */
[----:B------:R-:W4:Y:S04]  /*f930*/  LDL R32, [R1+0x354] ;  /* 0x0003540001207983 */ /* 0x000f280000100800 */
[----:B------:R2:W4:Y:S04]  /*f940*/  @!P0 LDG.E.U8 R184, desc[UR14][R2.64] ;  /* 0x0000000e02b88981 */ /* 0x000528000c1e1100 */
[----:B------:R-:W4:Y:S01]  /*f950*/  LDL R33, [R1+0x350] ;  /* 0x0003500001217983 */ /* 0x000f220000100800 */
[----:B--2---:R-:W-:Y:S01]  /*f960*/  @!P0 IMAD.MOV.U32 R3, RZ, RZ, R31 ;  /* 0x000000ffff038224 */ /* 0x004fe200078e001f */
[----:B------:R-:W-:-:S02]  /*f970*/  PRMT R187, RZ, 0x7610, R187 ;  /* 0x00007610ffbb7816 */ /* 0x000fc400000000bb */
[----:B------:R-:W2:Y:S01]  /*f980*/  LDL R31, [R1+0x330] ;  /* 0x00033000011f7983 */ /* 0x000ea20000100800 */
[----:B---3--:R-:W-:-:S03]  /*f990*/  @!P0 IMAD.MOV.U32 R2, RZ, RZ, R14 ;  /* 0x000000ffff028224 */ /* 0x008fc600078e000e */
[----:B------:R-:W3:Y:S04]  /*f9a0*/  LDL R14, [R1+0x3d4] ;  /* 0x0003d400010e7983 */ /* 0x000ee80000100800 */
[----:B------:R4:W2:Y:S02]  /*f9b0*/  @!P0 LDG.E.U8 R186, desc[UR14][R2.64] ;  /* 0x0000000e02ba8981 */ /* 0x0008a4000c1e1100 */
[----:B----4-:R-:W-:Y:S02]  /*f9c0*/  @!P0 IMAD.MOV.U32 R2, RZ, RZ, R13 ;  /* 0x000000ffff028224 */ /* 0x010fe400078e000d */
[----:B------:R-:W4:Y:S01]  /*f9d0*/  LDL R13, [R1+0x3b4] ;  /* 0x0003b400010d7983 */ /* 0x000f220000100800 */
[----:B------:R-:W-:Y:S01]  /*f9e0*/  PRMT R188, RZ, 0x7610, R188 ;  /* 0x00007610ffbc7816 */ /* 0x000fe200000000bc */
[----:B------:R-:W-:-:S02]  /*f9f0*/  @!P0 IMAD.MOV.U32 R3, RZ, RZ, R30 ;  /* 0x000000ffff038224 */ /* 0x000fc400078e001e */
[----:B------:R-:W2:Y:S04]  /*fa00*/  LDL R30, [R1+0x334] ;  /* 0x00033400011e7983 */ /* 0x000ea80000100800 */
[----:B------:R0:W2:Y:S02]  /*fa10*/  @!P0 LDG.E.U8 R187, desc[UR14][R2.64] ;  /* 0x0000000e02bb8981 */ /* 0x0000a4000c1e1100 */
[----:B0-----:R-:W-:Y:S02]  /*fa20*/  @!P0 IMAD.MOV.U32 R2, RZ, RZ, R27 ;  /* 0x000000ffff028224 */ /* 0x001fe400078e001b */
[----:B------:R-:W2:Y:S01]  /*fa30*/  LDL R27, [R1+0x314] ;  /* 0x00031400011b7983 */ /* 0x000ea20000100800 */
[----:B------:R-:W-:-:S03]  /*fa40*/  @!P0 IMAD.MOV.U32 R3, RZ, RZ, R29 ;  /* 0x000000ffff038224 */ /* 0x000fc600078e001d */
[----:B------:R-:W2:Y:S04]  /*fa50*/  LDL R29, [R1+0x310] ;  /* 0x00031000011d7983 */ /* 0x000ea80000100800 */
[----:B------:R0:W2:Y:S01]  /*fa60*/  @!P0 LDG.E.U8 R188, desc[UR14][R2.64] ;  /* 0x0000000e02bc8981 */ /* 0x0000a2000c1e1100 */
[----:B------:R-:W-:Y:S02]  /*fa70*/  PRMT R190, RZ, 0x7610, R190 ;  /* 0x00007610ffbe7816 */ /* 0x000fe400000000be */
[----:B------:R-:W-:Y:S02]  /*fa80*/  PRMT R191, RZ, 0x7610, R191 ;  /* 0x00007610ffbf7816 */ /* 0x000fe400000000bf */
[----:B------:R-:W-:Y:S01]  /*fa90*/  PRMT R192, RZ, 0x7610, R192 ;  /* 0x00007610ffc07816 */ /* 0x000fe200000000c0 */
[----:B0-----:R-:W-:-:S02]  /*faa0*/  @!P0 IMAD.MOV.U32 R2, RZ, RZ, R24 ;  /* 0x000000ffff028224 */ /* 0x001fc400078e0018 */
[----:B------:R-:W2:Y:S01]  /*fab0*/  LDL R24, [R1+0x2f4] ;  /* 0x0002f40001187983 */ /* 0x000ea20000100800 */
[----:B------:R-:W-:-:S03]  /*fac0*/  @!P0 IMAD.MOV.U32 R3, RZ, RZ, R26 ;  /* 0x000000ffff038224 */ /* 0x000fc600078e001a */
[----:B------:R-:W2:Y:S04]  /*fad0*/  LDL R26, [R1+0x2f0] ;  /* 0x0002f000011a7983 */ /* 0x000ea80000100800 */
[----:B------:R0:W2:Y:S02]  /*fae0*/  @!P0 LDG.E.U8 R190, desc[UR14][R2.64] ;  /* 0x0000000e02be8981 */ /* 0x0000a4000c1e1100 */
[----:B0-----:R-:W-:Y:S02]  /*faf0*/  @!P0 IMAD.MOV.U32 R2, RZ, RZ, R42 ;  /* 0x000000ffff028224 */ /* 0x001fe400078e002a */
[----:B------:R-:W-:-:S05]  /*fb00*/  @!P0 IMAD.MOV.U32 R3, RZ, RZ, R43 ;  /* 0x000000ffff038224 */ /* 0x000fca00078e002b */
[----:B------:R0:W2:Y:S01]  /*fb10*/  @!P0 LDG.E.U8 R191, desc[UR14][R2.64] ;  /* 0x0000000e02bf8981 */ /* 0x0000a2000c1e1100 */
[----:B------:R-:W-:Y:S01]  /*fb20*/  PRMT R193, RZ, 0x7610, R193 ;  /* 0x00007610ffc17816 */ /* 0x000fe200000000c1 */
[----:B0-----:R-:W-:Y:S02]  /*fb30*/  @!P0 IMAD.MOV.U32 R2, RZ, RZ, R40 ;  /* 0x000000ffff028224 */ /* 0x001fe400078e0028 */
[----:B------:R-:W-:-:S05]  /*fb40*/  @!P0 IMAD.MOV.U32 R3, RZ, RZ, R41 ;  /* 0x000000ffff038224 */ /* 0x000fca00078e0029 */
[----:B------:R0:W2:Y:S02]  /*fb50*/  @!P0 LDG.E.U8 R192, desc[UR14][R2.64] ;  /* 0x0000000e02c08981 */ /* 0x0000a4000c1e1100 */
[----:B0-----:R-:W-:Y:S02]  /*fb60*/  @!P0 IMAD.MOV.U32 R3, RZ, RZ, R39 ;  /* 0x000000ffff038224 */ /* 0x001fe400078e0027 */
[----:B---3--:R-:W-:Y:S02]  /*fb70*/  @!P0 IMAD.MOV.U32 R2, RZ, RZ, R14 ;  /* 0x000000ffff028224 */ /* 0x008fe400078e000e */
[----:B------:R-:W3:Y:S04]  /*fb80*/  LDL R14, [R1+0x2d4] ;  /* 0x0002d400010e7983 */ /* 0x000ee80000100800 */
[----:B------:R4:W3:Y:S02]  /*fb90*/  @!P0 LDG.E.U8 R193, desc[UR14][R2.64] ;  /* 0x0000000e02c18981 */ /* 0x0008e4000c1e1100 */
[----:B----4-:R-:W-:-:S02]  /*fba0*/  @!P0 IMAD.MOV.U32 R2, RZ, RZ, R13 ;  /* 0x000000ffff028224 */ /* 0x010fc400078e000d */
[----:B------:R-:W4:Y:S01]  /*fbb0*/  LDL R13, [R1+0x2b4] ;  /* 0x0002b400010d7983 */ /* 0x000f220000100800 */
[----:B------:R-:W-:Y:S01]  /*fbc0*/  PRMT R195, RZ, 0x7610, R195 ;  /* 0x00007610ffc37816 */ /* 0x000fe200000000c3 */
[----:B------:R-:W-:Y:S01]  /*fbd0*/  @!P0 IMAD.MOV.U32 R3, RZ, RZ, R38 ;  /* 0x000000ffff038224 */ /* 0x000fe200078e0026 */
[----:B------:R-:W-:Y:S01]  /*fbe0*/  PRMT R196, RZ, 0x7610, R196 ;  /* 0x00007610ffc47816 */ /* 0x000fe200000000c4 */
[----:B------:R-:W4:Y:S04]  /*fbf0*/  LDL.LU R226, [R1+0x290] ;  /* 0x0002900001e27983 */ /* 0x000f280000300800 */
        /* <DEDUP_REMOVED lines=15> */
[----:B------:R-:W-:Y:S01]  /*fcf0*/  @!P0 IMAD.MOV.U32 R3, RZ, RZ, R31 ;  /* 0x000000ffff038224 */ /* 0x000fe200078e001f */
[----:B------:R-:W2:Y:S04]  /*fd00*/  LDL.LU R30, [R1+0x230] ;  /* 0x00023000011e7983 */ /* 0x000ea80000300800 */
[----:B------:R0:W2:Y:S02]  /*fd10*/  @!P0 LDG.E.U8 R203, desc[UR14][R2.64] ;  /* 0x0000000e02cb8981 */ /* 0x0000a4000c1e1100 */
[----:B0-----:R-:W-:-:S02]  /*fd20*/  @!P0 IMAD.MOV.U32 R2, RZ, RZ, R27 ;  /* 0x000000ffff028224 */ /* 0x001fc400078e001b */
[----:B------:R-:W-:Y:S01]  /*fd30*/  @!P0 IMAD.MOV.U32 R3, RZ, RZ, R29 ;  /* 0x000000ffff038224 */ /* 0x000fe200078e001d */
[----:B------:R-:W2:Y:S04]  /*fd40*/  LDL.LU R27, [R1+0x214] ;  /* 0x00021400011b7983 */ /* 0x000ea80000300800 */
[----:B------:R0:W2:Y:S01]  /*fd50*/  @!P0 LDG.E.U8 R204, desc[UR14][R2.64] ;  /* 0x0000000e02cc8981 */ /* 0x0000a2000c1e1100 */
[----:B------:R-:W-:Y:S01]  /*fd60*/  PRMT R206, RZ, 0x7610, R206 ;  /* 0x00007610ffce7816 */ /* 0x000fe200000000ce */
[----:B0-----:R-:W-:Y:S02]  /*fd70*/  @!P0 IMAD.MOV.U32 R2, RZ, RZ, R24 ;  /* 0x000000ffff028224 */ /* 0x001fe400078e0018 */
[----:B------:R-:W2:Y:S04]  /*fd80*/  LDL.LU R24, [R1+0x250] ;  /* 0x0002500001187983 */ /* 0x000ea80000300800 */
[----:B------:R-:W2:Y:S01]  /*fd90*/  LDL.LU R246, [R1+0x270] ;  /* 0x0002700001f67983 */ /* 0x000ea20000300800 */
[----:B------:R-:W-:-:S03]  /*fda0*/  @!P0 IMAD.MOV.U32 R3, RZ, RZ, R26 ;  /* 0x000000ffff038224 */ /* 0x000fc600078e001a */
[----:B------:R-:W2:Y:S04]  /*fdb0*/  LDL.LU R224, [R1+0x274] ;  /* 0x0002740001e07983 */ /* 0x000ea80000300800 */
[----:B------:R-:W2:Y:S04]  /*fdc0*/  LDL.LU R156, [R1+0x254] ;  /* 0x00025400019c7983 */ /* 0x000ea80000300800 */
[----:B------:R0:W2:Y:S04]  /*fdd0*/  @!P0 LDG.E.U8 R206, desc[UR14][R2.64] ;  /* 0x0000000e02ce8981 */ /* 0x0000a8000c1e1100 */
[----:B------:R1:W-:Y:S01]  /*fde0*/  STL [R1+0x7e4], R236 ;  /* 0x0007e4ec01007387 */ /* 0x0003e20000100800 */
[----:B0-----:R-:W-:-:S03]  /*fdf0*/  @!P0 IMAD.MOV.U32 R3, RZ, RZ, R236 ;  /* 0x000000ffff038224 */ /* 0x001fc600078e00ec */
[----:B-1----:R-:W2:Y:S04]  /*fe00*/  LDL.LU R236, [R1+0x2ac] ;  /* 0x0002ac0001ec7983 */ /* 0x002ea80000300800 */
[----:B------:R-:W2:Y:S04]  /*fe10*/  LDL.LU R227, [R1+0x210] ;  /* 0x0002100001e37983 */ /* 0x000ea80000300800 */
[----:B------:R-:W2:Y:S01]  /*fe20*/  LDL.LU R245, [R1+0x234] ;  /* 0x0002340001f57983 */ /* 0x000ea20000300800 */
[----:B------:R-:W-:Y:S02]  /*fe30*/  PRMT R207, RZ, 0x7610, R207 ;  /* 0x00007610ffcf7816 */ /* 0x000fe400000000cf */
[----:B------:R-:W-:Y:S01]  /*fe40*/  PRMT R208, RZ, 0x7610, R208 ;  /* 0x00007610ffd07816 */ /* 0x000fe200000000d0 */
[----:B------:R-:W-:Y:S04]  /*fe50*/  STL [R1+0x7e8], R230 ;  /* 0x0007e8e601007387 */ /* 0x000fe80000100800 */
[----:B------:R0:W-:Y:S01]  /*fe60*/  STL [R1+0x7ec], R252 ;  /* 0x0007ecfc01007387 */ /* 0x0001e20000100800 */
[----:B---3--:R-:W-:-:S05]  /*fe70*/  @!P0 IMAD.MOV.U32 R2, RZ, RZ, R14 ;  /* 0x000000ffff028224 */ /* 0x008fca00078e000e */
[----:B------:R1:W3:Y:S02]  /*fe80*/  @!P0 LDG.E.U8 R207, desc[UR14][R2.64] ;  /* 0x0000000e02cf8981 */ /* 0x0002e4000c1e1100 */
[----:B-1----:R-:W-:Y:S02]  /*fe90*/  @!P0 IMAD.MOV.U32 R3, RZ, RZ, R230 ;  /* 0x000000ffff038224 */ /* 0x002fe400078e00e6 */
[----:B----4-:R-:W-:-:S05]  /*fea0*/  @!P0 IMAD.MOV.U32 R2, RZ, RZ, R13 ;  /* 0x000000ffff028224 */ /* 0x010fca00078e000d */
[----:B------:R1:W4:Y:S02]  /*feb0*/  @!P0 LDG.E.U8 R208, desc[UR14][R2.64] ;  /* 0x0000000e02d08981 */ /* 0x000324000c1e1100 */
[----:B-1----:R-:W-:Y:S02]  /*fec0*/  @!P0 IMAD.MOV.U32 R2, RZ, RZ, R252 ;  /* 0x000000ffff028224 */ /* 0x002fe400078e00fc */
[----:B0-----:R-:W3:Y:S04]  /*fed0*/  LDL.LU R252, [R1+0x2e8] ;  /* 0x0002e80001fc7983 */ /* 0x001ee80000300800 */
[----:B------:R-:W4:Y:S04]  /*fee0*/  LDL R29, [R1+0x784] ;  /* 0x00078400011d7983 */ /* 0x000f280000100800 */
[----:B------:R-:W3:Y:S04]  /*fef0*/  LDL R26, [R1+0x788] ;  /* 0x00078800011a7983 */ /* 0x000ee80000100800 */
[----:B------:R-:W3:Y:S01]  /*ff00*/  LDL R14, [R1+0x56c] ;  /* 0x00056c00010e7983 */ /* 0x000ee20000100800 */
[----:B------:R-:W-:Y:S01]  /*ff10*/  PRMT R210, RZ, 0x7610, R210 ;  /* 0x00007610ffd27816 */ /* 0x000fe200000000d2 */
[----:B------:R-:W-:Y:S01]  /*ff20*/  @!P0 IMAD.MOV.U32 R3, RZ, RZ, R226 ;  /* 0x000000ffff038224 */ /* 0x000fe200078e00e2 */
[----:B------:R-:W-:Y:S01]  /*ff30*/  PRMT R211, RZ, 0x7610, R211 ;  /* 0x00007610ffd37816 */ /* 0x000fe200000000d3 */
[----:B------:R-:W3:Y:S04]  /*ff40*/  LDL R37, [R1+0x568] ;  /* 0x0005680001257983 */ /* 0x000ee80000100800 */
[----:B------:R2:W3:Y:S01]  /*ff50*/  @!P0 LDG.E.U8 R210, desc[UR14][R2.64] ;  /* 0x0000000e02d28981 */ /* 0x0004e2000c1e1100 */
[----:B------:R-:W-:-:S02]  /*ff60*/  PRMT R217, RZ, 0x7610, R217 ;  /* 0x00007610ffd97816 */ /* 0x000fc400000000d9 */
[----:B------:R-:W-:Y:S01]  /*ff70*/  PRMT R216, RZ, 0x7610, R216 ;  /* 0x00007610ffd87816 */ /* 0x000fe200000000d8 */
[----:B------:R-:W3:Y:S01]  /*ff80*/  LDL R36, [R1+0x548] ;  /* 0x0005480001247983 */ /* 0x000ee20000100800 */
[----:B------:R-:W-:-:S03]  /*ff90*/  PRMT R215, RZ, 0x7610, R215 ;  /* 0x00007610ffd77816 */ /* 0x000fc600000000d7 */
[----:B------:R-:W3:Y:S01]  /*ffa0*/  LDL R35, [R1+0x54c] ;  /* 0x00054c0001237983 */ /* 0x000ee20000100800 */
[----:B------:R-:W-:-:S03]  /*ffb0*/  PRMT R214, RZ, 0x7610, R214 ;  /* 0x00007610ffd67816 */ /* 0x000fc600000000d6 */
[----:B------:R-:W3:Y:S04]  /*ffc0*/  LDL R34, [R1+0x528] ;  /* 0x0005280001227983 */ /* 0x000ee80000100800 */
[----:B------:R-:W3:Y:S01]  /*ffd0*/  LDL R33, [R1+0x52c] ;  /* 0x00052c0001217983 */ /* 0x000ee20000100800 */
[----:B------:R-:W-:-:S03]  /*ffe0*/  PRMT R213, RZ, 0x7610, R213 ;  /* 0x00007610ffd57816 */ /* 0x000fc600000000d5 */
[----:B------:R-:W3:Y:S04]  /*fff0*/  LDL R32, [R1+0x508] ;  /* 0x0005080001207983 */ /* 0x000ee80000100800 */
[----:B------:R-:W3:Y:S01]  /*10000*/  LDL R31, [R1+0x50c] ;  /* 0x00050c00011f7983 */ /* 0x000ee20000100800 */
[----:B------:R-:W-:-:S03]  /*10010*/  PRMT R212, RZ, 0x7610, R212 ;  /* 0x00007610ffd47816 */ /* 0x000fc600000000d4 */
[----:B------:R-:W3:Y:S04]  /*10020*/  LDL R39, [R1+0x4e8] ;  /* 0x0004e80001277983 */ /* 0x000ee80000100800 */
[----:B------:R-:W3:Y:S04]  /*10030*/  LDL R38, [R1+0x4ec] ;  /* 0x0004ec0001267983 */ /* 0x000ee80000100800 */
[----:B------:R0:W-:Y:S01]  /*10040*/  STL [R1+0x7f4], R250 ;  /* 0x0007f4fa01007387 */ /* 0x0001e20000100800 */
[----:B--2---:R-:W-:Y:S02]  /*10050*/  @!P0 IMAD.MOV.U32 R3, RZ, RZ, R246 ;  /* 0x000000ffff038224 */ /* 0x004fe400078e00f6 */
[----:B------:R-:W-:-:S05]  /*10060*/  @!P0 IMAD.MOV.U32 R2, RZ, RZ, R224 ;  /* 0x000000ffff028224 */ /* 0x000fca00078e00e0 */
[----:B------:R1:W2:Y:S02]  /*10070*/  @!P0 LDG.E.U8 R211, desc[UR14][R2.64] ;  /* 0x0000000e02d38981 */ /* 0x0002a4000c1e1100 */
[----:B-1----:R-:W-:Y:S02]  /*10080*/  @!P0 IMAD.MOV.U32 R2, RZ, RZ, R156 ;  /* 0x000000ffff028224 */ /* 0x002fe400078e009c */
        /* <DEDUP_REMOVED lines=9> */
[----:B------:R-:W-:Y:S01]  /*10120*/  @!P0 IMAD.MOV.U32 R3, RZ, RZ, R249 ;  /* 0x000000ffff038224 */ /* 0x000fe200078e00f9 */
[----:B0-----:R-:W2:Y:S04]  /*10130*/  LDL.LU R250, [R1+0x2cc] ;  /* 0x0002cc0001fa7983 */ /* 0x001ea80000300800 */
[----:B------:R0:W2:Y:S04]  /*10140*/  @!P0 LDG.E.U8 R214, desc[UR14][R2.64] ;  /* 0x0000000e02d68981 */ /* 0x0000a8000c1e1100 */
[----:B------:R-:W-:Y:S01]  /*10150*/  STL [R1+0x7f0], R249 ;  /* 0x0007f0f901007387 */ /* 0x000fe20000100800 */
[----:B0-----:R-:W-:-:S02]  /*10160*/  @!P0 IMAD.MOV.U32 R2, RZ, RZ, R242 ;  /* 0x000000ffff028224 */ /* 0x001fc400078e00f2 */
[----:B------:R-:W-:Y:S01]  /*10170*/  @!P0 IMAD.MOV.U32 R3, RZ, RZ, R241 ;  /* 0x000000ffff038224 */ /* 0x000fe200078e00f1 */
[----:B------:R0:W-:Y:S04]  /*10180*/  STL [R1+0x7fc], R242 ;  /* 0x0007fcf201007387 */ /* 0x0001e80000100800 */
[----:B------:R1:W2:Y:S01]  /*10190*/  @!P0 LDG.E.U8 R213, desc[UR14][R2.64] ;  /* 0x0000000e02d58981 */ /* 0x0002a2000c1e1100 */
[----:B------:R-:W-:-:S03]  /*101a0*/  PRMT R222, RZ, 0x7610, R222 ;  /* 0x00007610ffde7816 */ /* 0x000fc600000000de */
[----:B0-----:R-:W2:Y:S01]  /*101b0*/  LDL.LU R242, [R1+0x308] ;  /* 0x0003080001f27983 */ /* 0x001ea20000300800 */
[----:B-1----:R-:W-:Y:S02]  /*101c0*/  @!P0 IMAD.MOV.U32 R2, RZ, RZ, R234 ;  /* 0x000000ffff028224 */ /* 0x002fe400078e00ea */
[----:B------:R-:W-:Y:S01]  /*101d0*/  @!P0 IMAD.MOV.U32 R3, RZ, RZ, R233 ;  /* 0x000000ffff038224 */ /* 0x000fe200078e00e9 */
[----:B------:R-:W-:Y:S04]  /*101e0*/  STL [R1+0x7f8], R241 ;  /* 0x0007f8f101007387 */ /* 0x000fe80000100800 */
[----:B------:R0:W-:Y:S04]  /*101f0*/  STL [R1+0x804], R234 ;  /* 0x000804ea01007387 */ /* 0x0001e80000100800 */
[----:B------:R4:W2:Y:S04]  /*10200*/  @!P0 LDG.E.U8 R212, desc[UR14][R2.64] ;  /* 0x0000000e02d48981 */ /* 0x0008a8000c1e1100 */
[----:B0-----:R-:W2:Y:S04]  /*10210*/  LDL.LU R234, [R1+0x2ec] ;  /* 0x0002ec0001ea7983 */ /* 0x001ea80000300800 */
[----:B------:R-:W-:Y:S01]  /*10220*/  STL [R1+0x800], R233 ;  /* 0x000800e901007387 */ /* 0x000fe20000100800 */
[----:B------:R-:W-:-:S02]  /*10230*/  PRMT R221, RZ, 0x7610, R221 ;  /* 0x00007610ffdd7816 */ /* 0x000fc400000000dd */
[----:B------:R-:W-:Y:S01]  /*10240*/  PRMT R220, RZ, 0x7610, R220 ;  /* 0x00007610ffdc7816 */ /* 0x000fe200000000dc */
[----:B------:R-:W2:Y:S01]  /*10250*/  LDL R43, [R1+0x408] ;  /* 0x00040800012b7983 */ /* 0x000ea20000100800 */
[----:B------:R-:W-:Y:S02]  /*10260*/  PRMT R219, RZ, 0x7610, R219 ;  /* 0x00007610ffdb7816 */ /* 0x000fe400000000db */
[----:B------:R-:W-:Y:S01]  /*10270*/  PRMT R218, RZ, 0x7610, R218 ;  /* 0x00007610ffda7816 */ /* 0x000fe200000000da */
[----:B------:R-:W2:Y:S01]  /*10280*/  LDL R42, [R1+0x3e8] ;  /* 0x0003e800012a7983 */ /* 0x000ea20000100800 */
[----:B------:R-:W-:Y:S02]  /*10290*/  PRMT R209, RZ, 0x7610, R209 ;  /* 0x00007610ffd17816 */ /* 0x000fe400000000d1 */
[----:B------:R-:W-:Y:S01]  /*102a0*/  PRMT R205, RZ, 0x7610, R205 ;  /* 0x00007610ffcd7816 */ /* 0x000fe200000000cd */
[----:B------:R-:W2:Y:S04]  /*102b0*/  LDL R41, [R1+0x3ec] ;  /* 0x0003ec0001297983 */ /* 0x000ea80000100800 */
[----:B------:R-:W2:Y:S01]  /*102c0*/  LDL R40, [R1+0x3c8] ;  /* 0x0003c80001287983 */ /* 0x000ea20000100800 */
[----:B----4-:R-:W-:-:S03]  /*102d0*/  @!P0 IMAD.MOV.U32 R3, RZ, RZ, R29 ;  /* 0x000000ffff038224 */ /* 0x010fc600078e001d */
[----:B------:R-:W4:Y:S01]  /*102e0*/  LDL R29, [R1+0x4c8] ;  /* 0x0004c800011d7983 */ /* 0x000f220000100800 */
[----:B---3--:R-:W-:-:S03]  /*102f0*/  @!P0 IMAD.MOV.U32 R2, RZ, RZ, R26 ;  /* 0x000000ffff028224 */ /* 0x008fc600078e001a */
[----:B------:R-:W3:Y:S04]  /*10300*/  LDL R26, [R1+0x4cc] ;  /* 0x0004cc00011a7983 */ /* 0x000ee80000100800 */
[----:B------:R0:W2:Y:S02]  /*10310*/  @!P0 LDG.E.U8 R222, desc[UR14][R2.64] ;  /* 0x0000000e02de8981 */ /* 0x0000a4000c1e1100 */
[----:B0-----:R-:W-:Y:S02]  /*10320*/  @!P0 IMAD.MOV.U32 R2, RZ, RZ, R14 ;  /* 0x000000ffff028224 */ /* 0x001fe400078e000e */
[----:B------:R-:W2:Y:S01]  /*10330*/  LDL R14, [R1+0x4ac] ;  /* 0x0004ac00010e7983 */ /* 0x000ea20000100800 */
[----:B------:R-:W-:-:S03]  /*10340*/  @!P0 IMAD.MOV.U32 R3, RZ, RZ, R37 ;  /* 0x000000ffff038224 */ /* 0x000fc600078e0025 */
[----:B------:R-:W2:Y:S04]  /*10350*/  LDL R37, [R1+0x4a8] ;  /* 0x0004a80001257983 */ /* 0x000ea80000100800 */
[----:B------:R0:W2:Y:S02]  /*10360*/  @!P0 LDG.E.U8 R221, desc[UR14][R2.64] ;  /* 0x0000000e02dd8981 */ /* 0x0000a4000c1e1100 */
[----:B0-----:R-:W-:Y:S02]  /*10370*/  @!P0 IMAD.MOV.U32 R2, RZ, RZ, R35 ;  /* 0x000000ffff028224 */ /* 0x001fe400078e0023 */
[----:B------:R-:W-:Y:S01]  /*10380*/  @!P0 IMAD.MOV.U32 R3, RZ, RZ, R36 ;  /* 0x000000ffff038224 */ /* 0x000fe200078e0024 */
[----:B------:R-:W2:Y:S04]  /*10390*/  LDL R35, [R1+0x48c] ;  /* 0x00048c0001237983 */ /* 0x000ea80000100800 */
[----:B------:R0:W2:Y:S04]  /*103a0*/  @!P0 LDG.E.U8 R220, desc[UR14][R2.64] ;  /* 0x0000000e02dc8981 */ /* 0x0000a8000c1e1100 */
[----:B------:R-:W2:Y:S01]  /*103b0*/  LDL R36, [R1+0x488] ;  /* 0x0004880001247983 */ /* 0x000ea20000100800 */
[----:B0-----:R-:W-:-:S02]  /*103c0*/  @!P0 IMAD.MOV.U32 R2, RZ, RZ, R33 ;  /* 0x000000ffff028224 */ /* 0x001fc400078e0021 */
        /* <DEDUP_REMOVED lines=11> */
[----:B------:R-:W-:Y:S01]  /*10480*/  PRMT R201, RZ, 0x7610, R201 ;  /* 0x00007610ffc97816 */ /* 0x000fe200000000c9 */
[----:B------:R-:W2:Y:S04]  /*10490*/  LDL R39, [R1+0x3cc] ;  /* 0x0003cc0001277983 */ /* 0x000ea80000100800 */
[----:B------:R4:W2:Y:S04]  /*104a0*/  @!P0 LDG.E.U8 R209, desc[UR14][R2.64] ;  /* 0x0000000e02d18981 */ /* 0x0008a8000c1e1100 */
[----:B------:R-:W2:Y:S01]  /*104b0*/  LDL R38, [R1+0x3a8] ;  /* 0x0003a80001267983 */ /* 0x000ea20000100800 */
[----:B----4-:R-:W-:-:S03]  /*104c0*/  @!P0 IMAD.MOV.U32 R3, RZ, RZ, R29 ;  /* 0x000000ffff038224 */ /* 0x010fc600078e001d */
[----:B------:R-:W4:Y:S01]  /*104d0*/  LDL R29, [R1+0x428] ;  /* 0x00042800011d7983 */ /* 0x000f220000100800 */
[----:B---3--:R-:W-:-:S03]  /*104e0*/  @!P0 IMAD.MOV.U32 R2, RZ, RZ, R26 ;  /* 0x000000ffff028224 */ /* 0x008fc600078e001a */
[----:B------:R-:W3:Y:S04]  /*104f0*/  LDL R26, [R1+0x42c] ;  /* 0x00042c00011a7983 */ /* 0x000ee80000100800 */
[----:B------:R2:W3:Y:S02]  /*10500*/  @!P0 LDG.E.U8 R205, desc[UR14][R2.64] ;  /* 0x0000000e02cd8981 */ /* 0x0004e4000c1e1100 */
[----:B--2---:R-:W-:Y:S02]  /*10510*/  @!P0 IMAD.MOV.U32 R2, RZ, RZ, R14 ;  /* 0x000000ffff028224 */ /* 0x004fe400078e000e */
[----:B------:R-:W2:Y:S01]  /*10520*/  LDL R14, [R1+0x40c] ;  /* 0x00040c00010e7983 */ /* 0x000ea20000100800 */
[----:B------:R-:W-:-:S03]  /*10530*/  @!P0 IMAD.MOV.U32 R3, RZ, RZ, R37 ;  /* 0x000000ffff038224 */ /* 0x000fc600078e0025 */
[----:B------:R-:W2:Y:S01]  /*10540*/  LDL R37, [R1+0x3ac] ;  /* 0x0003ac0001257983 */ /* 0x000ea20000100800 */
[----:B------:R-:W-:-:S03]  /*10550*/  PRMT R200, RZ, 0x7610, R200 ;  /* 0x00007610ffc87816 */ /* 0x000fc600000000c8 */
[----:B------:R0:W2:Y:S01]  /*10560*/  @!P0 LDG.E.U8 R201, desc[UR14][R2.64] ;  /* 0x0000000e02c98981 */ /* 0x0000a2000c1e1100 */
[----:B------:R-:W-:Y:S01]  /*10570*/  PRMT R199, RZ, 0x7610, R199 ;  /* 0x00007610ffc77816 */ /* 0x000fe200000000c7 */
[----:B0-----:R-:W-:Y:S02]  /*10580*/  @!P0 IMAD.MOV.U32 R2, RZ, RZ, R35 ;  /* 0x000000ffff028224 */ /* 0x001fe400078e0023 */
[----:B------:R-:W2:Y:S01]  /*10590*/  LDL R35, [R1+0x38c] ;  /* 0x00038c0001237983 */ /* 0x000ea20000100800 */
[----:B------:R-:W-:-:S03]  /*105a0*/  @!P0 IMAD.MOV.U32 R3, RZ, RZ, R36 ;  /* 0x000000ffff038224 */ /* 0x000fc600078e0024 */
[----:B------:R-:W2:Y:S04]  /*105b0*/  LDL R36, [R1+0x388] ;  /* 0x0003880001247983 */ /* 0x000ea80000100800 */
[----:B------:R0:W2:Y:S01]  /*105c0*/  @!P0 LDG.E.U8 R200, desc[UR14][R2.64] ;  /* 0x0000000e02c88981 */ /* 0x0000a2000c1e1100 */
[----:B------:R-:W-:Y:S01]  /*105d0*/  PRMT R198, RZ, 0x7610, R198 ;  /* 0x00007610ffc67816 */ /* 0x000fe200000000c6 */
[----:B0-----:R-:W-:Y:S02]  /*105e0*/  @!P0 IMAD.MOV.U32 R2, RZ, RZ, R33 ;  /* 0x000000ffff028224 */ /* 0x001fe400078e0021 */
[----:B------:R-:W-:Y:S01]  /*105f0*/  @!P0 IMAD.MOV.U32 R3, RZ, RZ, R34 ;  /* 0x000000ffff038224 */ /* 0x000fe200078e0022 */
[----:B------:R-:W2:Y:S04]  /*10600*/  LDL R33, [R1+0x36c] ;  /* 0x00036c0001217983 */ /* 0x000ea80000100800 */
[----:B------:R-:W2:Y:S04]  /*10610*/  LDL R34, [R1+0x368] ;  /* 0x0003680001227983 */ /* 0x000ea80000100800 */
[----:B------:R0:W2:Y:S01]  /*10620*/  @!P0 LDG.E.U8 R199, desc[UR14][R2.64] ;  /* 0x0000000e02c78981 */ /* 0x0000a2000c1e1100 */
[----:B------:R-:W-:Y:S01]  /*10630*/  PRMT R194, RZ, 0x7610, R194 ;  /* 0x00007610ffc27816 */ /* 0x000fe200000000c2 */
[----:B0-----:R-:W-:-:S02]  /*10640*/  @!P0 IMAD.MOV.U32 R2, RZ, RZ, R31 ;  /* 0x000000ffff028224 */ /* 0x001fc400078e001f */
[----:B------:R-:W-:Y:S01]  /*10650*/  @!P0 IMAD.MOV.U32 R3, RZ, RZ, R32 ;  /* 0x000000ffff038224 */ /* 0x000fe200078e0020 */
[----:B------:R-:W2:Y:S04]  /*10660*/  LDL R31, [R1+0x34c] ;  /* 0x00034c00011f7983 */ /* 0x000ea80000100800 */
[----:B------:R-:W2:Y:S04]  /*10670*/  LDL R32, [R1+0x348] ;  /* 0x0003480001207983 */ /* 0x000ea80000100800 */
[----:B------:R4:W2:Y:S02]  /*10680*/  @!P0 LDG.E.U8 R198, desc[UR14][R2.64] ;  /* 0x0000000e02c68981 */ /* 0x0008a4000c1e1100 */
[----:B----4-:R-:W-:-:S02]  /*10690*/  @!P0 IMAD.MOV.U32 R3, RZ, RZ, R29 ;  /* 0x000000ffff038224 */ /* 0x010fc400078e001d */
[----:B------:R-:W4:Y:S01]  /*106a0*/  LDL R29, [R1+0x328] ;  /* 0x00032800011d7983 */ /* 0x000f220000100800 */
[----:B---3--:R-:W-:-:S03]  /*106b0*/  @!P0 IMAD.MOV.U32 R2, RZ, RZ, R26 ;  /* 0x000000ffff028224 */ /* 0x008fc600078e001a */
[----:B------:R-:W3:Y:S04]  /*106c0*/  LDL R26, [R1+0x32c] ;  /* 0x00032c00011a7983 */ /* 0x000ee80000100800 */
[----:B------:R2:W3:Y:S02]  /*106d0*/  @!P0 LDG.E.U8 R194, desc[UR14][R2.64] ;  /* 0x0000000e02c28981 */ /* 0x0004e4000c1e1100 */
[----:B--2---:R-:W-:Y:S02]  /*106e0*/  @!P0 IMAD.MOV.U32 R2, RZ, RZ, R14 ;  /* 0x000000ffff028224 */ /* 0x004fe400078e000e */
[----:B------:R-:W2:Y:S01]  /*106f0*/  LDL R14, [R1+0x30c] ;  /* 0x00030c00010e7983 */ /* 0x000ea20000100800 */
[----:B------:R-:W-:Y:S01]  /*10700*/  PRMT R189, RZ, 0x7610, R189 ;  /* 0x00007610ffbd7816 */ /* 0x000fe200000000bd */
[----:B------:R-:W-:Y:S01]  /*10710*/  @!P0 IMAD.MOV.U32 R3, RZ, RZ, R43 ;  /* 0x000000ffff038224 */ /* 0x000fe200078e002b */
[----:B------:R-:W-:-:S04]  /*10720*/  PRMT R185, RZ, 0x7610, R185 ;  /* 0x00007610ffb97816 */ /* 0x000fc800000000b9 */
        /* <DEDUP_REMOVED lines=23> */
[----:B------:R-:W-:Y:S02]  /*108a0*/  @!P0 IMAD.MOV.U32 R3, RZ, RZ, R32 ;  /* 0x000000ffff038224 */ /* 0x000fe400078e0020 */
[----:B------:R-:W2:Y:S04]  /*108b0*/  LDL R32, [R1+0x24c] ;  /* 0x00024c0001207983 */ /* 0x000ea80000100800 */
[----:B------:R4:W2:Y:S04]  /*108c0*/  @!P0 LDG.E.U8 R179, desc[UR14][R2.64] ;  /* 0x0000000e02b38981 */ /* 0x0008a8000c1e1100 */
[----:B------:R-:W2:Y:S01]  /*108d0*/  LDL.LU R31, [R1+0x228] ;  /* 0x00022800011f7983 */ /* 0x000ea20000300800 */
[----:B----4-:R-:W-:-:S03]  /*108e0*/  @!P0 IMAD.MOV.U32 R3, RZ, RZ, R29 ;  /* 0x000000ffff038224 */ /* 0x010fc600078e001d */
[----:B------:R-:W4:Y:S01]  /*108f0*/  LDL.LU R29, [R1+0x20c] ;  /* 0x00020c00011d7983 */ /* 0x000f220000300800 */
[----:B---3--:R-:W-:-:S03]  /*10900*/  @!P0 IMAD.MOV.U32 R2, RZ, RZ, R26 ;  /* 0x000000ffff028224 */ /* 0x008fc600078e001a */
[----:B------:R-:W3:Y:S04]  /*10910*/  LDL.LU R26, [R1+0x248] ;  /* 0x00024800011a7983 */ /* 0x000ee80000300800 */
[----:B------:R2:W4:Y:S02]  /*10920*/  @!P0 LDG.E.U8 R178, desc[UR14][R2.64] ;  /* 0x0000000e02b28981 */ /* 0x000524000c1e1100 */
[----:B--2---:R-:W-:Y:S02]  /*10930*/  @!P0 IMAD.MOV.U32 R2, RZ, RZ, R14 ;  /* 0x000000ffff028224 */ /* 0x004fe400078e000e */
[----:B------:R-:W2:Y:S04]  /*10940*/  LDL.LU R14, [R1+0x268] ;  /* 0x00026800010e7983 */ /* 0x000ea80000300800 */
[----:B------:R-:W3:Y:S04]  /*10950*/  LDL.LU R238, [R1+0x288] ;  /* 0x0002880001ee7983 */ /* 0x000ee80000300800 */
[----:B------:R-:W4:Y:S01]  /*10960*/  LDL.LU R225, [R1+0x26c] ;  /* 0x00026c0001e17983 */ /* 0x000f220000300800 */
[----:B------:R-:W0:Y:S01]  /*10970*/  S2R R223, SR_TID.X ;  /* 0x0000000000df7919 */ /* 0x000e220000002100 */
[----:B------:R-:W-:Y:S01]  /*10980*/  PRMT R177, RZ, 0x7610, R177 ;  /* 0x00007610ffb17816 */ /* 0x000fe200000000b1 */
[----:B------:R-:W-:Y:S01]  /*10990*/  @!P0 IMAD.MOV.U32 R3, RZ, RZ, R242 ;  /* 0x000000ffff038224 */ /* 0x000fe200078e00f2 */
[----:B------:R-:W-:Y:S01]  /*109a0*/  STL [R1+0x808], R242 ;  /* 0x000808f201007387 */ /* 0x000fe20000100800 */
[----:B0-----:R-:W-:-:S03]  /*109b0*/  LOP3.LUT R13, R223, 0x7f, RZ, 0xc0, !PT ;  /* 0x0000007fdf0d7812 */ /* 0x001fc600078ec0ff */
[----:B------:R0:W2:Y:S04]  /*109c0*/  @!P0 LDG.E.U8 R177, desc[UR14][R2.64] ;  /* 0x0000000e02b18981 */ /* 0x0000a8000c1e1100 */
[----:B------:R-:W-:Y:S04]  /*109d0*/  STS.U8 [R13+UR12], R173 ;  /* 0x000000ad0d007988 */ /* 0x000fe8000800000c */
[----:B------:R-:W-:Y:S04]  /*109e0*/  STS.U8 [R13+UR12+0x200], R172 ;  /* 0x000200ac0d007988 */ /* 0x000fe8000800000c */
        /* <DEDUP_REMOVED lines=21> */
[----:B------:R-:W-:Y:S01]  /*10b40*/  STS.U8 [R13+UR12+0x2e00], R6 ;  /* 0x002e00060d007988 */ /* 0x000fe2000800000c */
[----:B------:R-:W-:-:S03]  /*10b50*/  PRMT R176, RZ, 0x7610, R176 ;  /* 0x00007610ffb07816 */ /* 0x000fc600000000b0 */
[----:B------:R-:W-:Y:S01]  /*10b60*/  STS.U8 [R13+UR12+0x3000], R5 ;  /* 0x003000050d007988 */ /* 0x000fe2000800000c */
[----:B0-----:R-:W-:-:S03]  /*10b70*/  @!P0 IMAD.MOV.U32 R2, RZ, RZ, R234 ;  /* 0x000000ffff028224 */ /* 0x001fc600078e00ea */
[----:B------:R-:W-:Y:S01]  /*10b80*/  STS.U8 [R13+UR12+0x3200], R4 ;  /* 0x003200040d007988 */ /* 0x000fe2000800000c */
[----:B------:R-:W-:-:S03]  /*10b90*/  @!P0 IMAD.MOV.U32 R3, RZ, RZ, R252 ;  /* 0x000000ffff038224 */ /* 0x000fc600078e00fc */
[----:B------:R-:W-:Y:S04]  /*10ba0*/  STL [R1+0x810], R234 ;  /* 0x000810ea01007387 */ /* 0x000fe80000100800 */
[----:B------:R-:W-:Y:S04]  /*10bb0*/  STS.U8 [R13+UR12+0x3400], R17 ;  /* 0x003400110d007988 */ /* 0x000fe8000800000c */
[----:B------:R-:W-:Y:S04]  /*10bc0*/  STL [R1+0x80c], R252 ;  /* 0x00080cfc01007387 */ /* 0x000fe80000100800 */
[----:B------:R-:W-:Y:S04]  /*10bd0*/  STS.U8 [R13+UR12+0x3600], R22 ;  /* 0x003600160d007988 */ /* 0x000fe8000800000c */
[----:B------:R-:W-:Y:S04]  /*10be0*/  STL [R1+0x818], R250 ;  /* 0x000818fa01007387 */ /* 0x000fe80000100800 */
[----:B------:R-:W-:Y:S04]  /*10bf0*/  STL [R1+0x814], R244 ;  /* 0x000814f401007387 */ /* 0x000fe80000100800 */
[----:B------:R-:W-:Y:S04]  /*10c00*/  STS.U8 [R13+UR12+0x3800], R153 ;  /* 0x003800990d007988 */ /* 0x000fe8000800000c */
[----:B------:R-:W-:Y:S04]  /*10c10*/  STL [R1+0x820], R236 ;  /* 0x000820ec01007387 */ /* 0x000fe80000100800 */
[----:B------:R-:W-:Y:S01]  /*10c20*/  STS.U8 [R13+UR12+0x3a00], R154 ;  /* 0x003a009a0d007988 */ /* 0x000fe2000800000c */
[----:B------:R-:W-:-:S03]  /*10c30*/  PRMT R175, RZ, 0x7610, R175 ;  /* 0x00007610ffaf7816 */ /* 0x000fc600000000af */
[----:B------:R-:W-:Y:S04]  /*10c40*/  STL [R1+0x81c], R0 ;  /* 0x00081c0001007387 */ /* 0x000fe80000100800 */
[----:B------:R-:W-:Y:S04]  /*10c50*/  STS.U8 [R13+UR12+0x3c00], R155 ;  /* 0x003c009b0d007988 */ /* 0x000fe8000800000c */
[----:B------:R-:W-:Y:S04]  /*10c60*/  STL [R1+0x824], R251 ;  /* 0x000824fb01007387 */ /* 0x000fe80000100800 */
[----:B------:R0:W-:Y:S04]  /*10c70*/  STS.U8 [R13+UR12+0x3e00], R157 ;  /* 0x003e009d0d007988 */ /* 0x0001e8000800000c */
[----:B------:R1:W2:Y:S04]  /*10c80*/  @!P0 LDG.E.U8 R176, desc[UR14][R2.64] ;  /* 0x0000000e02b08981 */ /* 0x0002a8000c1e1100 */
[----:B0-----:R-:W2:Y:S01]  /*10c90*/  LDL.LU R13, [R1+0x22c] ;  /* 0x00022c00010d7983 */ /* 0x001ea20000300800 */
[----:B-1----:R-:W-:-:S03]  /*10ca0*/  @!P0 IMAD.MOV.U32 R2, RZ, RZ, R250 ;  /* 0x000000ffff028224 */ /* 0x002fc600078e00fa */
[----:B------:R-:W2:Y:S01]  /*10cb0*/  LDL.LU R223, [R1+0x208] ;  /* 0x0002080001df7983 */ /* 0x000ea20000300800 */
[----:B------:R-:W-:Y:S01]  /*10cc0*/  @!P0 IMAD.MOV.U32 R3, RZ, RZ, R244 ;  /* 0x000000ffff038224 */ /* 0x000fe200078e00f4 */
[----:B------:R-:W-:-:S04]  /*10cd0*/  PRMT R174, RZ, 0x7610, R174 ;  /* 0x00007610ffae7816 */ /* 0x000fc800000000ae */
[----:B------:R0:W2:Y:S02]  /*10ce0*/  @!P0 LDG.E.U8 R175, desc[UR14][R2.64] ;  /* 0x0000000e02af8981 */ /* 0x0000a4000c1e1100 */
[----:B0-----:R-:W-:Y:S02]  /*10cf0*/  @!P0 IMAD.MOV.U32 R2, RZ, RZ, R236 ;  /* 0x000000ffff028224 */ /* 0x001fe400078e00ec */
[----:B------:R-:W-:-:S05]  /*10d00*/  @!P0 IMAD.MOV.U32 R3, RZ, RZ, R0 ;  /* 0x000000ffff038224 */ /* 0x000fca00078e0000 */
[----:B------:R0:W2:Y:S01]  /*10d10*/  @!P0 LDG.E.U8 R174, desc[UR14][R2.64] ;  /* 0x0000000e02ae8981 */ /* 0x0000a2000c1e1100 */
[----:B------:R-:W-:Y:S01]  /*10d20*/  PRMT R173, RZ, 0x7610, R173 ;  /* 0x00007610ffad7816 */ /* 0x000fe200000000ad */
[----:B0-----:R-:W-:Y:S02]  /*10d30*/  @!P0 IMAD.MOV.U32 R2, RZ, RZ, R251 ;  /* 0x000000ffff028224 */ /* 0x001fe400078e00fb */
[----:B------:R-:W2:Y:S04]  /*10d40*/  LDL.LU R251, [R1+0x364] ;  /* 0x0003640001fb7983 */ /* 0x000ea80000300800 */
        /* <DEDUP_REMOVED lines=8> */
[----:B------:R-:W2:Y:S01]  /*10dd0*/  LDL.LU R241, [R1+0x300] ;  /* 0x0003000001f17983 */ /* 0x000ea20000300800 */
[----:B------:R-:W-:-:S03]  /*10de0*/  PRMT R172, RZ, 0x7610, R172 ;  /* 0x00007610ffac7816 */ /* 0x000fc600000000ac */
[----:B------:R-:W2:Y:S04]  /*10df0*/  LDL.LU R249, [R1+0x2c4] ;  /* 0x0002c40001f97983 */ /* 0x000ea80000300800 */
[----:B------:R-:W2:Y:S04]  /*10e00*/  LDL.LU R230, [R1+0x2e0] ;  /* 0x0002e00001e67983 */ /* 0x000ea80000300800 */
[----:B------:R-:W2:Y:S04]  /*10e10*/  LDL.LU R235, [R1+0x2a4] ;  /* 0x0002a40001eb7983 */ /* 0x000ea80000300800 */
[----:B------:R-:W2:Y:S01]  /*10e20*/  LDL.LU R243, [R1+0x2c0] ;  /* 0x0002c00001f37983 */ /* 0x000ea20000300800 */
[----:B---3--:R-:W-:-:S03]  /*10e30*/  @!P0 IMAD.MOV.U32 R3, RZ, RZ, R238 ;  /* 0x000000ffff038224 */ /* 0x008fc600078e00ee */
[----:B------:R-:W3:Y:S04]  /*10e40*/  LDL.LU R229, [R1+0x284] ;  /* 0x0002840001e57983 */ /* 0x000ee80000300800 */
[----:B------:R4:W3:Y:S04]  /*10e50*/  @!P0 LDG.E.U8 R173, desc[UR14][R2.64] ;  /* 0x0000000e02ad8981 */ /* 0x0008e8000c1e1100 */
[----:B------:R-:W3:Y:S01]  /*10e60*/  LDL R33, [R1+0x580] ;  /* 0x0005800001217983 */ /* 0x000ee20000100800 */
[----:B------:R-:W-:Y:S02]  /*10e70*/  PRMT R171, RZ, 0x7610, R171 ;  /* 0x00007610ffab7816 */ /* 0x000fe400000000ab */
[----:B------:R-:W-:Y:S01]  /*10e80*/  PRMT R170, RZ, 0x7610, R170 ;  /* 0x00007610ffaa7816 */ /* 0x000fe200000000aa */
[----:B------:R-:W3:Y:S01]  /*10e90*/  LDL R41, [R1+0x560] ;  /* 0x0005600001297983 */ /* 0x000ee20000100800 */
[----:B----4-:R-:W-:-:S02]  /*10ea0*/  @!P0 IMAD.MOV.U32 R2, RZ, RZ, R225 ;  /* 0x000000ffff028224 */ /* 0x010fc400078e00e1 */
[----:B--2---:R-:W-:Y:S01]  /*10eb0*/  @!P0 IMAD.MOV.U32 R3, RZ, RZ, R14 ;  /* 0x000000ffff038224 */ /* 0x004fe200078e000e */
[----:B------:R-:W-:Y:S01]  /*10ec0*/  PRMT R169, RZ, 0x7610, R169 ;  /* 0x00007610ffa97816 */ /* 0x000fe200000000a9 */
[----:B------:R-:W2:Y:S04]  /*10ed0*/  LDL R40, [R1+0x564] ;  /* 0x0005640001287983 */ /* 0x000ea80000100800 */
[----:B------:R0:W4:Y:S01]  /*10ee0*/  @!P0 LDG.E.U8 R172, desc[UR14][R2.64] ;  /* 0x0000000e02ac8981 */ /* 0x000122000c1e1100 */
[----:B------:R-:W-:-:S03]  /*10ef0*/  PRMT R168, RZ, 0x7610, R168 ;  /* 0x00007610ffa87816 */ /* 0x000fc600000000a8 */
[----:B------:R-:W4:Y:S04]  /*10f00*/  LDL R39, [R1+0x540] ;  /* 0x0005400001277983 */ /* 0x000f280000100800 */
[----:B------:R-:W4:Y:S01]  /*10f10*/  LDL R38, [R1+0x544] ;  /* 0x0005440001267983 */ /* 0x000f220000100800 */
[----:B0-----:R-:W-:-:S03]  /*10f20*/  @!P0 IMAD.MOV.U32 R2, RZ, RZ, R32 ;  /* 0x000000ffff028224 */ /* 0x001fc600078e0020 */
[----:B------:R-:W2:Y:S01]  /*10f30*/  LDL R32, [R1+0x780] ;  /* 0x0007800001207983 */ /* 0x000ea20000100800 */
[----:B------:R-:W-:Y:S01]  /*10f40*/  @!P0 IMAD.MOV.U32 R3, RZ, RZ, R26 ;  /* 0x000000ffff038224 */ /* 0x000fe200078e001a */
[----:B------:R-:W-:Y:S02]  /*10f50*/  PRMT R167, RZ, 0x7610, R167 ;  /* 0x00007610ffa77816 */ /* 0x000fe400000000a7 */
[----:B------:R-:W4:Y:S04]  /*10f60*/  LDL R37, [R1+0x520] ;  /* 0x0005200001257983 */ /* 0x000f280000100800 */
[----:B------:R0:W4:Y:S04]  /*10f70*/  @!P0 LDG.E.U8 R171, desc[UR14][R2.64] ;  /* 0x0000000e02ab8981 */ /* 0x000128000c1e1100 */
[----:B------:R-:W4:Y:S04]  /*10f80*/  LDL R36, [R1+0x524] ;  /* 0x0005240001247983 */ /* 0x000f280000100800 */
[----:B------:R-:W4:Y:S01]  /*10f90*/  LDL R35, [R1+0x500] ;  /* 0x0005000001237983 */ /* 0x000f220000100800 */
[----:B0-----:R-:W-:-:S03]  /*10fa0*/  @!P0 IMAD.MOV.U32 R3, RZ, RZ, R31 ;  /* 0x000000ffff038224 */ /* 0x001fc600078e001f */
[----:B------:R-:W4:Y:S04]  /*10fb0*/  LDL R34, [R1+0x504] ;  /* 0x0005040001227983 */ /* 0x000f280000100800 */
[----:B------:R0:W-:Y:S01]  /*10fc0*/  STL [R1+0x82c], R248 ;  /* 0x00082cf801007387 */ /* 0x0001e20000100800 */
[----:B------:R-:W-:Y:S01]  /*10fd0*/  PRMT R166, RZ, 0x7610, R166 ;  /* 0x00007610ffa67816 */ /* 0x000fe200000000a6 */
[----:B------:R-:W-:-:S05]  /*10fe0*/  @!P0 IMAD.MOV.U32 R2, RZ, RZ, R13 ;  /* 0x000000ffff028224 */ /* 0x000fca00078e000d */
[----:B------:R1:W4:Y:S02]  /*10ff0*/  @!P0 LDG.E.U8 R170, desc[UR14][R2.64] ;  /* 0x0000000e02aa8981 */ /* 0x000324000c1e1100 */
[----:B-1----:R-:W-:Y:S02]  /*11000*/  @!P0 IMAD.MOV.U32 R2, RZ, RZ, R29 ;  /* 0x000000ffff028224 */ /* 0x002fe400078e001d */
[----:B------:R-:W-:-:S05]  /*11010*/  @!P0 IMAD.MOV.U32 R3, RZ, RZ, R223 ;  /* 0x000000ffff038224 */ /* 0x000fca00078e00df */
[----:B------:R1:W4:Y:S02]  /*11020*/  @!P0 LDG.E.U8 R169, desc[UR14][R2.64] ;  /* 0x0000000e02a98981 */ /* 0x000324000c1e1100 */
[----:B-1----:R-:W-:Y:S02]  /*11030*/  @!P0 IMAD.MOV.U32 R2, RZ, RZ, R248 ;  /* 0x000000ffff028224 */ /* 0x002fe400078e00f8 */
[----:B------:R-:W-:Y:S01]  /*11040*/  @!P0 IMAD.MOV.U32 R3, RZ, RZ, R247 ;  /* 0x000000ffff038224 */ /* 0x000fe200078e00f7 */
[----:B0-----:R-:W4:Y:S04]  /*11050*/  LDL.LU R248, [R1+0x384] ;  /* 0x0003840001f87983 */ /* 0x001f280000300800 */
[----:B------:R0:W4:Y:S04]  /*11060*/  @!P0 LDG.E.U8 R168, desc[UR14][R2.64] ;  /* 0x0000000e02a88981 */ /* 0x000128000c1e1100 */
[----:B------:R1:W-:Y:S01]  /*11070*/  STL [R1+0x828], R247 ;  /* 0x000828f701007387 */ /* 0x0003e20000100800 */
[----:B0-----:R-:W-:-:S02]  /*11080*/  @!P0 IMAD.MOV.U32 R2, RZ, RZ, R240 ;  /* 0x000000ffff028224 */ /* 0x001fc400078e00f0 */
[----:B------:R-:W-:Y:S01]  /*11090*/  @!P0 IMAD.MOV.U32 R3, RZ, RZ, R239 ;  /* 0x000000ffff038224 */ /* 0x000fe200078e00ef */
[----:B-1----:R-:W4:Y:S04]  /*110a0*/  LDL.LU R247, [R1+0x3a0] ;  /* 0x0003a00001f77983 */ /* 0x002f280000300800 */
[----:B------:R0:W-:Y:S04]  /*110b0*/  STL [R1+0x834], R240 ;  /* 0x000834f001007387 */ /* 0x0001e80000100800 */
[----:B------:R1:W4:Y:S04]  /*110c0*/  @!P0 LDG.E.U8 R167, desc[UR14][R2.64] ;  /* 0x0000000e02a78981 */ /* 0x000328000c1e1100 */
[----:B0-----:R-:W4:Y:S01]  /*110d0*/  LDL.LU R240, [R1+0x3a4] ;  /* 0x0003a40001f07983 */ /* 0x001f220000300800 */
[----:B-1----:R-:W-:-:S03]  /*110e0*/  @!P0 IMAD.MOV.U32 R2, RZ, RZ, R232 ;  /* 0x000000ffff028224 */ /* 0x002fc600078e00e8 */
[----:B------:R0:W-:Y:S01]  /*110f0*/  STL [R1+0x830], R239 ;  /* 0x000830ef01007387 */ /* 0x0001e20000100800 */
[----:B------:R-:W-:-:S05]  /*11100*/  @!P0 IMAD.MOV.U32 R3, RZ, RZ, R231 ;  /* 0x000000ffff038224 */ /* 0x000fca00078e00e7 */
[----:B------:R3:W4:Y:S04]  /*11110*/  @!P0 LDG.E.U8 R166, desc[UR14][R2.64] ;  /* 0x0000000e02a68981 */ /* 0x000728000c1e1100 */
[----:B0-----:R-:W4:Y:S04]  /*11120*/  LDL.LU R239, [R1+0x3c0] ;  /* 0x0003c00001ef7983 */ /* 0x001f280000300800 */
[----:B------:R0:W-:Y:S04]  /*11130*/  STL [R1+0x83c], R232 ;  /* 0x00083ce801007387 */ /* 0x0001e80000100800 */
[----:B0-----:R-:W4:Y:S04]  /*11140*/  LDL.LU R232, [R1+0x3c4] ;  /* 0x0003c40001e87983 */ /* 0x001f280000300800 */
[----:B------:R0:W-:Y:S01]  /*11150*/  STL [R1+0x838], R231 ;  /* 0x000838e701007387 */ /* 0x0001e20000100800 */
[----:B---3--:R-:W-:-:S03]  /*11160*/  @!P0 IMAD.MOV.U32 R3, RZ, RZ, R33 ;  /* 0x000000ffff038224 */ /* 0x008fc600078e0021 */
[----:B0-----:R-:W3:Y:S04]  /*11170*/  LDL.LU R231, [R1+0x3e0] ;  /* 0x0003e00001e77983 */ /* 0x001ee80000300800 */
[----:B------:R-:W3:Y:S04]  /*11180*/  LDL R33, [R1+0x4e0] ;  /* 0x0004e00001217983 */ /* 0x000ee80000100800 */
[----:B------:R-:W3:Y:S04]  /*11190*/  LDL R46, [R1+0x4c0] ;  /* 0x0004c000012e7983 */ /* 0x000ee80000100800 */
[----:B------:R-:W3:Y:S01]  /*111a0*/  LDL R45, [R1+0x4c4] ;  /* 0x0004c400012d7983 */ /* 0x000ee20000100800 */
[----:B--2---:R-:W-:-:S03]  /*111b0*/  @!P0 IMAD.MOV.U32 R2, RZ, RZ, R32 ;  /* 0x000000ffff028224 */ /* 0x004fc600078e0020 */
[----:B------:R-:W2:Y:S01]  /*111c0*/  LDL R32, [R1+0x4e4] ;  /* 0x0004e40001207983 */ /* 0x000ea20000100800 */
[----:B------:R-:W-:-:S03]  /*111d0*/  PRMT R165, RZ, 0x7610, R165 ;  /* 0x00007610ffa57816 */ /* 0x000fc600000000a5 */
[----:B------:R0:W-:Y:S04]  /*111e0*/  STS.U8 [R228+UR12+0xe80], R184 ;  /* 0x000e80b8e4007988 */ /* 0x0001e8000800000c */
[----:B------:R1:W-:Y:S04]  /*111f0*/  STS.U8 [R228+UR12+0xc80], R164 ;  /* 0x000c80a4e4007988 */ /* 0x0003e8000800000c */
[----:B------:R1:W2:Y:S04]  /*11200*/  @!P0 LDG.E.U8 R165, desc[UR14][R2.64] ;  /* 0x0000000e02a58981 */ /* 0x0002a8000c1e1100 */
[----:B0-----:R-:W2:Y:S04]  /*11210*/  LDL.LU R184, [R1+0x200] ;  /* 0x0002000001b87983 */ /* 0x001ea80000300800 */
[----:B------:R-:W2:Y:S04]  /*11220*/  LDL R44, [R1+0x4a0] ;  /* 0x0004a000012c7983 */ /* 0x000ea80000100800 */
[----:B------:R-:W2:Y:S01]  /*11230*/  LDL R43, [R1+0x4a4] ;  /* 0x0004a400012b7983 */ /* 0x000ea20000100800 */
[----:B-1----:R-:W-:Y:S01]  /*11240*/  PRMT R164, RZ, 0x7610, R164 ;  /* 0x00007610ffa47816 */ /* 0x002fe200000000a4 */
[----:B------:R-:W-:-:S02]  /*11250*/  @!P0 IMAD.MOV.U32 R2, RZ, RZ, R40 ;  /* 0x000000ffff028224 */ /* 0x000fc400078e0028 */
[----:B------:R-:W-:Y:S01]  /*11260*/  @!P0 IMAD.MOV.U32 R3, RZ, RZ, R41 ;  /* 0x000000ffff038224 */ /* 0x000fe200078e0029 */
[----:B------:R-:W2:Y:S04]  /*11270*/  LDL R42, [R1+0x480] ;  /* 0x00048000012a7983 */ /* 0x000ea80000100800 */
[----:B------:R-:W2:Y:S04]  /*11280*/  LDL R41, [R1+0x484] ;  /* 0x0004840001297983 */ /* 0x000ea80000100800 */
[----:B------:R0:W-:Y:S04]  /*11290*/  STS.U8 [R228+UR12+0xa80], R163 ;  /* 0x000a80a3e4007988 */ /* 0x0001e8000800000c */
[----:B------:R4:W2:Y:S04]  /*112a0*/  @!P0 LDG.E.U8 R164, desc[UR14][R2.64] ;  /* 0x0000000e02a48981 */ /* 0x0008a8000c1e1100 */
[----:B------:R-:W2:Y:S01]  /*112b0*/  LDL R40, [R1+0x460] ;  /* 0x0004600001287983 */ /* 0x000ea20000100800 */
[----:B0-----:R-:W-:Y:S01]  /*112c0*/  PRMT R163, RZ, 0x7610, R163 ;  /* 0x00007610ffa37816 */ /* 0x001fe200000000a3 */
[----:B----4-:R-:W-:-:S02]  /*112d0*/  @!P0 IMAD.MOV.U32 R2, RZ, RZ, R38 ;  /* 0x000000ffff028224 */ /* 0x010fc400078e0026 */
[----:B------:R-:W-:Y:S01]  /*112e0*/  @!P0 IMAD.MOV.U32 R3, RZ, RZ, R39 ;  /* 0x000000ffff038224 */ /* 0x000fe200078e0027 */
[----:B------:R0:W-:Y:S04]  /*112f0*/  STS.U8 [R228+UR12+0x880], R162 ;  /* 0x000880a2e4007988 */ /* 0x0001e8000800000c */
[----:B------:R-:W4:Y:S04]  /*11300*/  LDL R39, [R1+0x464] ;  /* 0x0004640001277983 */ /* 0x000f280000100800 */
[----:B------:R1:W4:Y:S01]  /*11310*/  @!P0 LDG.E.U8 R163, desc[UR14][R2.64] ;  /* 0x0000000e02a38981 */ /* 0x000322000c1e1100 */
[----:B0-----:R-:W-:-:S03]  /*11320*/  PRMT R162, RZ, 0x7610, R162 ;  /* 0x00007610ffa27816 */ /* 0x001fc600000000a2 */
[----:B------:R-:W4:Y:S01]  /*11330*/  LDL R38, [R1+0x440] ;  /* 0x0004400001267983 */ /* 0x000f220000100800 */
[----:B-1----:R-:W-:Y:S02]  /*11340*/  @!P0 IMAD.MOV.U32 R2, RZ, RZ, R36 ;  /* 0x000000ffff028224 */ /* 0x002fe400078e0024 */
        /* <DEDUP_REMOVED lines=8> */
[----:B------:R-:W4:Y:S04]  /*113d0*/  LDL R34, [R1+0x400] ;  /* 0x0004000001227983 */ /* 0x000f280000100800 */
[----:B------:R-:W4:Y:S04]  /*113e0*/  LDL R35, [R1+0x424] ;  /* 0x0004240001237983 */ /* 0x000f280000100800 */
[----:B------:R3:W4:Y:S02]  /*113f0*/  @!P0 LDG.E.U8 R161, desc[UR14][R2.64] ;  /* 0x0000000e02a18981 */ /* 0x000724000c1e1100 */
[----:B---3--:R-:W-:-:S02]  /*11400*/  @!P0 IMAD.MOV.U32 R3, RZ, RZ, R33 ;  /* 0x000000ffff038224 */ /* 0x008fc400078e0021 */
[----:B------:R-:W3:Y:S01]  /*11410*/  LDL R33, [R1+0x404] ;  /* 0x0004040001217983 */ /* 0x000ee20000100800 */
[----:B--2---:R-:W-:-:S03]  /*11420*/  @!P0 IMAD.MOV.U32 R2, RZ, RZ, R32 ;  /* 0x000000ffff028224 */ /* 0x004fc600078e0020 */
[----:B------:R-:W2:Y:S04]  /*11430*/  LDL R32, [R1+0x3e4] ;  /* 0x0003e40001207983 */ /* 0x000ea80000100800 */
[----:B------:R0:W-:Y:S04]  /*11440*/  STS.U8 [R228+UR12+0x480], R160 ;  /* 0x000480a0e4007988 */ /* 0x0001e8000800000c */
[----:B------:R1:W-:Y:S01]  /*11450*/  STS.U8 [R228+UR12+0x280], R159 ;  /* 0x0002809fe4007988 */ /* 0x0003e2000800000c */
[----:B0-----:R-:W-:Y:S02]  /*11460*/  PRMT R160, RZ, 0x7610, R160 ;  /* 0x00007610ffa07816 */ /* 0x001fe400000000a0 */
[----:B-1----:R-:W-:-:S04]  /*11470*/  PRMT R159, RZ, 0x7610, R159 ;  /* 0x00007610ff9f7816 */ /* 0x002fc8000000009f */
[----:B------:R0:W2:Y:S04]  /*11480*/  @!P0 LDG.E.U8 R160, desc[UR14][R2.64] ;  /* 0x0000000e02a08981 */ /* 0x0000a8000c1e1100 */
[----:B------:R1:W-:Y:S01]  /*11490*/  STS.U8 [R228+UR12+0x80], R158 ;  /* 0x0000809ee4007988 */ /* 0x0003e2000800000c */
[----:B0-----:R-:W-:Y:S02]  /*114a0*/  @!P0 IMAD.MOV.U32 R2, RZ, RZ, R45 ;  /* 0x000000ffff028224 */ /* 0x001fe400078e002d */
[----:B------:R-:W-:Y:S01]  /*114b0*/  @!P0 IMAD.MOV.U32 R3, RZ, RZ, R46 ;  /* 0x000000ffff038224 */ /* 0x000fe200078e002e */
[----:B-1----:R-:W-:-:S04]  /*114c0*/  PRMT R158, RZ, 0x7610, R158 ;  /* 0x00007610ff9e7816 */ /* 0x002fc8000000009e */
        /* <DEDUP_REMOVED lines=10> */
[----:B----4-:R-:W-:Y:S02]  /*11570*/  @!P0 IMAD.MOV.U32 R2, RZ, RZ, R39 ;  /* 0x000000ffff028224 */ /* 0x010fe400078e0027 */
[----:B------:R-:W-:-:S05]  /*11580*/  @!P0 IMAD.MOV.U32 R3, RZ, RZ, R40 ;  /* 0x000000ffff038224 */ /* 0x000fca00078e0028 */
[----:B------:R0:W4:Y:S01]  /*11590*/  @!P0 LDG.E.U8 R155, desc[UR14][R2.64] ;  /* 0x0000000e029b8981 */ /* 0x000122000c1e1100 */
[----:B------:R-:W-:Y:S01]  /*115a0*/  PRMT R153, RZ, 0x7610, R153 ;  /* 0x00007610ff997816 */ /* 0x000fe20000000099 */
[----:B0-----:R-:W-:Y:S02]  /*115b0*/  @!P0 IMAD.MOV.U32 R2, RZ, RZ, R37 ;  /* 0x000000ffff028224 */ /* 0x001fe400078e0025 */
[----:B------:R-:W-:-:S05]  /*115c0*/  @!P0 IMAD.MOV.U32 R3, RZ, RZ, R38 ;  /* 0x000000ffff038224 */ /* 0x000fca00078e0026 */
[----:B------:R0:W4:Y:S01]  /*115d0*/  @!P0 LDG.E.U8 R154, desc[UR14][R2.64] ;  /* 0x0000000e029a8981 */ /* 0x000122000c1e1100 */
[----:B------:R-:W-:-:S03]  /*115e0*/  PRMT R152, RZ, 0x7610, R152 ;  /* 0x00007610ff987816 */ /* 0x000fc60000000098 */
[----:B------:R1:W-:Y:S01]  /*115f0*/  STS.U8 [R228+UR12+0x1680], R190 ;  /* 0x001680bee4007988 */ /* 0x0003e2000800000c */
[----:B0-----:R-:W-:Y:S02]  /*11600*/  @!P0 IMAD.MOV.U32 R2, RZ, RZ, R35 ;  /* 0x000000ffff028224 */ /* 0x001fe400078e0023 */
[----:B------:R-:W-:Y:S01]  /*11610*/  @!P0 IMAD.MOV.U32 R3, RZ, RZ, R36 ;  /* 0x000000ffff038224 */ /* 0x000fe200078e0024 */
[----:B------:R0:W-:Y:S04]  /*11620*/  STS.U8 [R228+UR12+0x1a80], R192 ;  /* 0x001a80c0e4007988 */ /* 0x0001e8000800000c */
[----:B------:R0:W4:Y:S04]  /*11630*/  @!P0 LDG.E.U8 R153, desc[UR14][R2.64] ;  /* 0x0000000e02998981 */ /* 0x000128000c1e1100 */
[----:B-1----:R-:W4:Y:S04]  /*11640*/  LDL.LU R190, [R1+0x220] ;  /* 0x0002200001be7983 */ /* 0x002f280000300800 */
[----:B0-----:R-:W4:Y:S01]  /*11650*/  LDL.LU R192, [R1+0x204] ;  /* 0x0002040001c07983 */ /* 0x001f220000300800 */
[----:B------:R-:W-:-:S03]  /*11660*/  @!P0 IMAD.MOV.U32 R3, RZ, RZ, R34 ;  /* 0x000000ffff038224 */ /* 0x000fc600078e0022 */
[----:B------:R0:W-:Y:S04]  /*11670*/  STS.U8 [R228+UR12+0x2080], R196 ;  /* 0x002080c4e4007988 */ /* 0x0001e8000800000c */
[----:B------:R1:W-:Y:S04]  /*11680*/  STS.U8 [R228+UR12+0x2280], R197 ;  /* 0x002280c5e4007988 */ /* 0x0003e8000800000c */
[----:B------:R1:W-:Y:S01]  /*11690*/  STS.U8 [R228+UR12+0x2480], R202 ;  /* 0x002480cae4007988 */ /* 0x0003e2000800000c */
[----:B0-----:R-:W-:-:S03]  /*116a0*/  IMAD.MOV.U32 R196, RZ, RZ, R25 ;  /* 0x000000ffffc47224 */ /* 0x001fc600078e0019 */
[----:B------:R0:W-:Y:S01]  /*116b0*/  STS.U8 [R228+UR12+0x1c80], R193 ;  /* 0x001c80c1e4007988 */ /* 0x0001e2000800000c */
[----:B-1----:R-:W-:-:S03]  /*116c0*/  IMAD.MOV.U32 R197, RZ, RZ, R24 ;  /* 0x000000ffffc57224 */ /* 0x002fc600078e0018 */
[----:B------:R1:W-:Y:S04]  /*116d0*/  STS.U8 [R228+UR12+0x1e80], R195 ;  /* 0x001e80c3e4007988 */ /* 0x0003e8000800000c */
[----:B------:R-:W4:Y:S01]  /*116e0*/  LDL.LU R202, [R1+0x240] ;  /* 0x0002400001ca7983 */ /* 0x000f220000300800 */
[----:B0-----:R-:W-:-:S03]  /*116f0*/  IMAD.MOV.U32 R193, RZ, RZ, R27 ;  /* 0x000000ffffc17224 */ /* 0x001fc600078e001b */
[----:B------:R0:W-:Y:S01]  /*11700*/  STS.U8 [R228+UR12+0x1480], R188 ;  /* 0x001480bce4007988 */ /* 0x0001e2000800000c */
[----:B-1----:R-:W-:-:S03]  /*11710*/  IMAD.MOV.U32 R195, RZ, RZ, R26 ;  /* 0x000000ffffc37224 */ /* 0x002fc600078e001a */
[----:B------:R1:W-:Y:S04]  /*11720*/  STS.U8 [R228+UR12+0x1880], R191 ;  /* 0x001880bfe4007988 */ /* 0x0003e8000800000c */
[----:B------:R-:W4:Y:S01]  /*11730*/  LDL.LU.64 R24, [R1] ;  /* 0x0000000001187983 */ /* 0x000f220000300a00 */
[----:B0-----:R-:W-:-:S03]  /*11740*/  IMAD.MOV.U32 R188, RZ, RZ, R29 ;  /* 0x000000ffffbc7224 */ /* 0x001fc600078e001d */
[----:B------:R0:W-:Y:S01]  /*11750*/  STS.U8 [R228+UR12+0x1080], R186 ;  /* 0x001080bae4007988 */ /* 0x0001e2000800000c */
[----:B-1----:R-:W-:-:S03]  /*11760*/  IMAD.MOV.U32 R191, RZ, RZ, R28 ;  /* 0x000000ffffbf7224 */ /* 0x002fc600078e001c */
[----:B------:R1:W-:Y:S04]  /*11770*/  STS.U8 [R228+UR12+0x1280], R187 ;  /* 0x001280bbe4007988 */ /* 0x0003e8000800000c */
[----:B------:R-:W4:Y:S01]  /*11780*/  LDL.LU.64 R26, [R1+0x8] ;  /* 0x00000800011a7983 */ /* 0x000f220000300a00 */
[----:B0-----:R-:W-:-:S03]  /*11790*/  IMAD.MOV.U32 R186, RZ, RZ, R31 ;  /* 0x000000ffffba7224 */ /* 0x001fc600078e001f */
[----:B------:R-:W4:Y:S01]  /*117a0*/  LDL.LU.64 R28, [R1+0x10] ;  /* 0x00001000011c7983 */ /* 0x000f220000300a00 */
[----:B-1----:R-:W-:-:S03]  /*117b0*/  IMAD.MOV.U32 R187, RZ, RZ, R30 ;  /* 0x000000ffffbb7224 */ /* 0x002fc600078e001e */
[----:B------:R-:W4:Y:S01]  /*117c0*/  LDL.LU.64 R30, [R1+0x18] ;  /* 0x00001800011e7983 */ /* 0x000f220000300a00 */
[----:B------:R-:W-:Y:S01]  /*117d0*/  PRMT R23, RZ, 0x7610, R23 ;  /* 0x00007610ff177816 */ /* 0x000fe20000000017 */
[----:B---3--:R-:W-:-:S05]  /*117e0*/  @!P0 IMAD.MOV.U32 R2, RZ, RZ, R33 ;  /* 0x000000ffff028224 */ /* 0x008fca00078e0021 */
[----:B------:R2:W3:Y:S02]  /*117f0*/  @!P0 LDG.E.U8 R152, desc[UR14][R2.64] ;  /* 0x0000000e02988981 */ /* 0x0004e4000c1e1100 */
[----:B--2---:R-:W-:Y:S02]  /*11800*/  @!P0 IMAD.MOV.U32 R2, RZ, RZ, R32 ;  /* 0x000000ffff028224 */ /* 0x004fe400078e0020 */
[----:B------:R-:W2:Y:S04]  /*11810*/  LDL.LU.64 R32, [R1+0x20] ;  /* 0x0000200001207983 */ /* 0x000ea80000300a00 */
        /* <DEDUP_REMOVED lines=48> */
[----:B------:R-:W2:Y:S01]  /*11b20*/  LDL.LU.64 R130, [R1+0x1a8] ;  /* 0x0001a80001827983 */ /* 0x000ea20000300a00 */
[----:B------:R-:W-:-:S03]  /*11b30*/  @!P0 IMAD.MOV.U32 R3, RZ, RZ, R231 ;  /* 0x000000ffff038224 */ /* 0x000fc600078e00e7 */
        /* <DEDUP_REMOVED lines=9> */
[----:B------:R0:W2:Y:S04]  /*11bd0*/  @!P0 LDG.E.U8 R23, desc[UR14][R2.64] ;  /* 0x0000000e02178981 */ /* 0x0000a8000c1e1100 */
[----:B------:R-:W2:Y:S01]  /*11be0*/  LDL.LU.64 R150, [R1+0x1f8] ;  /* 0x0001f80001967983 */ /* 0x000ea20000300a00 */
[----:B0-----:R-:W-:-:S03]  /*11bf0*/  IMAD.MOV.U32 R3, RZ, RZ, R13 ;  /* 0x000000ffff037224 */ /* 0x001fc600078e000d */
[----:B------:R-:W4:Y:S01]  /*11c00*/  LDL.LU R13, [R1+0xaf0] ;  /* 0x000af000010d7983 */ /* 0x000f220000300800 */
[----:B------:R-:W-:Y:S01]  /*11c10*/  PRMT R22, RZ, 0x7610, R22 ;  /* 0x00007610ff167816 */ /* 0x000fe20000000016 */
[----:B------:R-:W-:Y:S02]  /*11c20*/  @!P0 IMAD.MOV.U32 R2, RZ, RZ, R232 ;  /* 0x000000ffff028224 */ /* 0x000fe400078e00e8 */
[----:B------:R0:W-:Y:S01]  /*11c30*/  STS.U8 [R228+UR12+0x2680], R203 ;  /* 0x002680cbe4007988 */ /* 0x0001e2000800000c */
[----:B------:R-:W-:Y:S01]  /*11c40*/  PRMT R21, RZ, 0x7610, R21 ;  /* 0x00007610ff157816 */ /* 0x000fe20000000015 */
[----:B0-----:R-:W-:Y:S02]  /*11c50*/  IMAD.MOV.U32 R203, RZ, RZ, R3 ;  /* 0x000000ffffcb7224 */ /* 0x001fe400078e0003 */
        /* <DEDUP_REMOVED lines=10> */
[----:B------:R-:W-:-:S03]  /*11d00*/  PRMT R18, RZ, 0x7610, R18 ;  /* 0x00007610ff127816 */ /* 0x000fc60000000012 */
[----:B------:R1:W-:Y:S01]  /*11d10*/  STS.U8 [R228+UR12+0x2c80], R207 ;  /* 0x002c80cfe4007988 */ /* 0x0003e2000800000c */
[----:B0-----:R-:W-:Y:S02]  /*11d20*/  @!P0 IMAD.MOV.U32 R2, RZ, RZ, R251 ;  /* 0x000000ffff028224 */ /* 0x001fe400078e00fb */
[----:B------:R-:W-:Y:S01]  /*11d30*/  @!P0 IMAD.MOV.U32 R3, RZ, RZ, R250 ;  /* 0x000000ffff038224 */ /* 0x000fe200078e00fa */
[----:B------:R0:W-:Y:S01]  /*11d40*/  STS.U8 [R228+UR12+0x2e80], R208 ;  /* 0x002e80d0e4007988 */ /* 0x0001e2000800000c */
[----:B-1----:R-:W-:Y:S02]  /*11d50*/  IMAD.MOV.U32 R207, RZ, RZ, R197 ;  /* 0x000000ffffcf7224 */ /* 0x002fe400078e00c5 */
[----:B------:R-:W-:Y:S01]  /*11d60*/  IMAD.MOV.U32 R197, RZ, RZ, R193 ;  /* 0x000000ffffc57224 */ /* 0x000fe200078e00c1 */
[----:B------:R1:W2:Y:S01]  /*11d70*/  @!P0 LDG.E.U8 R19, desc[UR14][R2.64] ;  /* 0x0000000e02138981 */ /* 0x0002a2000c1e1100 */
[----:B------:R-:W-:-:S03]  /*11d80*/  IMAD.MOV.U32 R193, RZ, RZ, R187 ;  /* 0x000000ffffc17224 */ /* 0x000fc600078e00bb */
[----:B------:R3:W-:Y:S01]  /*11d90*/  STS.U8 [R228+UR12+0x2880], R204 ;  /* 0x002880cce4007988 */ /* 0x0007e2000800000c */
[----:B0-----:R-:W-:-:S03]  /*11da0*/  IMAD.MOV.U32 R208, RZ, RZ, R203 ;  /* 0x000000ffffd07224 */ /* 0x001fc600078e00cb */
[----:B------:R0:W-:Y:S01]  /*11db0*/  STS.U8 [R228+UR12+0x2a80], R206 ;  /* 0x002a80cee4007988 */ /* 0x0001e2000800000c */
[----:B------:R-:W-:Y:S02]  /*11dc0*/  IMAD.MOV.U32 R203, RZ, RZ, R196 ;  /* 0x000000ffffcb7224 */ /* 0x000fe400078e00c4 */
[----:B-1----:R-:W-:Y:S02]  /*11dd0*/  @!P0 IMAD.MOV.U32 R2, RZ, RZ, R0 ;  /* 0x000000ffff028224 */ /* 0x002fe400078e0000 */
[----:B------:R-:W-:Y:S02]  /*11de0*/  @!P0 IMAD.MOV.U32 R3, RZ, RZ, R234 ;  /* 0x000000ffff038224 */ /* 0x000fe400078e00ea */
[----:B---3--:R-:W-:Y:S02]  /*11df0*/  IMAD.MOV.U32 R204, RZ, RZ, R195 ;  /* 0x000000ffffcc7224 */ /* 0x008fe400078e00c3 */
[----:B------:R-:W-:Y:S01]  /*11e00*/  IMAD.MOV.U32 R196, RZ, RZ, R191 ;  /* 0x000000ffffc47224 */ /* 0x000fe200078e00bf */
[----:B0-----:R-:W3:Y:S01]  /*11e10*/  LDL.LU R206, [R1+0x224] ;  /* 0x0002240001ce7983 */ /* 0x001ee20000300800 */
[----:B------:R-:W-:-:S02]  /*11e20*/  IMAD.MOV.U32 R195, RZ, RZ, R188 ;  /* 0x000000ffffc37224 */ /* 0x000fc400078e00bc */
[----:B------:R-:W-:Y:S01]  /*11e30*/  IMAD.MOV.U32 R187, RZ, RZ, R227 ;  /* 0x000000ffffbb7224 */ /* 0x000fe200078e00e3 */
[----:B------:R0:W2:Y:S01]  /*11e40*/  @!P0 LDG.E.U8 R18, desc[UR14][R2.64] ;  /* 0x0000000e02128981 */ /* 0x0000a2000c1e1100 */
[----:B------:R-:W-:Y:S02]  /*11e50*/  IMAD.MOV.U32 R191, RZ, RZ, R186 ;  /* 0x000000ffffbf7224 */ /* 0x000fe400078e00ba */
[----:B------:R-:W-:Y:S01]  /*11e60*/  IMAD.MOV.U32 R188, RZ, RZ, R237 ;  /* 0x000000ffffbc7224 */ /* 0x000fe200078e00ed */
[----:B------:R-:W3:Y:S04]  /*11e70*/  LDL.LU R227, [R1+0x280] ;  /* 0x0002800001e37983 */ /* 0x000ee80000300800 */
[----:B------:R-:W2:Y:S01]  /*11e80*/  LDL.LU R237, [R1+0x264] ;  /* 0x0002640001ed7983 */ /* 0x000ea20000300800 */
[----:B----4-:R-:W-:-:S03]  /*11e90*/  IMAD.MOV.U32 R186, RZ, RZ, R13 ;  /* 0x000000ffffba7224 */ /* 0x010fc600078e000d */
[----:B------:R-:W4:Y:S04]  /*11ea0*/  LDL.LU R13, [R1+0x2a0] ;  /* 0x0002a000010d7983 */ /* 0x000f280000300800 */
[----:B------:R-:W3:Y:S01]  /*11eb0*/  LDL.LU R3, [R1+0x258] ;  /* 0x0002580001037983 */ /* 0x000ee20000300800 */
[----:B------:R-:W-:Y:S01]  /*11ec0*/  PRMT R17, RZ, 0x7610, R17 ;  /* 0x00007610ff117816 */ /* 0x000fe20000000011 */
[----:B0-----:R-:W-:Y:S02]  /*11ed0*/  @!P0 IMAD.MOV.U32 R2, RZ, RZ, R244 ;  /* 0x000000ffff028224 */ /* 0x001fe400078e00f4 */
[----:B------:R3:W-:Y:S01]  /*11ee0*/  STS.U8 [R228+UR12+0x3080], R210 ;  /* 0x003080d2e4007988 */ /* 0x0007e2000800000c */
[----:B------:R-:W-:Y:S01]  /*11ef0*/  PRMT R16, RZ, 0x7610, R16 ;  /* 0x00007610ff107816 */ /* 0x000fe20000000010 */
[----:B---3--:R-:W-:-:S02]  /*11f00*/  IMAD.MOV.U32 R210, RZ, RZ, R3 ;  /* 0x000000ffffd27224 */ /* 0x008fc400078e0003 */
[----:B------:R-:W-:-:S05]  /*11f10*/  @!P0 IMAD.MOV.U32 R3, RZ, RZ, R242 ;  /* 0x000000ffff038224 */ /* 0x000fca00078e00f2 */
[----:B------:R0:W3:Y:S02]  /*11f20*/  @!P0 LDG.E.U8 R17, desc[UR14][R2.64] ;  /* 0x0000000e02118981 */ /* 0x0000e4000c1e1100 */
[----:B0-----:R-:W-:Y:S02]  /*11f30*/  IMAD.MOV.U32 R3, RZ, RZ, R245 ;  /* 0x000000ffff037224 */ /* 0x001fe400078e00f5 */
[----:B------:R-:W2:Y:S01]  /*11f40*/  LDL.LU R245, [R1+0xaec] ;  /* 0x000aec0001f57983 */ /* 0x000ea20000300800 */
[----:B------:R-:W-:-:S03]  /*11f50*/  @!P0 IMAD.MOV.U32 R2, RZ, RZ, R252 ;  /* 0x000000ffff028224 */ /* 0x000fc600078e00fc */
[----:B------:R0:W-:Y:S01]  /*11f60*/  STS.U8 [R228+UR12+0x3280], R211 ;  /* 0x003280d3e4007988 */ /* 0x0001e2000800000c */
[----:B------:R-:W-:Y:S01]  /*11f70*/  PRMT R15, RZ, 0x7610, R15 ;  /* 0x00007610ff0f7816 */ /* 0x000fe2000000000f */
[----:B0-----:R-:W-:Y:S02]  /*11f80*/  IMAD.MOV.U32 R211, RZ, RZ, R3 ;  /* 0x000000ffffd37224 */ /* 0x001fe400078e0003 */
[----:B------:R-:W-:Y:S01]  /*11f90*/  @!P0 IMAD.MOV.U32 R3, RZ, RZ, R241 ;  /* 0x000000ffff038224 */ /* 0x000fe200078e00f1 */
[----:B------:R0:W-:Y:S04]  /*11fa0*/  STS.U8 [R228+UR12+0x3480], R217 ;  /* 0x003480d9e4007988 */ /* 0x0001e8000800000c */
[----:B------:R1:W3:Y:S04]  /*11fb0*/  @!P0 LDG.E.U8 R16, desc[UR14][R2.64] ;  /* 0x0000000e02108981 */ /* 0x0002e8000c1e1100 */
[----:B0-----:R-:W3:Y:S01]  /*11fc0*/  LDL.LU R217, [R1+0x260] ;  /* 0x0002600001d97983 */ /* 0x001ee20000300800 */
[----:B-1----:R-:W-:-:S02]  /*11fd0*/  @!P0 IMAD.MOV.U32 R2, RZ, RZ, R233 ;  /* 0x000000ffff028224 */ /* 0x002fc400078e00e9 */
[----:B------:R-:W-:-:S05]  /*11fe0*/  @!P0 IMAD.MOV.U32 R3, RZ, RZ, R230 ;  /* 0x000000ffff038224 */ /* 0x000fca00078e00e6 */
[----:B------:R0:W3:Y:S01]  /*11ff0*/  @!P0 LDG.E.U8 R15, desc[UR14][R2.64] ;  /* 0x0000000e020f8981 */ /* 0x0000e2000c1e1100 */
[----:B------:R-:W-:-:S03]  /*12000*/  PRMT R12, RZ, 0x7610, R12 ;  /* 0x00007610ff0c7816 */ /* 0x000fc6000000000c */
[----:B------:R1:W-:Y:S01]  /*12010*/  STS.U8 [R228+UR12+0x3680], R216 ;  /* 0x003680d8e4007988 */ /* 0x0003e2000800000c */
[----:B0-----:R-:W-:-:S03]  /*12020*/  @!P0 IMAD.MOV.U32 R2, RZ, RZ, R249 ;  /* 0x000000ffff028224 */ /* 0x001fc600078e00f9 */
[----:B------:R0:W-:Y:S01]  /*12030*/  STS.U8 [R228+UR12+0x3a80], R214 ;  /* 0x003a80d6e4007988 */ /* 0x0001e2000800000c */
[----:B--2---:R-:W-:-:S03]  /*12040*/  IMAD.MOV.U32 R3, RZ, RZ, R245 ;  /* 0x000000ffff037224 */ /* 0x004fc600078e00f5 */
[----:B------:R-:W2:Y:S01]  /*12050*/  LDL.LU R245, [R1+0xae8] ;  /* 0x000ae80001f57983 */ /* 0x000ea20000300800 */
[----:B-1----:R-:W-:Y:S02]  /*12060*/  IMAD.MOV.U32 R216, RZ, RZ, R3 ;  /* 0x000000ffffd87224 */ /* 0x002fe400078e0003 */
[----:B------:R-:W-:-:S05]  /*12070*/  @!P0 IMAD.MOV.U32 R3, RZ, RZ, R243 ;  /* 0x000000ffff038224 */ /* 0x000fca00078e00f3 */
[----:B------:R1:W2:Y:S02]  /*12080*/  @!P0 LDG.E.U8 R12, desc[UR14][R2.64] ;  /* 0x0000000e020c8981 */ /* 0x0002a4000c1e1100 */
[----:B-1----:R-:W-:Y:S02]  /*12090*/  IMAD.MOV.U32 R3, RZ, RZ, R14 ;  /* 0x000000ffff037224 */ /* 0x002fe400078e000e */
[----:B------:R-:W2:Y:S04]  /*120a0*/  LDL.LU R14, [R1+0xae4] ;  /* 0x000ae400010e7983 */ /* 0x000ea80000300800 */
[----:B0-----:R-:W2:Y:S01]  /*120b0*/  LDL.LU R214, [R1+0x244] ;  /* 0x0002440001d67983 */ /* 0x001ea20000300800 */
[----:B------:R-:W-:Y:S01]  /*120c0*/  PRMT R11, RZ, 0x7610, R11 ;  /* 0x00007610ff0b7816 */ /* 0x000fe2000000000b */
[----:B------:R-:W-:-:S02]  /*120d0*/  @!P0 IMAD.MOV.U32 R2, RZ, RZ, R235 ;  /* 0x000000ffff028224 */ /* 0x000fc400078e00eb */
[----:B------:R0:W-:Y:S01]  /*120e0*/  STS.U8 [R228+UR12+0x3880], R215 ;  /* 0x003880d7e4007988 */ /* 0x0001e2000800000c */
[----:B------:R-:W-:Y:S01]  /*120f0*/  PRMT R10, RZ, 0x7610, R10 ;  /* 0x00007610ff0a7816 */ /* 0x000fe2000000000a */
[----:B0-----:R-:W-:Y:S02]  /*12100*/  IMAD.MOV.U32 R215, RZ, RZ, R3 ;  /* 0x000000ffffd77224 */ /* 0x001fe400078e0003 */
[----:B----4-:R-:W-:-:S05]  /*12110*/  @!P0 IMAD.MOV.U32 R3, RZ, RZ, R13 ;  /* 0x000000ffff038224 */ /* 0x010fca00078e000d */
[----:B------:R0:W4:Y:S02]  /*12120*/  @!P0 LDG.E.U8 R11, desc[UR14][R2.64] ;  /* 0x0000000e020b8981 */ /* 0x000124000c1e1100 */
[----:B0-----:R-:W-:Y:S02]  /*12130*/  @!P0 IMAD.MOV.U32 R2, RZ, RZ, R229 ;  /* 0x000000ffff028224 */ /* 0x001fe400078e00e5 */
[----:B------:R-:W-:Y:S01]  /*12140*/  @!P0 IMAD.MOV.U32 R3, RZ, RZ, R227 ;  /* 0x000000ffff038224 */ /* 0x000fe200078e00e3 */
[----:B------:R0:W-:Y:S04]  /*12150*/  STS.U8 [R228+UR12+0x3c80], R213 ;  /* 0x003c80d5e4007988 */ /* 0x0001e8000800000c */
[----:B------:R1:W4:Y:S01]  /*12160*/  @!P0 LDG.E.U8 R10, desc[UR14][R2.64] ;  /* 0x0000000e020a8981 */ /* 0x000322000c1e1100 */
[----:B------:R-:W-:Y:S01]  /*12170*/  PRMT R9, RZ, 0x7610, R9 ;  /* 0x00007610ff097816 */ /* 0x000fe20000000009 */
[----:B-1----:R-:W-:-:S02]  /*12180*/  IMAD.MOV.U32 R3, RZ, RZ, R246 ;  /* 0x000000ffff037224 */ /* 0x002fc400078e00f6 */
[----:B------:R-:W-:Y:S01]  /*12190*/  @!P0 IMAD.MOV.U32 R2, RZ, RZ, R237 ;  /* 0x000000ffff028224 */ /* 0x000fe200078e00ed */
[----:B------:R-:W4:Y:S01]  /*121a0*/  LDL.LU R246, [R1+0xae0] ;  /* 0x000ae00001f67983 */ /* 0x000f220000300800 */
[----:B0-----:R-:W-:Y:S02]  /*121b0*/  IMAD.MOV.U32 R213, RZ, RZ, R3 ;  /* 0x000000ffffd57224 */ /* 0x001fe400078e0003 */
[----:B---3--:R-:W-:-:S05]  /*121c0*/  @!P0 IMAD.MOV.U32 R3, RZ, RZ, R217 ;  /* 0x000000ffff038224 */ /* 0x008fca00078e00d9 */
[----:B------:R2:W3:Y:S02]  /*121d0*/  @!P0 LDG.E.U8 R9, desc[UR14][R2.64] ;  /* 0x0000000e02098981 */ /* 0x0004e4000c1e1100 */
[----:B--2---:R-:W-:Y:S02]  /*121e0*/  IMAD.MOV.U32 R3, RZ, RZ, R245 ;  /* 0x000000ffff037224 */ /* 0x004fe400078e00f5 */
[----:B------:R-:W2:Y:S01]  /*121f0*/  LDL.LU R245, [R1+0xadc] ;  /* 0x000adc0001f57983 */ /* 0x000ea20000300800 */
[----:B------:R-:W-:-:S03]  /*12200*/  PRMT R8, RZ, 0x7610, R8 ;  /* 0x00007610ff087816 */ /* 0x000fc60000000008 */
[----:B------:R0:W-:Y:S02]  /*12210*/  STS.U8 [R228+UR12+0x3e80], R212 ;  /* 0x003e80d4e4007988 */ /* 0x0001e4000800000c */
[----:B0-----:R-:W-:Y:S02]  /*12220*/  IMAD.MOV.U32 R212, RZ, RZ, R3 ;  /* 0x000000ffffd47224 */ /* 0x001fe400078e0003 */
[----:B------:R-:W-:Y:S02]  /*12230*/  @!P0 IMAD.MOV.U32 R3, RZ, RZ, R202 ;  /* 0x000000ffff038224 */ /* 0x000fe400078e00ca */
[----:B------:R-:W-:-:S05]  /*12240*/  @!P0 IMAD.MOV.U32 R2, RZ, RZ, R214 ;  /* 0x000000ffff028224 */ /* 0x000fca00078e00d6 */
[----:B------:R0:W3:Y:S02]  /*12250*/  @!P0 LDG.E.U8 R8, desc[UR14][R2.64] ;  /* 0x0000000e02088981 */ /* 0x0000e4000c1e1100 */
[----:B0-----:R-:W-:Y:S02]  /*12260*/  IMAD.MOV.U32 R3, RZ, RZ, R227 ;  /* 0x000000ffff037224 */ /* 0x001fe400078e00e3 */
[----:B------:R-:W0:Y:S01]  /*12270*/  S2R R227, SR_TID.X ;  /* 0x0000000000e37919 */ /* 0x000e220000002100 */
[----:B------:R-:W-:Y:S01]  /*12280*/  PRMT R7, RZ, 0x7610, R7 ;  /* 0x00007610ff077816 */ /* 0x000fe20000000007 */
[----:B------:R-:W-:Y:S01]  /*12290*/  @!P0 IMAD.MOV.U32 R2, RZ, RZ, R206 ;  /* 0x000000ffff028224 */ /* 0x000fe200078e00ce */
[----:B------:R-:W-:Y:S02]  /*122a0*/  PRMT R6, RZ, 0x7610, R6 ;  /* 0x00007610ff067816 */ /* 0x000fe40000000006 */
[----:B0-----:R-:W-:-:S04]  /*122b0*/  LOP3.LUT R227, R227, 0x7f, RZ, 0xc0, !PT ;  /* 0x0000007fe3e37812 */ /* 0x001fc800078ec0ff */
[----:B------:R-:W-:-:S05]  /*122c0*/  LOP3.LUT R227, R227, 0x20, RZ, 0x3c, !PT ;  /* 0x00000020e3e37812 */ /* 0x000fca00078e3cff */
[----:B------:R0:W-:Y:S02]  /*122d0*/  STS.U8 [R227+UR12+0x100], R222 ;  /* 0x000100dee3007988 */ /* 0x0001e4000800000c */
[----:B0-----:R-:W-:Y:S02]  /*122e0*/  IMAD.MOV.U32 R222, RZ, RZ, R3 ;  /* 0x000000ffffde7224 */ /* 0x001fe400078e0003 */
[----:B------:R-:W-:Y:S01]  /*122f0*/  @!P0 IMAD.MOV.U32 R3, RZ, RZ, R190 ;  /* 0x000000ffff038224 */ /* 0x000fe200078e00be */
[----:B------:R0:W-:Y:S04]  /*12300*/  STS.U8 [R227+UR12+0x300], R221 ;  /* 0x000300dde3007988 */ /* 0x0001e8000800000c */
[----:B------:R1:W3:Y:S02]  /*12310*/  @!P0 LDG.E.U8 R7, desc[UR14][R2.64] ;  /* 0x0000000e02078981 */ /* 0x0002e4000c1e1100 */
[----:B-1----:R-:W-:-:S02]  /*12320*/  IMAD.MOV.U32 R3, RZ, RZ, R238 ;  /* 0x000000ffff037224 */ /* 0x002fc400078e00ee */
[----:B------:R-:W-:Y:S01]  /*12330*/  @!P0 IMAD.MOV.U32 R2, RZ, RZ, R192 ;  /* 0x000000ffff028224 */ /* 0x000fe200078e00c0 */
[----:B------:R-:W3:Y:S01]  /*12340*/  LDL.LU R238, [R1+0xad8] ;  /* 0x000ad80001ee7983 */ /* 0x000ee20000300800 */
[----:B0-----:R-:W-:Y:S02]  /*12350*/  IMAD.MOV.U32 R221, RZ, RZ, R3 ;  /* 0x000000ffffdd7224 */ /* 0x001fe400078e0003 */
[----:B------:R-:W-:Y:S01]  /*12360*/  @!P0 IMAD.MOV.U32 R3, RZ, RZ, R184 ;  /* 0x000000ffff038224 */ /* 0x000fe200078e00b8 */
[----:B------:R0:W-:Y:S04]  /*12370*/  STS.U8 [R227+UR12+0x500], R220 ;  /* 0x000500dce3007988 */ /* 0x0001e8000800000c */
[----:B------:R1:W3:Y:S01]  /*12380*/  @!P0 LDG.E.U8 R6, desc[UR14][R2.64] ;  /* 0x0000000e02068981 */ /* 0x0002e2000c1e1100 */
[----:B------:R-:W-:Y:S01]  /*12390*/  PRMT R5, RZ, 0x7610, R5 ;  /* 0x00007610ff057816 */ /* 0x000fe20000000005 */
[----:B-1----:R-:W-:-:S02]  /*123a0*/  IMAD.MOV.U32 R3, RZ, RZ, R237 ;  /* 0x000000ffff037224 */ /* 0x002fc400078e00ed */
[----:B------:R-:W3:Y:S01]  /*123b0*/  LDL.LU R237, [R1+0xad4] ;  /* 0x000ad40001ed7983 */ /* 0x000ee20000300800 */
[----:B----4-:R-:W-:Y:S02]  /*123c0*/  @!P0 IMAD.MOV.U32 R2, RZ, RZ, R246 ;  /* 0x000000ffff028224 */ /* 0x010fe400078e00f6 */
[----:B0-----:R-:W-:Y:S02]  /*123d0*/  IMAD.MOV.U32 R220, RZ, RZ, R3 ;  /* 0x000000ffffdc7224 */ /* 0x001fe400078e0003 */
[----:B--2---:R-:W-:-:S05]  /*123e0*/  @!P0 IMAD.MOV.U32 R3, RZ, RZ, R245 ;  /* 0x000000ffff038224 */ /* 0x004fca00078e00f5 */
[----:B------:R0:W2:Y:S02]  /*123f0*/  @!P0 LDG.E.U8 R5, desc[UR14][R2.64] ;  /* 0x0000000e02058981 */ /* 0x0000a4000c1e1100 */
[----:B0-----:R-:W-:Y:S02]  /*12400*/  IMAD.MOV.U32 R3, RZ, RZ, R226 ;  /* 0x000000ffff037224 */ /* 0x001fe400078e00e2 */
[----:B------:R-:W4:Y:S01]  /*12410*/  LDL.LU R226, [R1+0xad0] ;  /* 0x000ad00001e27983 */ /* 0x000f220000300800 */
[----:B------:R-:W-:-:S03]  /*12420*/  PRMT R4, RZ, 0x7610, R4 ;  /* 0x00007610ff047816 */ /* 0x000fc60000000004 */
[----:B------:R0:W-:Y:S02]  /*12430*/  STS.U8 [R227+UR12+0x700], R219 ;  /* 0x000700dbe3007988 */ /* 0x0001e4000800000c */
[----:B0-----:R-:W-:Y:S02]  /*12440*/  IMAD.MOV.U32 R219, RZ, RZ, R3 ;  /* 0x000000ffffdb7224 */ /* 0x001fe400078e0003 */
[----:B------:R0:W-:Y:S04]  /*12450*/  STS.U8 [R227+UR12+0x900], R218 ;  /* 0x000900dae3007988 */ /* 0x0001e8000800000c */
[----:B------:R1:W-:Y:S04]  /*12460*/  STS.U8 [R227+UR12+0xb00], R209 ;  /* 0x000b00d1e3007988 */ /* 0x0003e8000800000c */
[----:B------:R4:W-:Y:S01]  /*12470*/  STS.U8 [R227+UR12+0xd00], R205 ;  /* 0x000d00cde3007988 */ /* 0x0009e2000800000c */
[----:B0-----:R-:W-:-:S02]  /*12480*/  IMAD.MOV.U32 R218, RZ, RZ, R224 ;  /* 0x000000ffffda7224 */ /* 0x001fc400078e00e0 */
[----:B-1----:R-:W-:Y:S02]  /*12490*/  IMAD.MOV.U32 R209, RZ, RZ, R13 ;  /* 0x000000ffffd17224 */ /* 0x002fe400078e000d */
[----:B---3--:R-:W-:Y:S02]  /*124a0*/  @!P0 IMAD.MOV.U32 R2, RZ, RZ, R238 ;  /* 0x000000ffff028224 */ /* 0x008fe400078e00ee */
[----:B------:R-:W-:-:S05]  /*124b0*/  @!P0 IMAD.MOV.U32 R3, RZ, RZ, R237 ;  /* 0x000000ffff038224 */ /* 0x000fca00078e00ed */
[----:B------:R0:W3:Y:S02]  /*124c0*/  @!P0 LDG.E.U8 R4, desc[UR14][R2.64] ;  /* 0x0000000e02048981 */ /* 0x0000e4000c1e1100 */
[----:B0-----:R-:W-:Y:S02]  /*124d0*/  IMAD.MOV.U32 R2, RZ, RZ, R14 ;  /* 0x000000ffff027224 */ /* 0x001fe400078e000e */
[----:B------:R-:W2:Y:S01]  /*124e0*/  LDL.LU R14, [R1+0xacc] ;  /* 0x000acc00010e7983 */ /* 0x000ea20000300800 */
[----:B------:R-:W-:-:S03]  /*124f0*/  IMAD.MOV.U32 R3, RZ, RZ, R225 ;  /* 0x000000ffff037224 */ /* 0x000fc600078e00e1 */
[----:B------:R-:W3:Y:S04]  /*12500*/  LDL.LU R225, [R1+0xac8] ;  /* 0x000ac80001e17983 */ /* 0x000ee80000300800 */
[----:B------:R-:W3:Y:S04]  /*12510*/  LDL.LU R224, [R1+0xac4] ;  /* 0x000ac40001e07983 */ /* 0x000ee80000300800 */
[----:B------:R-:W3:Y:S01]  /*12520*/  LDL.LU R13, [R1+0xac0] ;  /* 0x000ac000010d7983 */ /* 0x000ee20000300800 */
[----:B----4-:R-:W-:-:S03]  /*12530*/  IMAD.MOV.U32 R205, RZ, RZ, R226 ;  /* 0x000000ffffcd7224 */ /* 0x010fc600078e00e2 */
[----:B------:R-:W4:Y:S04]  /*12540*/  LDL.LU R226, [R1+0xabc] ;  /* 0x000abc0001e27983 */ /* 0x000f280000300800 */
[----:B------:R0:W-:Y:S02]  /*12550*/  STS.U8 [R227+UR12+0x1500], R198 ;  /* 0x001500c6e3007988 */ /* 0x0001e4000800000c */
[----:B0-----:R-:W-:-:S04]  /*12560*/  IMAD.U32 R198, RZ, RZ, UR12 ;  /* 0x0000000cffc67e24 */ /* 0x001fc8000f8e00ff */
[----:B------:R-:W-:Y:S01]  /*12570*/  VIADD R198, R198, 0x4000 ;  /* 0x00004000c6c67836 */ /* 0x000fe20000000000 */
[----:B------:R-:W-:Y:S04]  /*12580*/  STS.U8 [R227+UR12+0x1300], R199 ;  /* 0x001300c7e3007988 */ /* 0x000fe8000800000c */
[----:B------:R-:W-:Y:S01]  /*12590*/  SHF.R.U32.HI R198, RZ, 0x4, R198 ;  /* 0x00000004ffc67819 */ /* 0x000fe200000116c6 */
[----:B------:R-:W-:Y:S03]  /*125a0*/  STS.U8 [R227+UR12+0x1100], R200 ;  /* 0x001100c8e3007988 */ /* 0x000fe6000800000c */
[----:B------:R-:W-:Y:S01]  /*125b0*/  SGXT.U32 R198, R198, 0xe ;  /* 0x0000000ec6c6781a */ /* 0x000fe20000000000 */
[----:B------:R2:W-:Y:S03]  /*125c0*/  STS.U8 [R227+UR12+0xf00], R201 ;  /* 0x000f00c9e3007988 */ /* 0x0005e6000800000c */
[----:B------:R-:W-:Y:S01]  /*125d0*/  R2UR UR4, R198 ;  /* 0x00000000c60472ca */ /* 0x000fe200000e0000 */
        /* <DEDUP_REMOVED lines=13> */
[----:B--2---:R-:W-:-:S03]  /*126b0*/  IMAD.MOV.U32 R201, RZ, RZ, R14 ;  /* 0x000000ffffc97224 */ /* 0x004fc600078e000e */
[----:B------:R-:W-:Y:S04]  /*126c0*/  STS.U8 [R227+UR12+0x3100], R173 ;  /* 0x003100ade3007988 */ /* 0x000fe8000800000c */
[----:B------:R-:W2:Y:S01]  /*126d0*/  LDL.LU R14, [R1+0xab8] ;  /* 0x000ab800010e7983 */ /* 0x000ea20000300800 */
[----:B---3--:R-:W-:-:S03]  /*126e0*/  IMAD.MOV.U32 R200, RZ, RZ, R224 ;  /* 0x000000ffffc87224 */ /* 0x008fc600078e00e0 */
[----:B------:R-:W-:Y:S04]  /*126f0*/  STS.U8 [R227+UR12+0x3300], R172 ;  /* 0x003300ace3007988 */ /* 0x000fe8000800000c */
[----:B------:R-:W-:Y:S04]  /*12700*/  STS.U8 [R227+UR12+0x3500], R171 ;  /* 0x003500abe3007988 */ /* 0x000fe8000800000c */
[----:B------:R-:W-:Y:S04]  /*12710*/  STS.U8 [R227+UR12+0x3700], R170 ;  /* 0x003700aae3007988 */ /* 0x000fe8000800000c */
[----:B------:R-:W-:Y:S04]  /*12720*/  STS.U8 [R227+UR12+0x3900], R169 ;  /* 0x003900a9e3007988 */ /* 0x000fe8000800000c */
[----:B------:R-:W-:Y:S04]  /*12730*/  STS.U8 [R227+UR12+0x3b00], R168 ;  /* 0x003b00a8e3007988 */ /* 0x000fe8000800000c */
[----:B------:R-:W-:Y:S04]  /*12740*/  STS.U8 [R227+UR12+0x3d00], R167 ;  /* 0x003d00a7e3007988 */ /* 0x000fe8000800000c */
[----:B------:R-:W-:Y:S04]  /*12750*/  STS.U8 [R227+UR12+0x3f00], R166 ;  /* 0x003f00a6e3007988 */ /* 0x000fe8000800000c */
[----:B------:R-:W3:Y:S01]  /*12760*/  LDL.LU R224, [R1+0xab4] ;  /* 0x000ab40001e07983 */ /* 0x000ee20000300800 */
[----:B----4-:R-:W-:-:S04]  /*12770*/  IMAD.MOV.U32 R199, RZ, RZ, R226 ;  /* 0x000000ffffc77224 */ /* 0x010fc800078e00e2 */
[----:B------:R-:W-:Y:S02]  /*12780*/  IMAD.MOV.U32 R198, RZ, RZ, R199 ;  /* 0x000000ffffc67224 */ /* 0x000fe400078e00c7 */
[----:B------:R-:W-:Y:S02]  /*12790*/  IMAD.MOV.U32 R199, RZ, RZ, R200 ;  /* 0x000000ffffc77224 */ /* 0x000fe400078e00c8 */
[----:B------:R-:W-:Y:S01]  /*127a0*/  IMAD.MOV.U32 R200, RZ, RZ, R201 ;  /* 0x000000ffffc87224 */ /* 0x000fe200078e00c9 */
[----:B------:R-:W0:Y:S01]  /*127b0*/  S2R R226, SR_TID.X ;  /* 0x0000000000e27919 */ /* 0x000e220000002100 */
[----:B------:R-:W-:Y:S02]  /*127c0*/  IMAD.MOV.U32 R201, RZ, RZ, R205 ;  /* 0x000000ffffc97224 */ /* 0x000fe400078e00cd */
[----:B------:R-:W-:Y:S02]  /*127d0*/  IMAD.MOV.U32 R205, RZ, RZ, R209 ;  /* 0x000000ffffcd7224 */ /* 0x000fe400078e00d1 */
[----:B------:R-:W-:-:S02]  /*127e0*/  IMAD.MOV.U32 R209, RZ, RZ, R218 ;  /* 0x000000ffffd17224 */ /* 0x000fc400078e00da */
[----:B------:R-:W-:Y:S02]  /*127f0*/  IMAD.MOV.U32 R218, RZ, RZ, R2 ;  /* 0x000000ffffda7224 */ /* 0x000fe400078e0002 */
[----:B------:R-:W-:Y:S02]  /*12800*/  IMAD.MOV.U32 R2, RZ, RZ, R3 ;  /* 0x000000ffff027224 */ /* 0x000fe400078e0003 */
[----:B------:R-:W-:Y:S02]  /*12810*/  IMAD.MOV.U32 R3, RZ, RZ, R219 ;  /* 0x000000ffff037224 */ /* 0x000fe400078e00db */
[----:B------:R-:W-:Y:S02]  /*12820*/  IMAD.MOV.U32 R219, RZ, RZ, R220 ;  /* 0x000000ffffdb7224 */ /* 0x000fe400078e00dc */
[----:B------:R-:W-:Y:S02]  /*12830*/  IMAD.MOV.U32 R220, RZ, RZ, R221 ;  /* 0x000000ffffdc7224 */ /* 0x000fe400078e00dd */
[----:B------:R-:W-:-:S02]  /*12840*/  IMAD.MOV.U32 R221, RZ, RZ, R186 ;  /* 0x000000ffffdd7224 */ /* 0x000fc400078e00ba */
[----:B------:R-:W-:Y:S02]  /*12850*/  IMAD.MOV.U32 R186, RZ, RZ, R223 ;  /* 0x000000ffffba7224 */ /* 0x000fe400078e00df */
[----:B------:R-:W1:Y:S01]  /*12860*/  LDC R223, c[0x0][0x238] ;  /* 0x00008e00ffdf7b82 */ /* 0x000e620000000800 */
[----:B0-----:R-:W-:-:S04]  /*12870*/  LOP3.LUT R226, R226, 0x7f, RZ, 0xc0, !PT ;  /* 0x0000007fe2e27812 */ /* 0x001fc800078ec0ff */
[----:B------:R-:W-:Y:S01]  /*12880*/  LOP3.LUT R226, R226, 0x30, RZ, 0x3c, !PT ;  /* 0x00000030e2e27812 */ /* 0x000fe200078e3cff */
[----:B-1----:R-:W-:-:S04]  /*12890*/  IMAD.SHL.U32 R223, R223, 0x40, RZ ;  /* 0x00000040dfdf7824 */ /* 0x002fc800078e00ff */
[----:B------:R0:W-:Y:S01]  /*128a0*/  STS.U8 [R226+UR12+0x2580], R18 ;  /* 0x00258012e2007988 */ /* 0x0001e2000800000c */
[----:B------:R-:W-:-:S03]  /*128b0*/  IADD3 R198, P5, R223, R198, RZ ;  /* 0x000000c6dfc67210 */ /* 0x000fc60007fbe0ff */
[----:B0-----:R-:W4:Y:S04]  /*128c0*/  LDL R18, [R1+0x7a8] ;  /* 0x0007a80001127983 */ /* 0x001f280000100800 */
[----:B------:R0:W-:Y:S04]  /*128d0*/  STL [R1+0x77c], R198 ;  /* 0x00077cc601007387 */ /* 0x0001e80000100800 */
[----:B0-----:R-:W2:Y:S02]  /*128e0*/  LDL.LU R198, [R1+0x774] ;  /* 0x0007740001c67983 */ /* 0x001ea40000300800 */
[----:B--2---:R-:W-:-:S05]  /*128f0*/  IADD3 R198, P6, R223, R198, RZ ;  /* 0x000000c6dfc67210 */ /* 0x004fca0007fde0ff */
[----:B------:R0:W-:Y:S04]  /*12900*/  STL [R1+0x774], R198 ;  /* 0x000774c601007387 */ /* 0x0001e80000100800 */
[----:B0-----:R-:W2:Y:S02]  /*12910*/  LDL.LU R198, [R1+0x76c] ;  /* 0x00076c0001c67983 */ /* 0x001ea40000300800 */
[----:B--2---:R-:W-:-:S05]  /*12920*/  IADD3 R198, P1, R223, R198, RZ ;  /* 0x000000c6dfc67210 */ /* 0x004fca0007f3e0ff */
[----:B------:R0:W-:Y:S04]  /*12930*/  STL [R1+0x76c], R198 ;  /* 0x00076cc601007387 */ /* 0x0001e80000100800 */
[----:B0-----:R-:W2:Y:S01]  /*12940*/  LDL.LU R198, [R1+0x764] ;  /* 0x0007640001c67983 */ /* 0x001ea20000300800 */
[C---:B------:R-:W-:Y:S02]  /*12950*/  IADD3 R13, P3, R223.reuse, R13, RZ ;  /* 0x0000000ddf0d7210 */ /* 0x040fe40007f7e0ff */
[----:B--2---:R-:W-:-:S05]  /*12960*/  IADD3 R198, P2, R223, R198, RZ ;  /* 0x000000c6dfc67210 */ /* 0x004fca0007f5e0ff */
[----:B------:R-:W-:Y:S04]  /*12970*/  STL [R1+0x764], R198 ;  /* 0x000764c601007387 */ /* 0x000fe80000100800 */
[----:B------:R0:W-:Y:S04]  /*12980*/  STL [R1+0x75c], R13 ;  /* 0x00075c0d01007387 */ /* 0x0001e80000100800 */
[----:B0-----:R-:W2:Y:S01]  /*12990*/  LDL.LU R13, [R1+0xab0] ;  /* 0x000ab000010d7983 */ /* 0x001ea20000300800 */
        /* <DEDUP_REMOVED lines=9> */
[----:B------:R-:W-:Y:S02]  /*12a30*/  IMAD.MOV.U32 R219, RZ, RZ, R220 ;  /* 0x000000ffffdb7224 */ /* 0x000fe400078e00dc */
[----:B------:R-:W-:Y:S02]  /*12a40*/  IMAD.MOV.U32 R220, RZ, RZ, R221 ;  /* 0x000000ffffdc7224 */ /* 0x000fe400078e00dd */
[----:B------:R-:W-:Y:S01]  /*12a50*/  IMAD.MOV.U32 R221, RZ, RZ, R222 ;  /* 0x000000ffffdd7224 */ /* 0x000fe200078e00de */
[----:B------:R-:W-:Y:S01]  /*12a60*/  IADD3 R14, P4, R223, R14, RZ ;  /* 0x0000000edf0e7210 */ /* 0x000fe20007f9e0ff */
[----:B------:R-:W-:Y:S01]  /*12a70*/  IMAD.MOV.U32 R222, RZ, RZ, R156 ;  /* 0x000000ffffde7224 */ /* 0x000fe200078e009c */
[----:B------:R-:W-:-:S05]  /*12a80*/  SHF.R.S32.HI R156, RZ, 0x1f, R223 ;  /* 0x0000001fff9c7819 */ /* 0x000fca00000114df */
[----:B--2---:R-:W-:Y:S01]  /*12a90*/  IMAD.X R13, R156, 0x1, R13, P4 ;  /* 0x000000019c0d7824 */ /* 0x004fe200020e060d */
[----:B------:R-:W-:-:S05]  /*12aa0*/  IADD3 R198, P4, R223, R198, RZ ;  /* 0x000000c6dfc67210 */ /* 0x000fca0007f9e0ff */
[----:B------:R0:W-:Y:S04]  /*12ab0*/  STL [R1+0x754], R198 ;  /* 0x000754c601007387 */ /* 0x0001e80000100800 */
[----:B0-----:R-:W2:Y:S02]  /*12ac0*/  LDL.LU R198, [R1+0x778] ;  /* 0x0007780001c67983 */ /* 0x001ea40000300800 */
[----:B--2---:R-:W-:-:S05]  /*12ad0*/  IMAD.X R198, R156, 0x1, R198, P5 ;  /* 0x000000019cc67824 */ /* 0x004fca00028e06c6 */
[----:B------:R0:W-:Y:S04]  /*12ae0*/  STL [R1+0x778], R198 ;  /* 0x000778c601007387 */ /* 0x0001e80000100800 */
[----:B0-----:R-:W2:Y:S02]  /*12af0*/  LDL.LU R198, [R1+0x74c] ;  /* 0x00074c0001c67983 */ /* 0x001ea40000300800 */
[----:B--2---:R-:W-:-:S05]  /*12b00*/  IADD3 R198, P5, R223, R198, RZ ;  /* 0x000000c6dfc67210 */ /* 0x004fca0007fbe0ff */
        /* <DEDUP_REMOVED lines=25> */
[----:B0-----:R-:W2:Y:S04]  /*12ca0*/  LDL.LU R198, [R1+0x750] ;  /* 0x0007500001c67983 */ /* 0x001ea80000300800 */
        /* <DEDUP_REMOVED lines=22> */
[----:B--2---:R-:W-:-:S05]  /*12e10*/  IMAD.X R198, R156, 0x1, R198, P4 ;  /* 0x000000019cc67824 */ /* 0x004fca00020e06c6 */
        /* <DEDUP_REMOVED lines=11> */
[----:B------:R0:W-:Y:S06]  /*12ed0*/  MEMBAR.ALL.CTA ;  /* 0x0000000000007992 */ /* 0x0001ec0000008000 */
[----:B0-----:R-:W0:Y:S02]  /*12ee0*/  FENCE.VIEW.ASYNC.S ;  /* 0x00000000000073c6 */ /* 0x001e240000000000 */
[----:B0-----:R-:W-:Y:S06]  /*12ef0*/  BAR.SYNC.DEFER_BLOCKING 0x0 ;  /* 0x0000000000007b1d */ /* 0x001fec0000010000 */
[----:B------:R-:W-:Y:S01]  /*12f00*/  UMOV UR5, 0x80000020 ;  /* 0x8000002000057882 */ /* 0x000fe20000000000 */
[----:B------:R-:W-:-:S06]  /*12f10*/  WARPGROUP.ARRIVE ;  /* 0x00000000000079c5 */ /* 0x000fcc0000000000 */
[----:B------:R-:W-:Y:S01]  /*12f20*/  QGMMA.64x256x32.F32.E5M2.E5M2 R24, gdesc[UR4], R24, gsb0 ;  /* 0x03e00000041879f3 */ /* 0x000fe20008003818 */
[----:B--2---:R-:W-:-:S05]  /*12f30*/  IADD3 R198, P4, R223, R198, RZ ;  /* 0x000000c6dfc67210 */ /* 0x004fca0007f9e0ff */
[----:B------:R0:W-:Y:S04]  /*12f40*/  STL [R1+0x724], R198 ;  /* 0x000724c601007387 */ /* 0x0001e80000100800 */
[----:B0-----:R-:W2:Y:S01]  /*12f50*/  LDL.LU R198, [R1+0x748] ;  /* 0x0007480001c67983 */ /* 0x001ea20000300800 */
[----:B------:R-:W-:Y:S02]  /*12f60*/  WARPGROUP.DEPBAR.LE gsb0, 0x0 ;  /* 0x00008000000079c5 */ /* 0x000fe40000010000 */
[----:B------:R-:W-:-:S15]  /*12f70*/  WARPGROUP.ARRIVE ;  /* 0x00000000000079c5 */ /* 0x000fde0000000000 */
[----:B------:R-:W-:Y:S01]  /*12f80*/  QGMMA.64x256x32.F32.E5M2.E5M2 R24, gdesc[UR8], R24, gsb0 ;  /* 0x03e00000081879f3 */ /* 0x000fe20008003818 */
[----:B--2---:R-:W-:-:S05]  /*12f90*/  IMAD.X R198, R156, 0x1, R198, P5 ;  /* 0x000000019cc67824 */ /* 0x004fca00028e06c6 */
[----:B------:R-:W-:Y:S01]  /*12fa0*/  STL [R1+0x748], R198 ;  /* 0x000748c601007387 */ /* 0x000fe20000100800 */
[----:B------:R-:W-:-:S03]  /*12fb0*/  WARPGROUP.DEPBAR.LE gsb0, 0x0 ;  /* 0x00008000000079c5 */ /* 0x000fc60000010000 */
[----:B------:R-:W-:Y:S04]  /*12fc0*/  STL.64 [R1], R24 ;  /* 0x0000001801007387 */ /* 0x000fe80000100a00 */
        /* <DEDUP_REMOVED lines=62> */
[----:B------:R0:W-:Y:S04]  /*133b0*/  STL.64 [R1+0x1f8], R150 ;  /* 0x0001f89601007387 */ /* 0x0001e80000100a00 */
[----:B0-----:R-:W2:Y:S04]  /*133c0*/  LDL.LU.64 R150, [R1+0xaa8] ;  /* 0x000aa80001967983 */ /* 0x001ea80000300a00 */
[----:B------:R-:W3:Y:S04]  /*133d0*/  LDL.LU.64 R148, [R1+0xaa0] ;  /* 0x000aa00001947983 */ /* 0x000ee80000300a00 */
[----:B------:R-:W4:Y:S04]  /*133e0*/  LDL.LU.64 R146, [R1+0xa98] ;  /* 0x000a980001927983 */ /* 0x000f280000300a00 */
[----:B------:R-:W2:Y:S04]  /*133f0*/  LDL.LU.64 R144, [R1+0xa90] ;  /* 0x000a900001907983 */ /* 0x000ea80000300a00 */
[----:B------:R-:W3:Y:S04]  /*13400*/  LDL.LU.64 R142, [R1+0xa88] ;  /* 0x000a8800018e7983 */ /* 0x000ee80000300a00 */
[----:B------:R-:W4:Y:S04]  /*13410*/  LDL.LU.64 R140, [R1+0xa80] ;  /* 0x000a8000018c7983 */ /* 0x000f280000300a00 */
[----:B------:R-:W2:Y:S04]  /*13420*/  LDL.LU.64 R138, [R1+0xa78] ;  /* 0x000a7800018a7983 */ /* 0x000ea80000300a00 */
[----:B------:R-:W3:Y:S04]  /*13430*/  LDL.LU.64 R136, [R1+0xa70] ;  /* 0x000a700001887983 */ /* 0x000ee80000300a00 */
[----:B------:R-:W4:Y:S04]  /*13440*/  LDL.LU.64 R134, [R1+0xa68] ;  /* 0x000a680001867983 */ /* 0x000f280000300a00 */
[----:B------:R-:W2:Y:S04]  /*13450*/  LDL.LU.64 R132, [R1+0xa60] ;  /* 0x000a600001847983 */ /* 0x000ea80000300a00 */
[----:B------:R-:W3:Y:S04]  /*13460*/  LDL.LU.64 R130, [R1+0xa58] ;  /* 0x000a580001827983 */ /* 0x000ee80000300a00 */
        /* <DEDUP_REMOVED lines=52> */
[----:B------:R-:W3:Y:S01]  /*137b0*/  LDL.LU.64 R24, [R1+0x8b0] ;  /* 0x0008b00001187983 */ /* 0x000ee20000300a00 */
[----:B----4-:R-:W-:-:S02]  /*137c0*/  IMAD.X R134, R156, 0x1, R134, P4 ;  /* 0x000000019c867824 */ /* 0x010fc400020e0686 */
[C---:B--2---:R-:W-:Y:S02]  /*137d0*/  IMAD.X R132, R156.reuse, 0x1, R132, P3 ;  /* 0x000000019c847824 */ /* 0x044fe400018e0684 */
[C---:B---3--:R-:W-:Y:S02]  /*137e0*/  IMAD.X R130, R156.reuse, 0x1, R130, P2 ;  /* 0x000000019c827824 */ /* 0x048fe400010e0682 */
[C---:B------:R-:W-:Y:S02]  /*137f0*/  IMAD.X R128, R156.reuse, 0x1, R128, P1 ;  /* 0x000000019c807824 */ /* 0x040fe400008e0680 */
[----:B------:R-:W-:Y:S01]  /*13800*/  IMAD.X R126, R156, 0x1, R126, P6 ;  /* 0x000000019c7e7824 */ /* 0x000fe200030e067e */
[C---:B------:R-:W-:Y:S02]  /*13810*/  IADD3 R125, P5, R223.reuse, R125, RZ ;  /* 0x0000007ddf7d7210 */ /* 0x040fe40007fbe0ff */
[----:B------:R-:W-:-:S03]  /*13820*/  IADD3 R127, P6, R223, R127, RZ ;  /* 0x0000007fdf7f7210 */ /* 0x000fc60007fde0ff */
[----:B------:R0:W-:Y:S01]  /*13830*/  STL [R1+0x71c], R125 ;  /* 0x00071c7d01007387 */ /* 0x0001e20000100800 */
[C---:B------:R-:W-:Y:S02]  /*13840*/  IADD3 R129, P1, R223.reuse, R129, RZ ;  /* 0x00000081df817210 */ /* 0x040fe40007f3e0ff */
[C---:B------:R-:W-:Y:S01]  /*13850*/  IADD3 R131, P2, R223.reuse, R131, RZ ;  /* 0x00000083df837210 */ /* 0x040fe20007f5e0ff */
[----:B0-----:R-:W2:Y:S04]  /*13860*/  LDL.LU R125, [R1+0x8a8] ;  /* 0x0008a800017d7983 */ /* 0x001ea80000300800 */
[----:B------:R0:W-:Y:S01]  /*13870*/  STL [R1+0x740], R126 ;  /* 0x0007407e01007387 */ /* 0x0001e20000100800 */
[----:B------:R-:W-:-:S03]  /*13880*/  IADD3 R133, P3, R223, R133, RZ ;  /* 0x00000085df857210 */ /* 0x000fc60007f7e0ff */
[----:B0-----:R-:W2:Y:S04]  /*13890*/  LDL.LU R126, [R1+0x8a4] ;  /* 0x0008a400017e7983 */ /* 0x001ea80000300800 */
[----:B------:R0:W-:Y:S04]  /*138a0*/  STL [R1+0x714], R127 ;  /* 0x0007147f01007387 */ /* 0x0001e80000100800 */
[----:B0-----:R-:W2:Y:S04]  /*138b0*/  LDL.LU R127, [R1+0x8a0] ;  /* 0x0008a000017f7983 */ /* 0x001ea80000300800 */
[----:B------:R0:W-:Y:S01]  /*138c0*/  STL [R1+0x738], R128 ;  /* 0x0007388001007387 */ /* 0x0001e20000100800 */
[----:B------:R-:W-:-:S03]  /*138d0*/  IADD3 R135, P4, R223, R135, RZ ;  /* 0x00000087df877210 */ /* 0x000fc60007f9e0ff */
[----:B0-----:R-:W2:Y:S04]  /*138e0*/  LDL.LU R128, [R1+0x89c] ;  /* 0x00089c0001807983 */ /* 0x001ea80000300800 */
[----:B------:R0:W-:Y:S01]  /*138f0*/  STL [R1+0x70c], R129 ;  /* 0x00070c8101007387 */ /* 0x0001e20000100800 */
[----:B------:R-:W-:-:S03]  /*13900*/  IMAD.X R136, R156, 0x1, R136, P5 ;  /* 0x000000019c887824 */ /* 0x000fc600028e0688 */
        /* <DEDUP_REMOVED lines=46> */
[----:B------:R0:W-:Y:S04]  /*13bf0*/  STL [R1+0x6cc], R145 ;  /* 0x0006cc9101007387 */ /* 0x0001e80000100800 */
        /* <DEDUP_REMOVED lines=13> */
[----:B------:R-:W3:Y:S02]  /*13cd0*/  LDL.LU R198, [R1+0x6d8] ;  /* 0x0006d80001c67983 */ /* 0x000ee40000300800 */
[----:B---3--:R-:W-:-:S05]  /*13ce0*/  IMAD.X R198, R156, 0x1, R198, P1 ;  /* 0x000000019cc67824 */ /* 0x008fca00008e06c6 */
[----:B------:R0:W-:Y:S04]  /*13cf0*/  STL [R1+0x6d8], R198 ;  /* 0x0006d8c601007387 */ /* 0x0001e80000100800 */
[----:B0-----:R-:W3:Y:S02]  /*13d00*/  LDL.LU R198, [R1+0x6ac] ;  /* 0x0006ac0001c67983 */ /* 0x001ee40000300800 */
[----:B---3--:R-:W-:-:S05]  /*13d10*/  IADD3 R198, P1, R223, R198, RZ ;  /* 0x000000c6dfc67210 */ /* 0x008fca0007f3e0ff */
[----:B------:R0:W-:Y:S04]  /*13d20*/  STL [R1+0x6ac], R198 ;  /* 0x0006acc601007387 */ /* 0x0001e80000100800 */
[----:B0-----:R-:W3:Y:S02]  /*13d30*/  LDL.LU R198, [R1+0x6d0] ;  /* 0x0006d00001c67983 */ /* 0x001ee40000300800 */
        /* <DEDUP_REMOVED lines=219> */
[----:B---3--:R-:W-:-:S05]  /*14af0*/  IADD3 R198, P2, R198, UR13, RZ ;  /* 0x0000000dc6c67c10 */ /* 0x008fca000ff5e0ff */
        /* <DEDUP_REMOVED lines=32> */
[----:B---3--:R-:W-:-:S05]  /*14d00*/  IADD3.X R198, R198, UR24, RZ, P2, !PT ;  /* 0x00000018c6c67c10 */ /* 0x008fca00097fe4ff */
        /* <DEDUP_REMOVED lines=252> */
[----:B------:R0:W-:Y:S02]  /*15cd0*/  STL [R1+0x448], R198 ;  /* 0x000448c601007387 */ /* 0x0001e40000100800 */
[----:B0-----:R-:W-:Y:S02]  /*15ce0*/  IMAD.MOV.U32 R198, RZ, RZ, R199 ;  /* 0x000000ffffc67224 */ /* 0x001fe400078e00c7 */
[----:B------:R-:W-:Y:S02]  /*15cf0*/  IMAD.MOV.U32 R199, RZ, RZ, R200 ;  /* 0x000000ffffc77224 */ /* 0x000fe400078e00c8 */
[----:B------:R-:W-:Y:S02]  /*15d00*/  IMAD.MOV.U32 R200, RZ, RZ, R201 ;  /* 0x000000ffffc87224 */ /* 0x000fe400078e00c9 */
[----:B------:R-:W-:Y:S02]  /*15d10*/  IMAD.MOV.U32 R201, RZ, RZ, R205 ;  /* 0x000000ffffc97224 */ /* 0x000fe400078e00cd */
[----:B------:R-:W-:-:S02]  /*15d20*/  IMAD.MOV.U32 R205, RZ, RZ, R209 ;  /* 0x000000ffffcd7224 */ /* 0x000fc400078e00d1 */
[----:B------:R-:W-:Y:S02]  /*15d30*/  IMAD.MOV.U32 R209, RZ, RZ, R218 ;  /* 0x000000ffffd17224 */ /* 0x000fe400078e00da */
[----:B------:R-:W-:Y:S02]  /*15d40*/  IMAD.MOV.U32 R218, RZ, RZ, R2 ;  /* 0x000000ffffda7224 */ /* 0x000fe400078e0002 */
[----:B------:R-:W-:Y:S01]  /*15d50*/  IMAD.MOV.U32 R2, RZ, RZ, R3 ;  /* 0x000000ffff027224 */ /* 0x000fe200078e0003 */
[----:B------:R-:W-:Y:S01]  /*15d60*/  IADD3 R198, P2, R198, UR13, RZ ;  /* 0x0000000dc6c67c10 */ /* 0x000fe2000ff5e0ff */
[----:B------:R-:W-:Y:S02]  /*15d70*/  IMAD.MOV.U32 R3, RZ, RZ, R219 ;  /* 0x000000ffff037224 */ /* 0x000fe400078e00db */
[----:B------:R-:W-:Y:S02]  /*15d80*/  IMAD.MOV.U32 R219, RZ, RZ, R220 ;  /* 0x000000ffffdb7224 */ /* 0x000fe400078e00dc */
[----:B------:R-:W-:-:S02]  /*15d90*/  IMAD.MOV.U32 R220, RZ, RZ, R221 ;  /* 0x000000ffffdc7224 */ /* 0x000fc400078e00dd */
[----:B------:R-:W-:Y:S02]  /*15da0*/  IMAD.MOV.U32 R221, RZ, RZ, R222 ;  /* 0x000000ffffdd7224 */ /* 0x000fe400078e00de */
[----:B------:R-:W-:Y:S02]  /*15db0*/  IMAD.MOV.U32 R222, RZ, RZ, R212 ;  /* 0x000000ffffde7224 */ /* 0x000fe400078e00d4 */
[----:B------:R-:W3:Y:S04]  /*15dc0*/  LDL.LU R212, [R1+0x24c] ;  /* 0x00024c0001d47983 */ /* 0x000ee80000300800 */
[----:B------:R0:W-:Y:S04]  /*15dd0*/  STL [R1+0x41c], R198 ;  /* 0x00041cc601007387 */ /* 0x0001e80000100800 */
[----:B0-----:R-:W4:Y:S02]  /*15de0*/  LDL.LU R198, [R1+0x440] ;  /* 0x0004400001c67983 */ /* 0x001f240000300800 */
[----:B----4-:R-:W-:-:S05]  /*15df0*/  IADD3.X R198, R198, UR24, RZ, P3, !PT ;  /* 0x00000018c6c67c10 */ /* 0x010fca0009ffe4ff */
[----:B------:R0:W-:Y:S04]  /*15e00*/  STL [R1+0x440], R198 ;  /* 0x000440c601007387 */ /* 0x0001e80000100800 */
[----:B0-----:R-:W4:Y:S02]  /*15e10*/  LDL.LU R198, [R1+0x414] ;  /* 0x0004140001c67983 */ /* 0x001f240000300800 */
[----:B----4-:R-:W-:-:S05]  /*15e20*/  IADD3 R198, P3, R198, UR13, RZ ;  /* 0x0000000dc6c67c10 */ /* 0x010fca000ff7e0ff */
        /* <DEDUP_REMOVED lines=56> */
[----:B----4-:R-:W-:Y:S02]  /*161b0*/  IADD3.X R198, R198, UR24, RZ, P1, !PT ;  /* 0x00000018c6c67c10 */ /* 0x010fe40008ffe4ff */
[----:B------:R-:W-:-:S03]  /*161c0*/  IADD3 R232, P1, R232, UR13, RZ ;  /* 0x0000000de8e87c10 */ /* 0x000fc6000ff3e0ff */
[----:B------:R-:W-:Y:S04]  /*161d0*/  STL [R1+0x3f0], R198 ;  /* 0x0003f0c601007387 */ /* 0x000fe80000100800 */
[----:B------:R0:W-:Y:S04]  /*161e0*/  STL [R1+0x3c4], R232 ;  /* 0x0003c4e801007387 */ /* 0x0001e80000100800 */
[----:B0-----:R-:W4:Y:S04]  /*161f0*/  LDL.LU R232, [R1+0x83c] ;  /* 0x00083c0001e87983 */ /* 0x001f280000300800 */
[----:B------:R-:W2:Y:S02]  /*16200*/  LDL.LU R198, [R1+0x3e8] ;  /* 0x0003e80001c67983 */ /* 0x000ea40000300800 */
[----:B--2---:R-:W-:-:S05]  /*16210*/  IADD3.X R198, R198, UR24, RZ, P2, !PT ;  /* 0x00000018c6c67c10 */ /* 0x004fca00097fe4ff */
[----:B------:R0:W-:Y:S04]  /*16220*/  STL [R1+0x3e8], R198 ;  /* 0x0003e8c601007387 */ /* 0x0001e80000100800 */
[----:B0-----:R-:W2:Y:S01]  /*16230*/  LDL.LU R198, [R1+0x3bc] ;  /* 0x0003bc0001c67983 */ /* 0x001ea20000300800 */
[----:B------:R-:W-:Y:S02]  /*16240*/  IADD3.X R231, R231, UR24, RZ, P3, !PT ;  /* 0x00000018e7e77c10 */ /* 0x000fe40009ffe4ff */
[----:B--2---:R-:W-:-:S05]  /*16250*/  IADD3 R198, P2, R198, UR13, RZ ;  /* 0x0000000dc6c67c10 */ /* 0x004fca000ff5e0ff */
[----:B------:R-:W-:Y:S04]  /*16260*/  STL [R1+0x3bc], R198 ;  /* 0x0003bcc601007387 */ /* 0x000fe80000100800 */
[----:B------:R0:W-:Y:S04]  /*16270*/  STL [R1+0x3e0], R231 ;  /* 0x0003e0e701007387 */ /* 0x0001e80000100800 */
[----:B0-----:R-:W2:Y:S04]  /*16280*/  LDL.LU R231, [R1+0x838] ;  /* 0x0008380001e77983 */ /* 0x001ea80000300800 */
[----:B------:R-:W3:Y:S02]  /*16290*/  LDL.LU R198, [R1+0x3b4] ;  /* 0x0003b40001c67983 */ /* 0x000ee40000300800 */
        /* <DEDUP_REMOVED lines=9> */
[----:B---3--:R-:W-:Y:S02]  /*16330*/  IADD3.X R198, R198, UR24, RZ, P5, !PT ;  /* 0x00000018c6c67c10 */ /* 0x008fe4000affe4ff */
[----:B------:R-:W-:-:S03]  /*16340*/  IADD3 R240, P5, R240, UR13, RZ ;  /* 0x0000000df0f07c10 */ /* 0x000fc6000ffbe0ff */
[----:B------:R-:W-:Y:S04]  /*16350*/  STL [R1+0x3d0], R198 ;  /* 0x0003d0c601007387 */ /* 0x000fe80000100800 */
[----:B------:R0:W-:Y:S04]  /*16360*/  STL [R1+0x3a4], R240 ;  /* 0x0003a4f001007387 */ /* 0x0001e80000100800 */
[----:B0-----:R-:W3:Y:S04]  /*16370*/  LDL.LU R240, [R1+0x834] ;  /* 0x0008340001f07983 */ /* 0x001ee80000300800 */
[----:B------:R-:W4:Y:S02]  /*16380*/  LDL.LU R198, [R1+0x3c8] ;  /* 0x0003c80001c67983 */ /* 0x000f240000300800 */
[----:B----4-:R-:W-:-:S05]  /*16390*/  IADD3.X R198, R198, UR24, RZ, P6, !PT ;  /* 0x00000018c6c67c10 */ /* 0x010fca000b7fe4ff */
[----:B------:R0:W-:Y:S04]  /*163a0*/  STL [R1+0x3c8], R198 ;  /* 0x0003c8c601007387 */ /* 0x0001e80000100800 */
[----:B0-----:R-:W4:Y:S01]  /*163b0*/  LDL.LU R198, [R1+0x39c] ;  /* 0x00039c0001c67983 */ /* 0x001f220000300800 */
[----:B------:R-:W-:Y:S02]  /*163c0*/  IADD3.X R239, R239, UR24, RZ, P1, !PT ;  /* 0x00000018efef7c10 */ /* 0x000fe40008ffe4ff */
[----:B----4-:R-:W-:-:S05]  /*163d0*/  IADD3 R198, P6, R198, UR13, RZ ;  /* 0x0000000dc6c67c10 */ /* 0x010fca000ffde0ff */
[----:B------:R-:W-:Y:S04]  /*163e0*/  STL [R1+0x39c], R198 ;  /* 0x00039cc601007387 */ /* 0x000fe80000100800 */
[----:B------:R0:W-:Y:S04]  /*163f0*/  STL [R1+0x3c0], R239 ;  /* 0x0003c0ef01007387 */ /* 0x0001e80000100800 */
[----:B0-----:R-:W4:Y:S04]  /*16400*/  LDL.LU R239, [R1+0x830] ;  /* 0x0008300001ef7983 */ /* 0x001f280000300800 */
[----:B------:R-:W2:Y:S02]  /*16410*/  LDL.LU R198, [R1+0x394] ;  /* 0x0003940001c67983 */ /* 0x000ea40000300800 */
[----:B--2---:R-:W-:-:S05]  /*16420*/  IADD3 R198, P1, R198, UR13, RZ ;  /* 0x0000000dc6c67c10 */ /* 0x004fca000ff3e0ff */
[----:B------:R0:W-:Y:S04]  /*16430*/  STL [R1+0x394], R198 ;  /* 0x000394c601007387 */ /* 0x0001e80000100800 */
[----:B0-----:R-:W2:Y:S02]  /*16440*/  LDL.LU R198, [R1+0x3b8] ;  /* 0x0003b80001c67983 */ /* 0x001ea40000300800 */
[----:B--2---:R-:W-:-:S05]  /*16450*/  IADD3.X R198, R198, UR24, RZ, P2, !PT ;  /* 0x00000018c6c67c10 */ /* 0x004fca00097fe4ff */
[----:B------:R0:W-:Y:S04]  /*16460*/  STL [R1+0x3b8], R198 ;  /* 0x0003b8c601007387 */ /* 0x0001e80000100800 */
[----:B0-----:R-:W2:Y:S02]  /*16470*/  LDL.LU R198, [R1+0x38c] ;  /* 0x00038c0001c67983 */ /* 0x001ea40000300800 */
[----:B--2---:R-:W-:-:S05]  /*16480*/  IADD3 R198, P2, R198, UR13, RZ ;  /* 0x0000000dc6c67c10 */ /* 0x004fca000ff5e0ff */
[----:B------:R0:W-:Y:S04]  /*16490*/  STL [R1+0x38c], R198 ;  /* 0x00038cc601007387 */ /* 0x0001e80000100800 */
[----:B0-----:R-:W2:Y:S02]  /*164a0*/  LDL.LU R198, [R1+0x3b0] ;  /* 0x0003b00001c67983 */ /* 0x001ea40000300800 */
[----:B--2---:R-:W-:Y:S02]  /*164b0*/  IADD3.X R198, R198, UR24, RZ, P3, !PT ;  /* 0x00000018c6c67c10 */ /* 0x004fe40009ffe4ff */
[----:B------:R-:W-:-:S03]  /*164c0*/  IADD3 R248, P3, R248, UR13, RZ ;  /* 0x0000000df8f87c10 */ /* 0x000fc6000ff7e0ff */
[----:B------:R-:W-:Y:S04]  /*164d0*/  STL [R1+0x3b0], R198 ;  /* 0x0003b0c601007387 */ /* 0x000fe80000100800 */
[----:B------:R0:W-:Y:S04]  /*164e0*/  STL [R1+0x384], R248 ;  /* 0x000384f801007387 */ /* 0x0001e80000100800 */
[----:B0-----:R-:W2:Y:S04]  /*164f0*/  LDL.LU R248, [R1+0x82c] ;  /* 0x00082c0001f87983 */ /* 0x001ea80000300800 */
[----:B------:R-:W3:Y:S02]  /*16500*/  LDL.LU R198, [R1+0x3a8] ;  /* 0x0003a80001c67983 */ /* 0x000ee40000300800 */
[----:B---3--:R-:W-:-:S05]  /*16510*/  IADD3.X R198, R198, UR24, RZ, P4, !PT ;  /* 0x00000018c6c67c10 */ /* 0x008fca000a7fe4ff */
[----:B------:R0:W-:Y:S04]  /*16520*/  STL [R1+0x3a8], R198 ;  /* 0x0003a8c601007387 */ /* 0x0001e80000100800 */
[----:B0-----:R-:W3:Y:S01]  /*16530*/  LDL.LU R198, [R1+0x37c] ;  /* 0x00037c0001c67983 */ /* 0x001ee20000300800 */
[----:B------:R-:W-:Y:S02]  /*16540*/  IADD3.X R247, R247, UR24, RZ, P5, !PT ;  /* 0x00000018f7f77c10 */ /* 0x000fe4000affe4ff */
[----:B---3--:R-:W-:-:S05]  /*16550*/  IADD3 R198, P4, R198, UR13, RZ ;  /* 0x0000000dc6c67c10 */ /* 0x008fca000ff9e0ff */
[----:B------:R-:W-:Y:S04]  /*16560*/  STL [R1+0x37c], R198 ;  /* 0x00037cc601007387 */ /* 0x000fe80000100800 */
[----:B------:R0:W-:Y:S04]  /*16570*/  STL [R1+0x3a0], R247 ;  /* 0x0003a0f701007387 */ /* 0x0001e80000100800 */
[----:B0-----:R-:W3:Y:S04]  /*16580*/  LDL.LU R247, [R1+0x828] ;  /* 0x0008280001f77983 */ /* 0x001ee80000300800 */
[----:B------:R-:W4:Y:S02]  /*16590*/  LDL.LU R198, [R1+0x374] ;  /* 0x0003740001c67983 */ /* 0x000f240000300800 */
        /* <DEDUP_REMOVED lines=104> */
[----:B------:R-:W4:Y:S01]  /*16c20*/  LDL.LU R198, [R1+0x310] ;  /* 0x0003100001c67983 */ /* 0x000f220000300800 */
[----:B--2---:R-:W-:-:S02]  /*16c30*/  IADD3.X R242, R242, UR24, RZ, P6, !PT ;  /* 0x00000018f2f27c10 */ /* 0x004fc4000b7fe4ff */
[----:B----4-:R-:W-:Y:S02]  /*16c40*/  IADD3.X R198, R198, UR24, RZ, P5, !PT ;  /* 0x00000018c6c67c10 */ /* 0x010fe4000affe4ff */
[----:B------:R-:W-:-:S03]  /*16c50*/  IADD3 R233, P5, R233, UR13, RZ ;  /* 0x0000000de9e97c10 */ /* 0x000fc6000ffbe0ff */
[----:B------:R-:W-:Y:S04]  /*16c60*/  STL [R1+0x310], R198 ;  /* 0x000310c601007387 */ /* 0x000fe80000100800 */
[----:B------:R0:W-:Y:S04]  /*16c70*/  STL [R1+0x2e4], R233 ;  /* 0x0002e4e901007387 */ /* 0x0001e80000100800 */
[----:B0-----:R-:W2:Y:S04]  /*16c80*/  LDL.LU R233, [R1+0x800] ;  /* 0x0008000001e97983 */ /* 0x001ea80000300800 */
[----:B------:R0:W-:Y:S04]  /*16c90*/  STL [R1+0x308], R242 ;  /* 0x000308f201007387 */ /* 0x0001e80000100800 */
[----:B0-----:R-:W4:Y:S04]  /*16ca0*/  LDL.LU R242, [R1+0x7fc] ;  /* 0x0007fc0001f27983 */ /* 0x001f280000300800 */
[----:B------:R-:W3:Y:S01]  /*16cb0*/  LDL.LU R198, [R1+0x2dc] ;  /* 0x0002dc0001c67983 */ /* 0x000ee20000300800 */
[----:B------:R-:W-:-:S02]  /*16cc0*/  IADD3.X R241, R241, UR24, RZ, P1, !PT ;  /* 0x00000018f1f17c10 */ /* 0x000fc40008ffe4ff */
[----:B---3--:R-:W-:-:S05]  /*16cd0*/  IADD3 R198, P6, R198, UR13, RZ ;  /* 0x0000000dc6c67c10 */ /* 0x008fca000ffde0ff */
[----:B------:R-:W-:Y:S04]  /*16ce0*/  STL [R1+0x2dc], R198 ;  /* 0x0002dcc601007387 */ /* 0x000fe80000100800 */
[----:B------:R0:W-:Y:S04]  /*16cf0*/  STL [R1+0x300], R241 ;  /* 0x000300f101007387 */ /* 0x0001e80000100800 */
[----:B0-----:R-:W3:Y:S04]  /*16d00*/  LDL.LU R241, [R1+0x7f8] ;  /* 0x0007f80001f17983 */ /* 0x001ee80000300800 */
[----:B------:R-:W2:Y:S02]  /*16d10*/  LDL.LU R198, [R1+0x2d4] ;  /* 0x0002d40001c67983 */ /* 0x000ea40000300800 */
        /* <DEDUP_REMOVED lines=8> */
[----:B------:R-:W4:Y:S01]  /*16da0*/  LDL.LU R198, [R1+0x2f0] ;  /* 0x0002f00001c67983 */ /* 0x000f220000300800 */
[----:B------:R-:W-:-:S02]  /*16db0*/  IADD3.X R252, R252, UR24, RZ, P4, !PT ;  /* 0x00000018fcfc7c10 */ /* 0x000fc4000a7fe4ff */
[----:B----4-:R-:W-:Y:S02]  /*16dc0*/  IADD3.X R198, R198, UR24, RZ, P3, !PT ;  /* 0x00000018c6c67c10 */ /* 0x010fe40009ffe4ff */
[----:B------:R-:W-:-:S03]  /*16dd0*/  IADD3 R249, P3, R249, UR13, RZ ;  /* 0x0000000df9f97c10 */ /* 0x000fc6000ff7e0ff */
[----:B------:R-:W-:Y:S04]  /*16de0*/  STL [R1+0x2f0], R198 ;  /* 0x0002f0c601007387 */ /* 0x000fe80000100800 */
[----:B------:R0:W-:Y:S04]  /*16df0*/  STL [R1+0x2c4], R249 ;  /* 0x0002c4f901007387 */ /* 0x0001e80000100800 */
[----:B0-----:R-:W4:Y:S04]  /*16e00*/  LDL.LU R249, [R1+0x7f0] ;  /* 0x0007f00001f97983 */ /* 0x001f280000300800 */
[----:B------:R0:W-:Y:S04]  /*16e10*/  STL [R1+0x2e8], R252 ;  /* 0x0002e8fc01007387 */ /* 0x0001e80000100800 */
[----:B0-----:R-:W3:Y:S04]  /*16e20*/  LDL.LU R252, [R1+0x7ec] ;  /* 0x0007ec0001fc7983 */ /* 0x001ee80000300800 */
[----:B------:R-:W2:Y:S01]  /*16e30*/  LDL.LU R198, [R1+0x2bc] ;  /* 0x0002bc0001c67983 */ /* 0x000ea20000300800 */
[----:B------:R-:W-:-:S02]  /*16e40*/  IADD3.X R230, R230, UR24, RZ, P5, !PT ;  /* 0x00000018e6e67c10 */ /* 0x000fc4000affe4ff */
[----:B--2---:R-:W-:-:S05]  /*16e50*/  IADD3 R198, P4, R198, UR13, RZ ;  /* 0x0000000dc6c67c10 */ /* 0x004fca000ff9e0ff */
[----:B------:R-:W-:Y:S04]  /*16e60*/  STL [R1+0x2bc], R198 ;  /* 0x0002bcc601007387 */ /* 0x000fe80000100800 */
[----:B------:R0:W-:Y:S04]  /*16e70*/  STL [R1+0x2e0], R230 ;  /* 0x0002e0e601007387 */ /* 0x0001e80000100800 */
[----:B0-----:R-:W2:Y:S04]  /*16e80*/  LDL.LU R230, [R1+0x7e8] ;  /* 0x0007e80001e67983 */ /* 0x001ea80000300800 */
[----:B------:R-:W4:Y:S02]  /*16e90*/  LDL.LU R198, [R1+0x2b4] ;  /* 0x0002b40001c67983 */ /* 0x000f240000300800 */
[----:B----4-:R-:W-:-:S05]  /*16ea0*/  IADD3 R198, P5, R198, UR13, RZ ;  /* 0x0000000dc6c67c10 */ /* 0x010fca000ffbe0ff */
[----:B------:R0:W-:Y:S04]  /*16eb0*/  STL [R1+0x2b4], R198 ;  /* 0x0002b4c601007387 */ /* 0x0001e80000100800 */
[----:B0-----:R-:W4:Y:S02]  /*16ec0*/  LDL.LU R198, [R1+0x2d8] ;  /* 0x0002d80001c67983 */ /* 0x001f240000300800 */
[----:B----4-:R-:W-:Y:S02]  /*16ed0*/  IADD3.X R198, R198, UR24, RZ, P6, !PT ;  /* 0x00000018c6c67c10 */ /* 0x010fe4000b7fe4ff */
[----:B------:R-:W-:-:S03]  /*16ee0*/  IADD3 R236, P6, R236, UR13, RZ ;  /* 0x0000000decec7c10 */ /* 0x000fc6000ffde0ff */
[----:B------:R-:W-:Y:S04]  /*16ef0*/  STL [R1+0x2d8], R198 ;  /* 0x0002d8c601007387 */ /* 0x000fe80000100800 */
[----:B------:R0:W-:Y:S04]  /*16f00*/  STL [R1+0x2ac], R236 ;  /* 0x0002acec01007387 */ /* 0x0001e80000100800 */
[----:B0-----:R-:W4:Y:S01]  /*16f10*/  LDL.LU R236, [R1+0x7e4] ;  /* 0x0007e40001ec7983 */ /* 0x001f220000300800 */
[----:B------:R-:W-:Y:S02]  /*16f20*/  IADD3.X R244, R244, UR24, RZ, P2, !PT ;  /* 0x00000018f4f47c10 */ /* 0x000fe400097fe4ff */
[----:B----4-:R-:W-:-:S02]  /*16f30*/  IADD3.X R236, R236, UR24, RZ, P1, !PT ;  /* 0x00000018ecec7c10 */ /* 0x010fc40008ffe4ff */
[----:B------:R-:W-:-:S03]  /*16f40*/  IADD3 R235, P1, R235, UR13, RZ ;  /* 0x0000000debeb7c10 */ /* 0x000fc6000ff3e0ff */
[----:B------:R0:W-:Y:S04]  /*16f50*/  STL [R1+0x2d0], R236 ;  /* 0x0002d0ec01007387 */ /* 0x0001e80000100800 */
[----:B0-----:R-:W4:Y:S04]  /*16f60*/  LDL.LU R236, [R1+0x7e0] ;  /* 0x0007e00001ec7983 */ /* 0x001f280000300800 */
[----:B------:R0:W-:Y:S04]  /*16f70*/  STL [R1+0x2a4], R235 ;  /* 0x0002a4eb01007387 */ /* 0x0001e80000100800 */
[----:B0-----:R-:W4:Y:S04]  /*16f80*/  LDL.LU R235, [R1+0x7dc] ;  /* 0x0007dc0001eb7983 */ /* 0x001f280000300800 */
[----:B------:R0:W-:Y:S04]  /*16f90*/  STL [R1+0x2c8], R244 ;  /* 0x0002c8f401007387 */ /* 0x0001e80000100800 */
[----:B0-----:R-:W4:Y:S04]  /*16fa0*/  LDL.LU R244, [R1+0x7d8] ;  /* 0x0007d80001f47983 */ /* 0x001f280000300800 */
[----:B------:R-:W2:Y:S01]  /*16fb0*/  LDL.LU R198, [R1+0x29c] ;  /* 0x00029c0001c67983 */ /* 0x000ea20000300800 */
[----:B------:R-:W-:-:S02]  /*16fc0*/  IADD3.X R243, R243, UR24, RZ, P3, !PT ;  /* 0x00000018f3f37c10 */ /* 0x000fc40009ffe4ff */
[----:B---3--:R-:W-:Y:S01]  /*16fd0*/  IADD3 R252, P3, R252, UR13, RZ ;  /* 0x0000000dfcfc7c10 */ /* 0x008fe2000ff7e0ff */
[----:B------:R-:W-:Y:S01]  /*16fe0*/  WARPGROUP.ARRIVE ;  /* 0x00000000000079c5 */ /* 0x000fe20000000000 */
[----:B------:R-:W-:Y:S01]  /*16ff0*/  UMOV UR18, UR6 ;  /* 0x0000000600127c82 */ /* 0x000fe20008000000 */
[----:B------:R-:W-:-:S04]  /*17000*/  UMOV UR19, UR7 ;  /* 0x0000000700137c82 */ /* 0x000fc80008000000 */
[----:B------:R-:W-:Y:S01]  /*17010*/  QGMMA.64x256x32.F32.E5M2.E5M2 R24, gdesc[UR16], R24, gsb0 ;  /* 0x03e00000101879f3 */ /* 0x000fe20008003818 */
[----:B--2---:R-:W-:-:S05]  /*17020*/  IADD3 R198, P2, R198, UR13, RZ ;  /* 0x0000000dc6c67c10 */ /* 0x004fca000ff5e0ff */
[----:B------:R-:W-:Y:S04]  /*17030*/  STL [R1+0x29c], R198 ;  /* 0x00029cc601007387 */ /* 0x000fe80000100800 */
[----:B------:R0:W-:Y:S04]  /*17040*/  STL [R1+0x2c0], R243 ;  /* 0x0002c0f301007387 */ /* 0x0001e80000100800 */
[----:B0-----:R-:W2:Y:S04]  /*17050*/  LDL.LU R243, [R1+0x7d4] ;  /* 0x0007d40001f37983 */ /* 0x001ea80000300800 */
[----:B------:R0:W-:Y:S04]  /*17060*/  STL [R1+0x294], R252 ;  /* 0x000294fc01007387 */ /* 0x0001e80000100800 */
[----:B0-----:R-:W3:Y:S04]  /*17070*/  LDL.LU R252, [R1+0x7d0] ;  /* 0x0007d00001fc7983 */ /* 0x001ee80000300800 */
[----:B------:R-:W4:Y:S01]  /*17080*/  LDL.LU R198, [R1+0x2b8] ;  /* 0x0002b80001c67983 */ /* 0x000f220000300800 */
[----:B------:R-:W-:-:S02]  /*17090*/  IADD3.X R230, R230, UR24, RZ, P5, !PT ;  /* 0x00000018e6e67c10 */ /* 0x000fc4000affe4ff */
[----:B------:R-:W-:Y:S01]  /*170a0*/  IADD3 R229, P5, R229, UR13, RZ ;  /* 0x0000000de5e57c10 */ /* 0x000fe2000ffbe0ff */
[----:B------:R-:W-:Y:S02]  /*170b0*/  WARPGROUP.DEPBAR.LE gsb0, 0x0 ;  /* 0x00008000000079c5 */ /* 0x000fe40000010000 */
[----:B------:R-:W-:Y:S01]  /*170c0*/  WARPGROUP.ARRIVE ;  /* 0x00000000000079c5 */ /* 0x000fe20000000000 */
[----:B------:R-:W-:Y:S01]  /*170d0*/  UMOV UR22, UR10 ;  /* 0x0000000a00167c82 */ /* 0x000fe20008000000 */
[----:B------:R-:W-:-:S04]  /*170e0*/  UMOV UR23, UR11 ;  /* 0x0000000b00177c82 */ /* 0x000fc80008000000 */
[----:B------:R-:W-:Y:S01]  /*170f0*/  QGMMA.64x256x32.F32.E5M2.E5M2 R24, gdesc[UR20], R24, gsb0 ;  /* 0x03e00000141879f3 */ /* 0x000fe20008003818 */
[----:B------:R-:W-:Y:S02]  /*17100*/  IADD3.X R0, R0, UR24, RZ, P6, !PT ;  /* 0x0000001800007c10 */ /* 0x000fe4000b7fe4ff */
[----:B------:R-:W-:Y:S02]  /*17110*/  IADD3 R199, P6, R199, UR13, RZ ;  /* 0x0000000dc7c77c10 */ /* 0x000fe4000ffde0ff */
[----:B------:R-:W-:Y:S02]  /*17120*/  IADD3.X R200, R200, UR24, RZ, P1, !PT ;  /* 0x00000018c8c87c10 */ /* 0x000fe40008ffe4ff */
[----:B------:R-:W-:Y:S02]  /*17130*/  IADD3 R201, P1, R201, UR13, RZ ;  /* 0x0000000dc9c97c10 */ /* 0x000fe4000ff3e0ff */
[----:B------:R-:W-:Y:S02]  /*17140*/  IADD3.X R205, R205, UR24, RZ, P2, !PT ;  /* 0x00000018cdcd7c10 */ /* 0x000fe400097fe4ff */
[----:B------:R-:W-:-:S02]  /*17150*/  IADD3 R209, P2, R209, UR13, RZ ;  /* 0x0000000dd1d17c10 */ /* 0x000fc4000ff5e0ff */
[----:B------:R-:W-:Y:S02]  /*17160*/  IADD3.X R218, R218, UR24, RZ, P3, !PT ;  /* 0x00000018dada7c10 */ /* 0x000fe40009ffe4ff */
[----:B------:R-:W-:Y:S02]  /*17170*/  IADD3 R2, P3, R2, UR13, RZ ;  /* 0x0000000d02027c10 */ /* 0x000fe4000ff7e0ff */
[----:B------:R-:W-:Y:S02]  /*17180*/  IADD3.X R220, R220, UR24, RZ, P5, !PT ;  /* 0x00000018dcdc7c10 */ /* 0x000fe4000affe4ff */
[----:B------:R-:W-:Y:S02]  /*17190*/  IADD3 R221, P5, R221, UR13, RZ ;  /* 0x0000000ddddd7c10 */ /* 0x000fe4000ffbe0ff */
[----:B------:R-:W-:Y:S02]  /*171a0*/  IADD3.X R222, R222, UR24, RZ, P6, !PT ;  /* 0x00000018dede7c10 */ /* 0x000fe4000b7fe4ff */
[----:B----4-:R-:W-:-:S02]  /*171b0*/  IADD3.X R198, R198, UR24, RZ, P4, !PT ;  /* 0x00000018c6c67c10 */ /* 0x010fc4000a7fe4ff */
[----:B------:R-:W-:-:S03]  /*171c0*/  IADD3 R251, P4, R251, UR13, RZ ;  /* 0x0000000dfbfb7c10 */ /* 0x000fc6000ff9e0ff */
[----:B------:R-:W-:Y:S04]  /*171d0*/  STL [R1+0x2b8], R198 ;  /* 0x0002b8c601007387 */ /* 0x000fe80000100800 */
[----:B------:R0:W-:Y:S04]  /*171e0*/  STL [R1+0x28c], R251 ;  /* 0x00028cfb01007387 */ /* 0x0001e80000100800 */
[----:B0-----:R-:W4:Y:S04]  /*171f0*/  LDL.LU R251, [R1+0x7cc] ;  /* 0x0007cc0001fb7983 */ /* 0x001f280000300800 */
[----:B------:R0:W-:Y:S04]  /*17200*/  STL [R1+0x2b0], R230 ;  /* 0x0002b0e601007387 */ /* 0x0001e80000100800 */
[----:B0-----:R-:W4:Y:S04]  /*17210*/  LDL.LU R230, [R1+0x7c8] ;  /* 0x0007c80001e67983 */ /* 0x001f280000300800 */
[----:B------:R0:W-:Y:S04]  /*17220*/  STL [R1+0x284], R229 ;  /* 0x000284e501007387 */ /* 0x0001e80000100800 */
[----:B0-----:R-:W4:Y:S04]  /*17230*/  LDL.LU R229, [R1+0x7c4] ;  /* 0x0007c40001e57983 */ /* 0x001f280000300800 */
[----:B------:R0:W-:Y:S01]  /*17240*/  STL [R1+0x2a8], R0 ;  /* 0x0002a80001007387 */ /* 0x0001e20000100800 */
[----:B------:R-:W-:-:S02]  /*17250*/  IADD3.X R3, R3, UR24, RZ, P4, !PT ;  /* 0x0000001803037c10 */ /* 0x000fc4000a7fe4ff */
[----:B------:R-:W-:Y:S01]  /*17260*/  IADD3 R219, P4, R219, UR13, RZ ;  /* 0x0000000ddbdb7c10 */ /* 0x000fe2000ff9e0ff */
[----:B0-----:R1:W5:Y:S04]  /*17270*/  LDL.LU R0, [R1+0x7c0] ;  /* 0x0007c00001007983 */ /* 0x0013680000300800 */
[----:B------:R1:W-:Y:S04]  /*17280*/  STL [R1+0x27c], R199 ;  /* 0x00027cc701007387 */ /* 0x0003e80000100800 */
[----:B------:R1:W-:Y:S04]  /*17290*/  STL [R1+0x2a0], R200 ;  /* 0x0002a0c801007387 */ /* 0x0003e80000100800 */
[----:B------:R1:W-:Y:S04]  /*172a0*/  STL [R1+0x274], R201 ;  /* 0x000274c901007387 */ /* 0x0003e80000100800 */
[----:B------:R1:W-:Y:S01]  /*172b0*/  STL [R1+0x298], R205 ;  /* 0x000298cd01007387 */ /* 0x0003e20000100800 */
[----:B------:R-:W-:-:S03]  /*172c0*/  IADD3 R212, P6, R212, UR13, RZ ;  /* 0x0000000dd4d47c10 */ /* 0x000fc6000ffde0ff */
[----:B------:R1:W-:Y:S01]  /*172d0*/  STL [R1+0x26c], R209 ;  /* 0x00026cd101007387 */ /* 0x0003e20000100800 */
[----:B------:R-:W-:-:S03]  /*172e0*/  IADD3.X R213, R213, UR24, RZ, P1, !PT ;  /* 0x00000018d5d57c10 */ /* 0x000fc60008ffe4ff */
        /* <DEDUP_REMOVED lines=46> */
[----:B------:R1:W-:Y:S04]  /*175d0*/  STL [R1+0x20c], R195 ;  /* 0x00020cc301007387 */ /* 0x0003e80000100800 */
[----:B------:R1:W-:Y:S04]  /*175e0*/  STL [R1+0x230], R193 ;  /* 0x000230c101007387 */ /* 0x0003e80000100800 */
[----:B------:R1:W-:Y:S04]  /*175f0*/  STL [R1+0x204], R192 ;  /* 0x000204c001007387 */ /* 0x0003e80000100800 */
[----:B------:R1:W-:Y:S04]  /*17600*/  STL [R1+0x228], R191 ;  /* 0x000228bf01007387 */ /* 0x0003e80000100800 */
[----:B------:R1:W-:Y:S01]  /*17610*/  STL [R1+0x220], R190 ;  /* 0x000220be01007387 */ /* 0x0003e20000100800 */
[----:B------:R-:W-:-:S03]  /*17620*/  VIADD R224, R224, 0x1 ;  /* 0x00000001e0e07836 */ /* 0x000fc60000000000 */
[----:B------:R1:W-:Y:S04]  /*17630*/  STL [R1+0x218], R188 ;  /* 0x000218bc01007387 */ /* 0x0003e80000100800 */
[----:B------:R1:W-:Y:S04]  /*17640*/  STL [R1+0x210], R187 ;  /* 0x000210bb01007387 */ /* 0x0003e80000100800 */
[----:B------:R1:W-:Y:S04]  /*17650*/  STL [R1+0x208], R186 ;  /* 0x000208ba01007387 */ /* 0x0003e80000100800 */
[----:B------:R1:W-:Y:S01]  /*17660*/  STL [R1+0x200], R184 ;  /* 0x000200b801007387 */ /* 0x0003e20000100800 */
[----:B------:R-:W-:-:S02]  /*17670*/  ISETP.NE.U32.AND P0, PT, R224, R18, PT ;  /* 0x00000012e000720c */ /* 0x000fc40003f05070 */
[----:B---3--:R-:W-:Y:S02]  /*17680*/  IADD3 R252, P4, R252, UR13, RZ ;  /* 0x0000000dfcfc7c10 */ /* 0x008fe4000ff9e0ff */
[----:B------:R-:W-:Y:S02]  /*17690*/  IADD3 R250, P5, R250, UR13, RZ ;  /* 0x0000000dfafa7c10 */ /* 0x000fe4000ffbe0ff */
[----:B------:R-:W-:Y:S02]  /*176a0*/  IADD3 R248, P6, R248, UR13, RZ ;  /* 0x0000000df8f87c10 */ /* 0x000fe4000ffde0ff */
[----:B------:R-:W-:Y:S02]  /*176b0*/  IADD3 R246, P1, R246, UR13, RZ ;  /* 0x0000000df6f67c10 */ /* 0x000fe4000ff3e0ff */
[----:B------:R-:W-:Y:S02]  /*176c0*/  IADD3 R244, P2, R244, UR13, RZ ;  /* 0x0000000df4f47c10 */ /* 0x000fe4000ff5e0ff */
[----:B------:R-:W-:-:S02]  /*176d0*/  IADD3 R242, P3, R242, UR13, RZ ;  /* 0x0000000df2f27c10 */ /* 0x000fc4000ff7e0ff */
[----:B------:R-:W-:Y:S02]  /*176e0*/  IADD3.X R249, R249, UR24, RZ, P5, !PT ;  /* 0x00000018f9f97c10 */ /* 0x000fe4000affe4ff */
[----:B------:R-:W-:Y:S02]  /*176f0*/  IADD3.X R247, R247, UR24, RZ, P6, !PT ;  /* 0x00000018f7f77c10 */ /* 0x000fe4000b7fe4ff */
[----:B------:R-:W-:Y:S02]  /*17700*/  IADD3.X R245, R245, UR24, RZ, P1, !PT ;  /* 0x00000018f5f57c10 */ /* 0x000fe40008ffe4ff */
[----:B--2---:R-:W-:Y:S02]  /*17710*/  IADD3.X R243, R243, UR24, RZ, P2, !PT ;  /* 0x00000018f3f37c10 */ /* 0x004fe400097fe4ff */
[----:B------:R-:W-:Y:S02]  /*17720*/  IADD3.X R241, R241, UR24, RZ, P3, !PT ;  /* 0x00000018f1f17c10 */ /* 0x000fe40009ffe4ff */
[----:B------:R-:W-:-:S02]  /*17730*/  IADD3 R238, P5, R238, UR13, RZ ;  /* 0x0000000deeee7c10 */ /* 0x000fc4000ffbe0ff */
[----:B------:R-:W-:Y:S02]  /*17740*/  IADD3 R236, P6, R236, UR13, RZ ;  /* 0x0000000decec7c10 */ /* 0x000fe4000ffde0ff */
[----:B------:R-:W-:Y:S02]  /*17750*/  IADD3 R234, P1, R234, UR13, RZ ;  /* 0x0000000deaea7c10 */ /* 0x000fe4000ff3e0ff */
[----:B------:R-:W-:Y:S01]  /*17760*/  IADD3 R232, P2, R232, UR13, RZ ;  /* 0x0000000de8e87c10 */ /* 0x000fe2000ff5e0ff */
[----:B------:R-:W-:Y:S02]  /*17770*/  WARPGROUP.DEPBAR.LE gsb0, 0x0 ;  /* 0x00008000000079c5 */ /* 0x000fe40000010000 */
[----:B------:R-:W-:Y:S02]  /*17780*/  IADD3.X R237, R237, UR24, RZ, P5, !PT ;  /* 0x00000018eded7c10 */ /* 0x000fe4000affe4ff */
[----:B------:R-:W-:Y:S02]  /*17790*/  IADD3.X R235, R235, UR24, RZ, P6, !PT ;  /* 0x00000018ebeb7c10 */ /* 0x000fe4000b7fe4ff */
[----:B------:R-:W-:-:S02]  /*177a0*/  IADD3.X R233, R233, UR24, RZ, P1, !PT ;  /* 0x00000018e9e97c10 */ /* 0x000fc40008ffe4ff */
[----:B------:R-:W-:Y:S02]  /*177b0*/  IADD3.X R231, R231, UR24, RZ, P2, !PT ;  /* 0x00000018e7e77c10 */ /* 0x000fe400097fe4ff */
[----:B----4-:R-:W-:Y:S02]  /*177c0*/  IADD3.X R251, R251, UR24, RZ, P4, !PT ;  /* 0x00000018fbfb7c10 */ /* 0x010fe4000a7fe4ff */
[----:B------:R-:W-:-:S04]  /*177d0*/  IADD3 R240, P4, R240, UR13, RZ ;  /* 0x0000000df0f07c10 */ /* 0x000fc8000ff9e0ff */
[----:B------:R-:W-:Y:S02]  /*177e0*/  IADD3.X R239, R239, UR24, RZ, P4, !PT ;  /* 0x00000018efef7c10 */ /* 0x000fe4000a7fe4ff */
[----:B------:R-:W-:-:S04]  /*177f0*/  IADD3 R230, P3, R230, UR13, RZ ;  /* 0x0000000de6e67c10 */ /* 0x000fc8000ff7e0ff */
[----:B------:R-:W-:Y:S01]  /*17800*/  IADD3.X R229, R229, UR24, RZ, P3, !PT ;  /* 0x00000018e5e57c10 */ /* 0x000fe20009ffe4ff */
[----:B-1----:R-:W-:Y:S08]  /*17810*/  @P0 BRA `(.L_x_2) ;  /* 0xffffff4400680947 */ /* 0x002ff0000383ffff */
.L_x_1:
[----:B------:R2:W-:Y:S01]  /*17820*/  STL [R1+0x7d0], R149 ;  /* 0x0007d09501007387 */ /* 0x0005e20000100800 */
[----:B------:R-:W-:Y:S01]  /*17830*/  ULDC.64 UR4, c[0x0][0x228] ;  /* 0x00008a0000047ab9 */ /* 0x000fe20000000a00 */
[----:B------:R-:W-:Y:S01]  /*17840*/  F2FP.SATFINITE.E5M2.F32.PACK_AB_MERGE_C R27, R27, R26, RZ ;  /* 0x0000001a1b1b723e */ /* 0x000fe200048060ff */
[----:B------:R-:W-:Y:S01]  /*17850*/  ULDC UR6, c[0x0][0x22c] ;  /* 0x00008b0000067ab9 */ /* 0x000fe20000000800 */
[----:B------:R-:W3:Y:S04]  /*17860*/  LDL.LU R193, [R1+0x4] ;  /* 0x0000040001c17983 */ /* 0x000ee80000300800 */
[----:B--2---:R-:W3:Y:S04]  /*17870*/  LDL.LU R149, [R1] ;  /* 0x0000000001957983 */ /* 0x004ee80000300800 */
[----:B------:R2:W-:Y:S04]  /*17880*/  STL [R1+0x7cc], R148 ;  /* 0x0007cc9401007387 */ /* 0x0005e80000100800 */
[----:B--2---:R-:W2:Y:S04]  /*17890*/  LDL.LU R148, [R1+0x8] ;  /* 0x0000080001947983 */ /* 0x004ea80000300800 */
[----:B------:R-:W2:Y:S04]  /*178a0*/  LDL.LU R192, [R1+0xc] ;  /* 0x00000c0001c07983 */ /* 0x000ea80000300800 */
[----:B------:R4:W-:Y:S04]  /*178b0*/  STL [R1+0x7c8], R151 ;  /* 0x0007c89701007387 */ /* 0x0009e80000100800 */
[----:B----4-:R-:W4:Y:S04]  /*178c0*/  LDL.LU R151, [R1+0x10] ;  /* 0x0000100001977983 */ /* 0x010f280000300800 */
[----:B------:R-:W4:Y:S04]  /*178d0*/  LDL.LU R191, [R1+0x14] ;  /* 0x0000140001bf7983 */ /* 0x000f280000300800 */
[----:B------:R0:W-:Y:S04]  /*178e0*/  STL [R1+0x7c4], R150 ;  /* 0x0007c49601007387 */ /* 0x0001e80000100800 */
[----:B0-----:R-:W4:Y:S04]  /*178f0*/  LDL.LU R150, [R1+0x18] ;  /* 0x0000180001967983 */ /* 0x001f280000300800 */
[----:B-1----:R-:W4:Y:S04]  /*17900*/  LDL.LU R2, [R1+0x1c] ;  /* 0x00001c0001027983 */ /* 0x002f280000300800 */
[----:B-----5:R0:W-:Y:S04]  /*17910*/  STL [R1+0x7c0], R0 ;  /* 0x0007c00001007387 */ /* 0x0201e80000100800 */
[----:B0-----:R-:W4:Y:S04]  /*17920*/  LDL.LU R0, [R1+0x20] ;  /* 0x0000200001007983 */ /* 0x001f280000300800 */
[----:B------:R-:W4:Y:S04]  /*17930*/  LDL.LU R190, [R1+0x24] ;  /* 0x0000240001be7983 */ /* 0x000f280000300800 */
        /* <DEDUP_REMOVED lines=117> */
[----:B------:R-:W4:Y:S01]  /*18090*/  LDL.LU R188, [R1+0x1fc] ;  /* 0x0001fc0001bc7983 */ /* 0x000f220000300800 */
[----:B---3--:R-:W-:-:S02]  /*180a0*/  F2FP.SATFINITE.E5M2.F32.PACK_AB_MERGE_C R193, R193, R149, RZ ;  /* 0x00000095c1c1723e */ /* 0x008fc400048060ff */
[----:B--2---:R-:W-:Y:S01]  /*180b0*/  F2FP.SATFINITE.E5M2.F32.PACK_AB_MERGE_C R192, R192, R148, RZ ;  /* 0x00000094c0c0723e */ /* 0x004fe200048060ff */
[----:B------:R-:W2:Y:S01]  /*180c0*/  LDL.LU R149, [R1+0x7d0] ;  /* 0x0007d00001957983 */ /* 0x000ea20000300800 */
[----:B----4-:R-:W-:Y:S02]  /*180d0*/  F2FP.SATFINITE.E5M2.F32.PACK_AB_MERGE_C R191, R191, R151, RZ ;  /* 0x00000097bfbf723e */ /* 0x010fe400048060ff */
[----:B------:R-:W-:Y:S01]  /*180e0*/  F2FP.SATFINITE.E5M2.F32.PACK_AB_MERGE_C R2, R2, R150, RZ ;  /* 0x000000960202723e */ /* 0x000fe200048060ff */
[----:B------:R-:W2:Y:S01]  /*180f0*/  LDL.LU R148, [R1+0x7cc] ;  /* 0x0007cc0001947983 */ /* 0x000ea20000300800 */
[----:B------:R-:W-:-:S03]  /*18100*/  F2FP.SATFINITE.E5M2.F32.PACK_AB_MERGE_C R190, R190, R0, RZ ;  /* 0x00000000bebe723e */ /* 0x000fc600048060ff */
[----:B------:R-:W3:Y:S04]  /*18110*/  LDL.LU R151, [R1+0x7c8] ;  /* 0x0007c80001977983 */ /* 0x000ee80000300800 */
[----:B------:R-:W3:Y:S04]  /*18120*/  LDL.LU R150, [R1+0x7c4] ;  /* 0x0007c40001967983 */ /* 0x000ee80000300800 */
[----:B------:R-:W4:Y:S01]  /*18130*/  LDL.LU R0, [R1+0x7c0] ;  /* 0x0007c00001007983 */ /* 0x000f220000300800 */
[----:B------:R-:W-:Y:S02]  /*18140*/  F2FP.SATFINITE.E5M2.F32.PACK_AB_MERGE_C R20, R20, R243, RZ ;  /* 0x000000f31414723e */ /* 0x000fe400048060ff */
[----:B------:R-:W-:-:S02]  /*18150*/  F2FP.SATFINITE.E5M2.F32.PACK_AB_MERGE_C R37, R37, R36, RZ ;  /* 0x000000242525723e */ /* 0x000fc400048060ff */
[----:B------:R-:W-:Y:S02]  /*18160*/  F2FP.SATFINITE.E5M2.F32.PACK_AB_MERGE_C R29, R29, R28, RZ ;  /* 0x0000001c1d1d723e */ /* 0x000fe400048060ff */
[----:B------:R-:W-:Y:S02]  /*18170*/  F2FP.SATFINITE.E5M2.F32.PACK_AB_MERGE_C R9, R9, R229, RZ ;  /* 0x000000e50909723e */ /* 0x000fe400048060ff */
[----:B------:R-:W-:Y:S02]  /*18180*/  F2FP.SATFINITE.E5M2.F32.PACK_AB_MERGE_C R3, R3, R230, RZ ;  /* 0x000000e60303723e */ /* 0x000fe400048060ff */
[----:B------:R-:W-:Y:S02]  /*18190*/  F2FP.SATFINITE.E5M2.F32.PACK_AB_MERGE_C R4, R4, R232, RZ ;  /* 0x000000e80404723e */ /* 0x000fe400048060ff */
        /* <DEDUP_REMOVED lines=103> */
[----:B------:R-:W2:Y:S01]  /*18810*/  LDL.LU R197, [R1+0x7bc] ;  /* 0x0007bc0001c57983 */ /* 0x000ea20000300800 */
[----:B------:R-:W-:-:S02]  /*18820*/  F2FP.SATFINITE.E5M2.F32.PACK_AB_MERGE_C R185, R185, R196, RZ ;  /* 0x000000c4b9b9723e */ /* 0x000fc400048060ff */
[----:B------:R-:W-:Y:S02]  /*18830*/  F2FP.SATFINITE.E5M2.F32.PACK_AB_MERGE_C R186, R186, R195, RZ ;  /* 0x000000c3baba723e */ /* 0x000fe400048060ff */
[----:B------:R-:W3:Y:S01]  /*18840*/  LDL.LU R195, [R1+0x7b8] ;  /* 0x0007b80001c37983 */ /* 0x000ee20000300800 */
[----:B------:R-:W0:Y:S01]  /*18850*/  S2R R196, SR_TID.X ;  /* 0x0000000000c47919 */ /* 0x000e220000002100 */
[----:B------:R-:W-:Y:S01]  /*18860*/  F2FP.SATFINITE.E5M2.F32.PACK_AB_MERGE_C R188, R188, R194, RZ ;  /* 0x000000c2bcbc723e */ /* 0x000fe200048060ff */
[----:B------:R-:W1:Y:S01]  /*18870*/  S2R R243, SR_CgaCtaId ;  /* 0x0000000000f37919 */ /* 0x000e620000008800 */
[----:B------:R-:W-:Y:S02]  /*18880*/  F2FP.SATFINITE.E5M2.F32.PACK_AB_MERGE_C R194, R25, R24, RZ ;  /* 0x0000001819c2723e */ /* 0x000fe400048060ff */
[----:B------:R-:W-:-:S04]  /*18890*/  F2FP.SATFINITE.E5M2.F32.PACK_AB_MERGE_C R28, R31, R30, RZ ;  /* 0x0000001e1f1c723e */ /* 0x000fc800048060ff */
[----:B------:R-:W-:Y:S01]  /*188a0*/  PRMT R27, R27, 0x5410, R28 ;  /* 0x000054101b1b7816 */ /* 0x000fe2000000001c */
[C---:B0-----:R-:W-:Y:S02]  /*188b0*/  IMAD.SHL.U32 R24, R196.reuse, 0x10, RZ ;  /* 0x00000010c4187824 */ /* 0x041fe400078e00ff */
[----:B------:R-:W-:Y:S02]  /*188c0*/  IMAD.SHL.U32 R25, R196, 0x40, RZ ;  /* 0x00000040c4197824 */ /* 0x000fe400078e00ff */
[----:B-1----:R-:W-:Y:S01]  /*188d0*/  IMAD.SHL.U32 R243, R243, 0x100, RZ ;  /* 0x00000100f3f37824 */ /* 0x002fe200078e00ff */
[----:B------:R-:W-:Y:S02]  /*188e0*/  LOP3.LUT R24, R24, 0xf0, RZ, 0xc0, !PT ;  /* 0x000000f018187812 */ /* 0x000fe400078ec0ff */
[----:B------:R-:W-:Y:S02]  /*188f0*/  LOP3.LUT R25, R25, 0x400, RZ, 0xc0, !PT ;  /* 0x0000040019197812 */ /* 0x000fe400078ec0ff */
[----:B------:R-:W-:-:S02]  /*18900*/  LOP3.LUT R243, R243, 0x100, RZ, 0xc0, !PT ;  /* 0x00000100f3f37812 */ /* 0x000fc400078ec0ff */
[----:B------:R-:W-:Y:S02]  /*18910*/  IADD3 R25, R25, UR12, R24 ;  /* 0x0000000c19197c10 */ /* 0x000fe4000fffe018 */
[C-C-:B----4-:R-:W-:Y:S02]  /*18920*/  LOP3.LUT R26, R0.reuse, 0x1, R243.reuse, 0xfe, !PT ;  /* 0x00000001001a7812 */ /* 0x150fe400078efef3 */
[----:B------:R-:W-:Y:S02]  /*18930*/  LOP3.LUT R24, R0, 0x2, R243, 0xfe, !PT ;  /* 0x0000000200187812 */ /* 0x000fe400078efef3 */
[----:B------:R-:W-:-:S04]  /*18940*/  LOP3.LUT R196, R196, 0x7f, RZ, 0xc0, !PT ;  /* 0x0000007fc4c47812 */ /* 0x000fc800078ec0ff */
[----:B------:R-:W-:Y:S02]  /*18950*/  LEA R229, R196, UR12, 0x4 ;  /* 0x0000000cc4e57c11 */ /* 0x000fe4000f8e20ff */
[----:B------:R-:W-:Y:S02]  /*18960*/  F2FP.SATFINITE.E5M2.F32.PACK_AB_MERGE_C R30, R33, R32, RZ ;  /* 0x00000020211e723e */ /* 0x000fe400048060ff */
[----:B------:R-:W-:Y:S02]  /*18970*/  F2FP.SATFINITE.E5M2.F32.PACK_AB_MERGE_C R31, R35, R34, RZ ;  /* 0x00000022231f723e */ /* 0x000fe400048060ff */
[----:B------:R-:W-:Y:S02]  /*18980*/  PRMT R28, R190, 0x5410, R4 ;  /* 0x00005410be1c7816 */ /* 0x000fe40000000004 */
[----:B------:R-:W-:Y:S02]  /*18990*/  PRMT R30, R30, 0x5410, R37 ;  /* 0x000054101e1e7816 */ /* 0x000fe40000000025 */
[----:B------:R-:W-:-:S02]  /*189a0*/  PRMT R31, R31, 0x5410, R38 ;  /* 0x000054101f1f7816 */ /* 0x000fc40000000026 */
[----:B------:R-:W-:Y:S02]  /*189b0*/  PRMT R4, R189, 0x5410, R7 ;  /* 0x00005410bd047816 */ /* 0x000fe40000000007 */
[----:B------:R-:W-:Y:S02]  /*189c0*/  PRMT R7, R42, 0x5410, R47 ;  /* 0x000054102a077816 */ /* 0x000fe4000000002f */
[----:B------:R-:W-:Y:S02]  /*189d0*/  PRMT R32, R9, 0x5410, R11 ;  /* 0x0000541009207816 */ /* 0x000fe4000000000b */
[----:B------:R-:W-:Y:S02]  /*189e0*/  PRMT R33, R10, 0x5410, R12 ;  /* 0x000054100a217816 */ /* 0x000fe4000000000c */
[----:B------:R-:W-:Y:S02]  /*189f0*/  F2FP.SATFINITE.E5M2.F32.PACK_AB_MERGE_C R34, R49, R48, RZ ;  /* 0x000000303122723e */ /* 0x000fe400048060ff */
[----:B------:R-:W-:-:S02]  /*18a00*/  F2FP.SATFINITE.E5M2.F32.PACK_AB_MERGE_C R35, R51, R50, RZ ;  /* 0x000000323323723e */ /* 0x000fc400048060ff */
[----:B------:R-:W-:Y:S02]  /*18a10*/  PRMT R34, R34, 0x5410, R53 ;  /* 0x0000541022227816 */ /* 0x000fe40000000035 */
[----:B------:R-:W-:Y:S01]  /*18a20*/  PRMT R35, R35, 0x5410, R54 ;  /* 0x0000541023237816 */ /* 0x000fe20000000036 */
[----:B------:R-:W-:Y:S01]  /*18a30*/  BAR.SYNC.DEFER_BLOCKING 0x0 ;  /* 0x0000000000007b1d */ /* 0x000fe20000010000 */
[----:B--2---:R-:W-:-:S05]  /*18a40*/  LOP3.LUT R36, R197, 0x300, RZ, 0xc0, !PT ;  /* 0x00000300c5247812 */ /* 0x004fca00078ec0ff */
[----:B------:R-:W-:Y:S01]  /*18a50*/  IMAD.IADD R36, R36, 0x1, R25 ;  /* 0x0000000124247824 */ /* 0x000fe200078e0219 */
[----:B------:R-:W-:Y:S02]  /*18a60*/  PRMT R25, R192, 0x5410, R2 ;  /* 0x00005410c0197816 */ /* 0x000fe40000000002 */
[----:B---3--:R-:W-:Y:S01]  /*18a70*/  ISETP.GE.AND P0, PT, R195, UR4, PT ;  /* 0x00000004c3007c0c */ /* 0x008fe2000bf06270 */
[----:B------:R-:W-:-:S03]  /*18a80*/  ULDC UR4, c[0x0][0x22c] ;  /* 0x00008b0000047ab9 */ /* 0x000fc60000000800 */
[----:B------:R-:W-:Y:S01]  /*18a90*/  ISETP.LT.AND P2, PT, R26, UR4, !P0 ;  /* 0x000000041a007c0c */ /* 0x000fe2000c741270 */
[----:B------:R-:W-:Y:S01]  /*18aa0*/  ULDC UR4, c[0x0][0x22c] ;  /* 0x00008b0000047ab9 */ /* 0x000fe20000000800 */
[----:B------:R-:W-:Y:S01]  /*18ab0*/  ISETP.LT.AND P1, PT, R24, UR6, !P0 ;  /* 0x0000000618007c0c */ /* 0x000fe2000c721270 */
[----:B------:R-:W-:Y:S01]  /*18ac0*/  ULDC UR6, c[0x0][0x22c] ;  /* 0x00008b0000067ab9 */ /* 0x000fe20000000800 */
[C-C-:B------:R-:W-:Y:S02]  /*18ad0*/  LOP3.LUT R26, R0.reuse, 0x3, R243.reuse, 0xfe, !PT ;  /* 0x00000003001a7812 */ /* 0x140fe400078efef3 */
[----:B------:R-:W-:Y:S02]  /*18ae0*/  LOP3.LUT R24, R0, 0x4, R243, 0xfe, !PT ;  /* 0x0000000400187812 */ /* 0x000fe400078efef3 */
[----:B------:R-:W-:Y:S01]  /*18af0*/  ISETP.LT.AND P5, PT, R26, UR4, !P0 ;  /* 0x000000041a007c0c */ /* 0x000fe2000c7a1270 */
[----:B------:R-:W-:Y:S01]  /*18b00*/  ULDC UR4, c[0x0][0x244] ;  /* 0x0000910000047ab9 */ /* 0x000fe20000000800 */
[----:B------:R-:W-:Y:S01]  /*18b10*/  ISETP.LT.AND P6, PT, R24, UR6, !P0 ;  /* 0x0000000618007c0c */ /* 0x000fe2000c7c1270 */
[----:B------:R-:W-:Y:S01]  /*18b20*/  ULDC UR6, c[0x0][0x248] ;  /* 0x0000920000067ab9 */ /* 0x000fe20000000800 */
[----:B------:R-:W-:-:S02]  /*18b30*/  PRMT R24, R193, 0x5410, R191 ;  /* 0x00005410c1187816 */ /* 0x000fc400000000bf */
[----:B------:R-:W-:-:S05]  /*18b40*/  PRMT R26, R194, 0x5410, R29 ;  /* 0x00005410c21a7816 */ /* 0x000fca000000001d */
[----:B------:R-:W-:Y:S01]  /*18b50*/  STSM.16.M88.4 [R36], R24 ;  /* 0x0000001824007844 */ /* 0x000fe20000000200 */
[----:B------:R-:W-:Y:S01]  /*18b60*/  BAR.SYNC.DEFER_BLOCKING 0x0 ;  /* 0x0000000000007b1d */ /* 0x000fe20000010000 */
[----:B------:R-:W-:-:S05]  /*18b70*/  PRMT R29, R3, 0x5410, R5 ;  /* 0x00005410031d7816 */ /* 0x000fca0000000005 */
[----:B------:R-:W0:Y:S02]  /*18b80*/  LDS.128 R24, [R229] ;  /* 0x00000000e5187984 */ /* 0x000e240000000c00 */
[----:B------:R-:W-:Y:S06]  /*18b90*/  BAR.SYNC.DEFER_BLOCKING 0x0 ;  /* 0x0000000000007b1d */ /* 0x000fec0000010000 */
[----:B------:R-:W-:Y:S02]  /*18ba0*/  STSM.16.M88.4 [R36], R28 ;  /* 0x0000001c24007844 */ /* 0x000fe40000000200 */
[----:B------:R-:W-:Y:S01]  /*18bb0*/  BAR.SYNC.DEFER_BLOCKING 0x0 ;  /* 0x0000000000007b1d */ /* 0x000fe20000010000 */
[----:B------:R-:W-:-:S02]  /*18bc0*/  PRMT R5, R6, 0x5410, R8 ;  /* 0x0000541006057816 */ /* 0x000fc40000000008 */
[----:B------:R-:W-:-:S03]  /*18bd0*/  PRMT R6, R40, 0x5410, R45 ;  /* 0x0000541028067816 */ /* 0x000fc6000000002d */
[----:B------:R-:W1:Y:S02]  /*18be0*/  LDS.128 R28, [R229] ;  /* 0x00000000e51c7984 */ /* 0x000e640000000c00 */
[----:B------:R-:W-:Y:S06]  /*18bf0*/  BAR.SYNC.DEFER_BLOCKING 0x0 ;  /* 0x0000000000007b1d */ /* 0x000fec0000010000 */
[----:B------:R-:W-:Y:S02]  /*18c00*/  STSM.16.M88.4 [R36], R4 ;  /* 0x0000000424007844 */ /* 0x000fe40000000200 */
[----:B------:R-:W-:Y:S06]  /*18c10*/  BAR.SYNC.DEFER_BLOCKING 0x0 ;  /* 0x0000000000007b1d */ /* 0x000fec0000010000 */
[----:B------:R-:W2:Y:S02]  /*18c20*/  LDS.128 R8, [R229] ;  /* 0x00000000e5087984 */ /* 0x000ea40000000c00 */
[----:B------:R-:W-:Y:S06]  /*18c30*/  BAR.SYNC.DEFER_BLOCKING 0x0 ;  /* 0x0000000000007b1d */ /* 0x000fec0000010000 */
[----:B------:R-:W-:Y:S02]  /*18c40*/  STSM.16.M88.4 [R36], R32 ;  /* 0x0000002024007844 */ /* 0x000fe40000000200 */
[----:B------:R-:W-:Y:S01]  /*18c50*/  BAR.SYNC.DEFER_BLOCKING 0x0 ;  /* 0x0000000000007b1d */ /* 0x000fe20000010000 */
[----:B------:R-:W-:-:S02]  /*18c60*/  PRMT R12, R13, 0x5410, R15 ;  /* 0x000054100d0c7816 */ /* 0x000fc4000000000f */
[----:B------:R-:W-:-:S03]  /*18c70*/  PRMT R13, R14, 0x5410, R17 ;  /* 0x000054100e0d7816 */ /* 0x000fc60000000011 */
[----:B------:R-:W3:Y:S01]  /*18c80*/  LDS.128 R4, [R229] ;  /* 0x00000000e5047984 */ /* 0x000ee20000000c00 */
[----:B------:R-:W-:Y:S02]  /*18c90*/  PRMT R14, R56, 0x5410, R61 ;  /* 0x00005410380e7816 */ /* 0x000fe4000000003d */
[----:B------:R-:W-:Y:S01]  /*18ca0*/  PRMT R15, R58, 0x5410, R63 ;  /* 0x000054103a0f7816 */ /* 0x000fe2000000003f */
[----:B------:R-:W-:Y:S06]  /*18cb0*/  BAR.SYNC.DEFER_BLOCKING 0x0 ;  /* 0x0000000000007b1d */ /* 0x000fec0000010000 */
[----:B------:R-:W-:Y:S02]  /*18cc0*/  STSM.16.M88.4 [R36], R12 ;  /* 0x0000000c24007844 */ /* 0x000fe40000000200 */
[----:B------:R-:W-:Y:S01]  /*18cd0*/  BAR.SYNC.DEFER_BLOCKING 0x0 ;  /* 0x0000000000007b1d */ /* 0x000fe20000010000 */
[----:B------:R-:W-:-:S02]  /*18ce0*/  PRMT R16, R16, 0x5410, R19 ;  /* 0x0000541010107816 */ /* 0x000fc40000000013 */
[----:B------:R-:W-:-:S03]  /*18cf0*/  PRMT R17, R18, 0x5410, R21 ;  /* 0x0000541012117816 */ /* 0x000fc60000000015 */
[----:B------:R-:W4:Y:S01]  /*18d00*/  LDS.128 R56, [R229] ;  /* 0x00000000e5387984 */ /* 0x000f220000000c00 */
[----:B------:R-:W-:Y:S02]  /*18d10*/  PRMT R18, R64, 0x5410, R69 ;  /* 0x0000541040127816 */ /* 0x000fe40000000045 */
[----:B------:R-:W-:Y:S01]  /*18d20*/  PRMT R19, R66, 0x5410, R71 ;  /* 0x0000541042137816 */ /* 0x000fe20000000047 */
[----:B------:R-:W-:Y:S06]  /*18d30*/  BAR.SYNC.DEFER_BLOCKING 0x0 ;  /* 0x0000000000007b1d */ /* 0x000fec0000010000 */
[----:B------:R0:W-:Y:S02]  /*18d40*/  STSM.16.M88.4 [R36], R16 ;  /* 0x0000001024007844 */ /* 0x0001e40000000200 */
        /* <DEDUP_REMOVED lines=14> */
[----:B------:R-:W-:Y:S01]  /*18e30*/  BAR.SYNC.DEFER_BLOCKING 0x0 ;  /* 0x0000000000007b1d */ /* 0x000fe20000010000 */
[----:B------:R-:W-:-:S05]  /*18e40*/  PRMT R156, R156, 0x5410, R159 ;  /* 0x000054109c9c7816 */ /* 0x000fca000000009f */
[----:B------:R-:W-:Y:S01]  /*18e50*/  STSM.16.M88.4 [R36], R152 ;  /* 0x0000009824007844 */ /* 0x000fe20000000200 */
[----:B------:R-:W-:Y:S02]  /*18e60*/  PRMT R157, R158, 0x5410, R161 ;  /* 0x000054109e9d7816 */ /* 0x000fe400000000a1 */
[----:B------:R-:W-:Y:S02]  /*18e70*/  PRMT R158, R88, 0x5410, R93 ;  /* 0x00005410589e7816 */ /* 0x000fe4000000005d */
[----:B------:R-:W-:Y:S01]  /*18e80*/  PRMT R159, R90, 0x5410, R95 ;  /* 0x000054105a9f7816 */ /* 0x000fe2000000005f */
[----:B------:R-:W-:Y:S06]  /*18e90*/  BAR.SYNC.DEFER_BLOCKING 0x0 ;  /* 0x0000000000007b1d */ /* 0x000fec0000010000 */
[----:B------:R-:W4:Y:S02]  /*18ea0*/  LDS.128 R92, [R229] ;  /* 0x00000000e55c7984 */ /* 0x000f240000000c00 */
        /* <DEDUP_REMOVED lines=35> */
[----:B0-----:R-:W-:-:S02]  /*190e0*/  PRMT R16, R176, 0x5410, R180 ;  /* 0x00005410b0107816 */ /* 0x001fc400000000b4 */
[----:B------:R-:W-:-:S03]  /*190f0*/  PRMT R17, R178, 0x5410, R181 ;  /* 0x00005410b2117816 */ /* 0x000fc600000000b5 */
[----:B------:R-:W0:Y:S01]  /*19100*/  LDS.128 R68, [R229] ;  /* 0x00000000e5447984 */ /* 0x000e220000000c00 */
[----:B------:R-:W-:Y:S02]  /*19110*/  PRMT R18, R128, 0x5410, R133 ;  /* 0x0000541080127816 */ /* 0x000fe40000000085 */
[----:B------:R-:W-:Y:S01]  /*19120*/  PRMT R19, R130, 0x5410, R135 ;  /* 0x0000541082137816 */ /* 0x000fe20000000087 */
[----:B------:R-:W-:Y:S06]  /*19130*/  BAR.SYNC.DEFER_BLOCKING 0x0 ;  /* 0x0000000000007b1d */ /* 0x000fec0000010000 */
[----:B------:R2:W-:Y:S02]  /*19140*/  STSM.16.M88.4 [R36], R16 ;  /* 0x0000001024007844 */ /* 0x0005e40000000200 */
[----:B------:R-:W-:Y:S01]  /*19150*/  BAR.SYNC.DEFER_BLOCKING 0x0 ;  /* 0x0000000000007b1d */ /* 0x000fe20000010000 */
[----:B-1----:R-:W-:-:S02]  /*19160*/  PRMT R20, R179, 0x5410, R184 ;  /* 0x00005410b3147816 */ /* 0x002fc400000000b8 */
[----:B------:R-:W-:-:S03]  /*19170*/  PRMT R21, R182, 0x5410, R187 ;  /* 0x00005410b6157816 */ /* 0x000fc600000000bb */
[----:B------:R-:W1:Y:S01]  /*19180*/  LDS.128 R60, [R229] ;  /* 0x00000000e53c7984 */ /* 0x000e620000000c00 */
[----:B------:R-:W-:Y:S02]  /*19190*/  PRMT R22, R136, 0x5410, R141 ;  /* 0x0000541088167816 */ /* 0x000fe4000000008d */
[----:B------:R-:W-:Y:S01]  /*191a0*/  PRMT R23, R138, 0x5410, R143 ;  /* 0x000054108a177816 */ /* 0x000fe2000000008f */
[----:B------:R-:W-:Y:S06]  /*191b0*/  BAR.SYNC.DEFER_BLOCKING 0x0 ;  /* 0x0000000000007b1d */ /* 0x000fec0000010000 */
[----:B------:R3:W-:Y:S02]  /*191c0*/  STSM.16.M88.4 [R36], R20 ;  /* 0x0000001424007844 */ /* 0x0007e40000000200 */
[----:B------:R-:W-:Y:S01]  /*191d0*/  BAR.SYNC.DEFER_BLOCKING 0x0 ;  /* 0x0000000000007b1d */ /* 0x000fe20000010000 */
[----:B------:R-:W-:-:S02]  /*191e0*/  F2FP.SATFINITE.E5M2.F32.PACK_AB_MERGE_C R144, R145, R144, RZ ;  /* 0x000000909190723e */ /* 0x000fc400048060ff */
[----:B------:R-:W-:Y:S02]  /*191f0*/  F2FP.SATFINITE.E5M2.F32.PACK_AB_MERGE_C R146, R147, R146, RZ ;  /* 0x000000929392723e */ /* 0x000fe400048060ff */
[----:B------:R-:W-:Y:S02]  /*19200*/  F2FP.SATFINITE.E5M2.F32.PACK_AB_MERGE_C R149, R149, R148, RZ ;  /* 0x000000949595723e */ /* 0x000fe400048060ff */
[----:B------:R-:W-:Y:S01]  /*19210*/  F2FP.SATFINITE.E5M2.F32.PACK_AB_MERGE_C R151, R151, R150, RZ ;  /* 0x000000969797723e */ /* 0x000fe200048060ff */
[----:B------:R-:W1:Y:S01]  /*19220*/  LDS.128 R52, [R229] ;  /* 0x00000000e5347984 */ /* 0x000e620000000c00 */
[----:B------:R-:W-:Y:S02]  /*19230*/  PRMT R184, R183, 0x5410, R186 ;  /* 0x00005410b7b87816 */ /* 0x000fe400000000ba */
[----:B------:R-:W-:Y:S02]  /*19240*/  PRMT R185, R185, 0x5410, R188 ;  /* 0x00005410b9b97816 */ /* 0x000fe400000000bc */
[----:B------:R-:W-:-:S02]  /*19250*/  PRMT R186, R144, 0x5410, R149 ;  /* 0x0000541090ba7816 */ /* 0x000fc40000000095 */
[----:B------:R-:W-:Y:S01]  /*19260*/  PRMT R187, R146, 0x5410, R151 ;  /* 0x0000541092bb7816 */ /* 0x000fe20000000097 */
[----:B------:R-:W-:Y:S01]  /*19270*/  BAR.SYNC.DEFER_BLOCKING 0x0 ;  /* 0x0000000000007b1d */ /* 0x000fe20000010000 */
[----:B------:R-:W-:Y:S01]  /*19280*/  LOP3.LUT R2, R0, R243, RZ, 0xfc, !PT ;  /* 0x000000f300027212 */ /* 0x000fe200078efcff */
[----:B------:R-:W-:-:S03]  /*19290*/  IMAD R3, R195, UR4, RZ ;  /* 0x00000004c3037c24 */ /* 0x000fc6000f8e02ff */
[C---:B------:R-:W-:Y:S01]  /*192a0*/  ISETP.LT.AND P3, PT, R2.reuse, UR5, !P0 ;  /* 0x0000000502007c0c */ /* 0x040fe2000c761270 */
[----:B------:R-:W-:Y:S01]  /*192b0*/  ULDC.64 UR4, c[0x0][0x220] ;  /* 0x0000880000047ab9 */ /* 0x000fe20000000a00 */
[----:B------:R-:W-:Y:S01]  /*192c0*/  IMAD R14, R2, UR6, RZ ;  /* 0x00000006020e7c24 */ /* 0x000fe2000f8e02ff */
[C---:B------:R-:W-:Y:S01]  /*192d0*/  IADD3 R2, P4, R3.reuse, UR4, RZ ;  /* 0x0000000403027c10 */ /* 0x040fe2000ff9e0ff */
[----:B------:R-:W-:Y:S01]  /*192e0*/  ULDC UR4, c[0x0][0x248] ;  /* 0x0000920000047ab9 */ /* 0x000fe20000000800 */
[----:B--2---:R-:W-:Y:S01]  /*192f0*/  PRMT R17, R24, 0x7770, RZ ;  /* 0x0000777018117816 */ /* 0x004fe200000000ff */
[----:B------:R-:W-:Y:S01]  /*19300*/  ULDC UR6, c[0x0][0x22c] ;  /* 0x00008b0000067ab9 */ /* 0x000fe20000000800 */
[----:B------:R-:W-:Y:S01]  /*19310*/  STSM.16.M88.4 [R36], R184 ;  /* 0x000000b824007844 */ /* 0x000fe20000000200 */
[----:B------:R-:W-:Y:S01]  /*19320*/  LEA.HI.X.SX32 R3, R3, UR5, 0x1, P4 ;  /* 0x0000000503037c11 */ /* 0x000fe2000a0f0eff */
[C---:B------:R-:W-:Y:S01]  /*19330*/  VIADD R16, R14.reuse, UR4 ;  /* 0x000000040e107c36 */ /* 0x040fe20008000000 */
[----:B------:R-:W-:Y:S01]  /*19340*/  IADD3 R12, P4, R14, R2, RZ ;  /* 0x000000020e0c7210 */ /* 0x000fe20007f9e0ff */
[----:B------:R-:W-:Y:S01]  /*19350*/  ULDC UR5, c[0x0][0x22c] ;  /* 0x00008b0000057ab9 */ /* 0x000fe20000000800 */
[----:B------:R-:W-:Y:S01]  /*19360*/  LOP3.LUT R15, R0, 0x5, R243, 0xfe, !PT ;  /* 0x00000005000f7812 */ /* 0x000fe200078efef3 */
[----:B------:R-:W-:Y:S01]  /*19370*/  ULDC UR4, c[0x0][0x248] ;  /* 0x0000920000047ab9 */ /* 0x000fe20000000800 */
[----:B------:R-:W-:Y:S01]  /*19380*/  LEA.HI.X.SX32 R13, R14, R3, 0x1, P4 ;  /* 0x000000030e0d7211 */ /* 0x000fe200020f0eff */
[----:B------:R-:W-:Y:S01]  /*19390*/  BAR.SYNC.DEFER_BLOCKING 0x0 ;  /* 0x0000000000007b1d */ /* 0x000fe20000010000 */
[----:B------:R-:W-:Y:S01]  /*193a0*/  ISETP.LT.AND P4, PT, R15, UR5, !P0 ;  /* 0x000000050f007c0c */ /* 0x000fe2000c781270 */
[----:B------:R-:W-:Y:S01]  /*193b0*/  VIADD R18, R16, UR4 ;  /* 0x0000000410127c36 */ /* 0x000fe20008000000 */
[----:B---3--:R-:W-:-:S03]  /*193c0*/  PRMT R21, R24, 0x7771, RZ ;  /* 0x0000777118157816 */ /* 0x008fc600000000ff */
[----:B------:R-:W-:Y:S01]  /*193d0*/  ULDC UR4, c[0x0][0x22c] ;  /* 0x00008b0000047ab9 */ /* 0x000fe20000000800 */
[----:B------:R-:W-:Y:S01]  /*193e0*/  PRMT R19, R25, 0x7770, RZ ;  /* 0x0000777019137816 */ /* 0x000fe200000000ff */
[----:B------:R-:W-:Y:S01]  /*193f0*/  ULDC UR5, c[0x0][0x22c] ;  /* 0x00008b0000057ab9 */ /* 0x000fe20000000800 */
[----:B------:R2:W-:Y:S01]  /*19400*/  @P3 STG.E.U8 desc[UR14][R12.64], R17 ;  /* 0x000000110c003986 */ /* 0x0005e2000c10110e */
[----:B------:R-:W-:-:S04]  /*19410*/  IADD3 R14, P3, R16, R2, RZ ;  /* 0x00000002100e7210 */ /* 0x000fc80007f7e0ff */
[----:B------:R-:W-:Y:S02]  /*19420*/  LEA.HI.X.SX32 R15, R16, R3, 0x1, P3 ;  /* 0x00000003100f7211 */ /* 0x000fe400018f0eff */
[----:B------:R-:W-:-:S03]  /*19430*/  LOP3.LUT R16, R0, 0x6, R243, 0xfe, !PT ;  /* 0x0000000600107812 */ /* 0x000fc600078efef3 */
[----:B------:R3:W-:Y:S01]  /*19440*/  @P2 STG.E.U8 desc[UR14][R14.64], R21 ;  /* 0x000000150e002986 */ /* 0x0007e2000c10110e */
[-C--:B--2---:R-:W-:Y:S02]  /*19450*/  IADD3 R12, P3, R18, R2.reuse, RZ ;  /* 0x00000002120c7210 */ /* 0x084fe40007f7e0ff */
[----:B------:R-:W-:Y:S01]  /*19460*/  ISETP.LT.AND P2, PT, R16, UR4, !P0 ;  /* 0x0000000410007c0c */ /* 0x000fe2000c741270 */
[----:B------:R-:W-:Y:S01]  /*19470*/  ULDC UR4, c[0x0][0x248] ;  /* 0x0000920000047ab9 */ /* 0x000fe20000000800 */
[C---:B------:R-:W-:Y:S01]  /*19480*/  LEA.HI.X.SX32 R13, R18.reuse, R3, 0x1, P3 ;  /* 0x00000003120d7211 */ /* 0x040fe200018f0eff */
[----:B------:R-:W-:Y:S01]  /*19490*/  VIADD R18, R18, UR4 ;  /* 0x0000000412127c36 */ /* 0x000fe20008000000 */
[----:B------:R-:W-:Y:S01]  /*194a0*/  LOP3.LUT R17, R0, 0x7, R243, 0xfe, !PT ;  /* 0x0000000700117812 */ /* 0x000fe200078efef3 */
[----:B------:R-:W-:Y:S02]  /*194b0*/  ULDC UR4, c[0x0][0x22c] ;  /* 0x00008b0000047ab9 */ /* 0x000fe40000000800 */
[----:B------:R2:W-:Y:S01]  /*194c0*/  @P1 STG.E.U8 desc[UR14][R12.64], R19 ;  /* 0x000000130c001986 */ /* 0x0005e2000c10110e */
[----:B------:R-:W-:-:S02]  /*194d0*/  IADD3 R16, P1, R18, R2, RZ ;  /* 0x0000000212107210 */ /* 0x000fc40007f3e0ff */
[----:B---3--:R-:W-:Y:S02]  /*194e0*/  LOP3.LUT R14, R0, 0x8, R243, 0xfe, !PT ;  /* 0x00000008000e7812 */ /* 0x008fe400078efef3 */
[----:B------:R-:W-:Y:S01]  /*194f0*/  ISETP.LT.AND P3, PT, R17, UR4, !P0 ;  /* 0x0000000411007c0c */ /* 0x000fe2000c761270 */
[----:B------:R-:W-:Y:S01]  /*19500*/  ULDC UR4, c[0x0][0x248] ;  /* 0x0000920000047ab9 */ /* 0x000fe20000000800 */
[-C--:B------:R-:W-:Y:S02]  /*19510*/  LEA.HI.X.SX32 R17, R18, R3.reuse, 0x1, P1 ;  /* 0x0000000312117211 */ /* 0x080fe400008f0eff */
[----:B------:R-:W-:Y:S02]  /*19520*/  PRMT R21, R25, 0x7771, RZ ;  /* 0x0000777119157816 */ /* 0x000fe400000000ff */
[----:B------:R-:W-:Y:S01]  /*19530*/  ISETP.LT.AND P1, PT, R14, UR5, !P0 ;  /* 0x000000050e007c0c */ /* 0x000fe2000c721270 */
[----:B------:R-:W-:Y:S01]  /*19540*/  VIADD R14, R18, UR4 ;  /* 0x00000004120e7c36 */ /* 0x000fe20008000000 */
[----:B------:R-:W-:Y:S01]  /*19550*/  ULDC UR4, c[0x0][0x248] ;  /* 0x0000920000047ab9 */ /* 0x000fe20000000800 */
[----:B------:R3:W-:Y:S01]  /*19560*/  @P5 STG.E.U8 desc[UR14][R16.64], R21 ;  /* 0x0000001510005986 */ /* 0x0007e2000c10110e */
[----:B------:R-:W-:Y:S01]  /*19570*/  ULDC UR5, c[0x0][0x248] ;  /* 0x0000920000057ab9 */ /* 0x000fe20000000800 */
[C---:B------:R-:W-:Y:S01]  /*19580*/  VIADD R15, R14.reuse, UR4 ;  /* 0x000000040e0f7c36 */ /* 0x040fe20008000000 */
[-C--:B--2---:R-:W-:Y:S01]  /*19590*/  IADD3 R12, P5, R14, R2.reuse, RZ ;  /* 0x000000020e0c7210 */ /* 0x084fe20007fbe0ff */
[----:B------:R-:W-:Y:S01]  /*195a0*/  ULDC UR4, c[0x0][0x22c] ;  /* 0x00008b0000047ab9 */ /* 0x000fe20000000800 */
[----:B------:R-:W-:Y:S01]  /*195b0*/  PRMT R33, R26, 0x7770, RZ ;  /* 0x000077701a217816 */ /* 0x000fe200000000ff */
[C---:B------:R-:W-:Y:S01]  /*195c0*/  VIADD R19, R15.reuse, UR5 ;  /* 0x000000050f137c36 */ /* 0x040fe20008000000 */
[----:B------:R-:W-:Y:S01]  /*195d0*/  LEA.HI.X.SX32 R13, R14, R3, 0x1, P5 ;  /* 0x000000030e0d7211 */ /* 0x000fe200028f0eff */
[----:B------:R-:W-:Y:S01]  /*195e0*/  ULDC UR5, c[0x0][0x22c] ;  /* 0x00008b0000057ab9 */ /* 0x000fe20000000800 */
[----:B------:R-:W-:-:S02]  /*195f0*/  IADD3 R14, P5, R15, R2, RZ ;  /* 0x000000020f0e7210 */ /* 0x000fc40007fbe0ff */
[----:B------:R-:W-:Y:S01]  /*19600*/  LOP3.LUT R18, R0, 0x9, R243, 0xfe, !PT ;  /* 0x0000000900127812 */ /* 0x000fe200078efef3 */
[----:B------:R2:W-:Y:S01]  /*19610*/  @P6 STG.E.U8 desc[UR14][R12.64], R33 ;  /* 0x000000210c006986 */ /* 0x0005e2000c10110e */
[----:B---3--:R-:W-:Y:S02]  /*19620*/  IADD3 R16, P6, R19, R2, RZ ;  /* 0x0000000213107210 */ /* 0x008fe40007fde0ff */
[-C--:B------:R-:W-:Y:S02]  /*19630*/  LEA.HI.X.SX32 R15, R15, R3.reuse, 0x1, P5 ;  /* 0x000000030f0f7211 */ /* 0x080fe400028f0eff */
[----:B------:R-:W-:Y:S01]  /*19640*/  ISETP.LT.AND P5, PT, R18, UR4, !P0 ;  /* 0x0000000412007c0c */ /* 0x000fe2000c7a1270 */
[----:B------:R-:W-:Y:S01]  /*19650*/  ULDC UR4, c[0x0][0x248] ;  /* 0x0000920000047ab9 */ /* 0x000fe20000000800 */
[----:B------:R-:W-:Y:S02]  /*19660*/  PRMT R23, R26, 0x7771, RZ ;  /* 0x000077711a177816 */ /* 0x000fe400000000ff */
[C---:B------:R-:W-:Y:S01]  /*19670*/  LEA.HI.X.SX32 R17, R19.reuse, R3, 0x1, P6 ;  /* 0x0000000313117211 */ /* 0x040fe200030f0eff */
[----:B------:R-:W-:Y:S01]  /*19680*/  VIADD R19, R19, UR4 ;  /* 0x0000000413137c36 */ /* 0x000fe20008000000 */
[----:B------:R-:W-:-:S02]  /*19690*/  PRMT R21, R27, 0x7770, RZ ;  /* 0x000077701b157816 */ /* 0x000fc400000000ff */
[C-C-:B------:R-:W-:Y:S01]  /*196a0*/  LOP3.LUT R18, R0.reuse, 0xa, R243.reuse, 0xfe, !PT ;  /* 0x0000000a00127812 */ /* 0x140fe200078efef3 */
[----:B------:R3:W-:Y:S01]  /*196b0*/  @P4 STG.E.U8 desc[UR14][R14.64], R23 ;  /* 0x000000170e004986 */ /* 0x0007e2000c10110e */
[----:B--2---:R-:W-:Y:S01]  /*196c0*/  LOP3.LUT R13, R0, 0xb, R243, 0xfe, !PT ;  /* 0x0000000b000d7812 */ /* 0x004fe200078efef3 */
[----:B------:R-:W-:Y:S01]  /*196d0*/  ULDC UR4, c[0x0][0x248] ;  /* 0x0000920000047ab9 */ /* 0x000fe20000000800 */
[----:B------:R-:W-:Y:S01]  /*196e0*/  ISETP.LT.AND P6, PT, R18, UR5, !P0 ;  /* 0x0000000512007c0c */ /* 0x000fe2000c7c1270 */
[----:B------:R2:W-:Y:S01]  /*196f0*/  @P2 STG.E.U8 desc[UR14][R16.64], R21 ;  /* 0x0000001510002986 */ /* 0x0005e2000c10110e */
[C---:B------:R-:W-:Y:S01]  /*19700*/  IADD3 R12, P2, R19.reuse, R2, RZ ;  /* 0x00000002130c7210 */ /* 0x040fe20007f5e0ff */
[----:B------:R-:W-:Y:S01]  /*19710*/  ULDC UR5, c[0x0][0x22c] ;  /* 0x00008b0000057ab9 */ /* 0x000fe20000000800 */
[----:B------:R-:W-:Y:S01]  /*19720*/  VIADD R18, R19, UR4 ;  /* 0x0000000413127c36 */ /* 0x000fe20008000000 */
[----:B------:R-:W-:Y:S01]  /*19730*/  ISETP.LT.AND P4, PT, R13, UR5, !P0 ;  /* 0x000000050d007c0c */ /* 0x000fe2000c781270 */
[----:B------:R-:W-:Y:S01]  /*19740*/  ULDC UR4, c[0x0][0x22c] ;  /* 0x00008b0000047ab9 */ /* 0x000fe20000000800 */
[----:B------:R-:W-:Y:S01]  /*19750*/  LEA.HI.X.SX32 R13, R19, R3, 0x1, P2 ;  /* 0x00000003130d7211 */ /* 0x000fe200010f0eff */
[----:B------:R-:W-:Y:S01]  /*19760*/  ULDC UR5, c[0x0][0x22c] ;  /* 0x00008b0000057ab9 */ /* 0x000fe20000000800 */
[----:B------:R-:W-:-:S02]  /*19770*/  PRMT R19, R27, 0x7771, RZ ;  /* 0x000077711b137816 */ /* 0x000fc400000000ff */
[--C-:B---3--:R-:W-:Y:S02]  /*19780*/  LOP3.LUT R15, R0, 0xc, R243.reuse, 0xfe, !PT ;  /* 0x0000000c000f7812 */ /* 0x108fe400078efef3 */
[C---:B------:R-:W-:Y:S01]  /*19790*/  IADD3 R14, P2, R18.reuse, R2, RZ ;  /* 0x00000002120e7210 */ /* 0x040fe20007f5e0ff */
[----:B------:R3:W-:Y:S01]  /*197a0*/  @P3 STG.E.U8 desc[UR14][R12.64], R19 ;  /* 0x000000130c003986 */ /* 0x0007e2000c10110e */
[----:B------:R-:W-:Y:S01]  /*197b0*/  ISETP.LT.AND P3, PT, R15, UR4, !P0 ;  /* 0x000000040f007c0c */ /* 0x000fe2000c761270 */
[----:B------:R-:W-:Y:S01]  /*197c0*/  ULDC UR4, c[0x0][0x248] ;  /* 0x0000920000047ab9 */ /* 0x000fe20000000800 */
[C---:B------:R-:W-:Y:S01]  /*197d0*/  LEA.HI.X.SX32 R15, R18.reuse, R3, 0x1, P2 ;  /* 0x00000003120f7211 */ /* 0x040fe200010f0eff */
[----:B------:R-:W-:Y:S01]  /*197e0*/  VIADD R18, R18, UR4 ;  /* 0x0000000412127c36 */ /* 0x000fe20008000000 */
[----:B--2---:R-:W-:Y:S01]  /*197f0*/  PRMT R21, R24, 0x7772, RZ ;  /* 0x0000777218157816 */ /* 0x004fe200000000ff */
[----:B------:R-:W-:Y:S01]  /*19800*/  ULDC UR4, c[0x0][0x22c] ;  /* 0x00008b0000047ab9 */ /* 0x000fe20000000800 */
[----:B------:R-:W-:-:S03]  /*19810*/  LOP3.LUT R17, R0, 0xd, R243, 0xfe, !PT ;  /* 0x0000000d00117812 */ /* 0x000fc600078efef3 */
[----:B------:R2:W-:Y:S01]  /*19820*/  @P1 STG.E.U8 desc[UR14][R14.64], R21 ;  /* 0x000000150e001986 */ /* 0x0005e2000c10110e */
[C---:B------:R-:W-:Y:S02]  /*19830*/  IADD3 R16, P1, R18.reuse, R2, RZ ;  /* 0x0000000212107210 */ /* 0x040fe40007f3e0ff */
[----:B------:R-:W-:Y:S01]  /*19840*/  ISETP.LT.AND P2, PT, R17, UR4, !P0 ;  /* 0x0000000411007c0c */ /* 0x000fe2000c741270 */
[----:B------:R-:W-:Y:S01]  /*19850*/  ULDC UR4, c[0x0][0x248] ;  /* 0x0000920000047ab9 */ /* 0x000fe20000000800 */
[C---:B------:R-:W-:Y:S01]  /*19860*/  LEA.HI.X.SX32 R17, R18.reuse, R3, 0x1, P1 ;  /* 0x0000000312117211 */ /* 0x040fe200008f0eff */
[----:B---3--:R-:W-:Y:S01]  /*19870*/  VIADD R13, R18, UR4 ;  /* 0x00000004120d7c36 */ /* 0x008fe20008000000 */
[----:B------:R-:W-:Y:S01]  /*19880*/  PRMT R19, R24, 0x7773, RZ ;  /* 0x0000777318137816 */ /* 0x000fe200000000ff */
[----:B------:R-:W-:Y:S01]  /*19890*/  ULDC UR4, c[0x0][0x248] ;  /* 0x0000920000047ab9 */ /* 0x000fe20000000800 */
[----:B------:R-:W-:-:S03]  /*198a0*/  LOP3.LUT R12, R0, 0xe, R243, 0xfe, !PT ;  /* 0x0000000e000c7812 */ /* 0x000fc600078efef3 */
[----:B------:R3:W-:Y:S01]  /*198b0*/  @P5 STG.E.U8 desc[UR14][R16.64], R19 ;  /* 0x0000001310005986 */ /* 0x0007e2000c10110e */
[----:B------:R-:W-:Y:S01]  /*198c0*/  ISETP.LT.AND P1, PT, R12, UR5, !P0 ;  /* 0x000000050c007c0c */ /* 0x000fe2000c721270 */
[C---:B--2---:R-:W-:Y:S01]  /*198d0*/  VIADD R15, R13.reuse, UR4 ;  /* 0x000000040d0f7c36 */ /* 0x044fe20008000000 */
[-C--:B------:R-:W-:Y:S01]  /*198e0*/  IADD3 R12, P5, R13, R2.reuse, RZ ;  /* 0x000000020d0c7210 */ /* 0x080fe20007fbe0ff */
[----:B------:R-:W-:Y:S01]  /*198f0*/  ULDC UR5, c[0x0][0x248] ;  /* 0x0000920000057ab9 */ /* 0x000fe20000000800 */
[----:B------:R-:W-:Y:S01]  /*19900*/  PRMT R21, R25, 0x7772, RZ ;  /* 0x0000777219157816 */ /* 0x000fe200000000ff */
[----:B------:R-:W-:Y:S01]  /*19910*/  ULDC UR4, c[0x0][0x22c] ;  /* 0x00008b0000047ab9 */ /* 0x000fe20000000800 */
[-C--:B------:R-:W-:Y:S02]  /*19920*/  LEA.HI.X.SX32 R13, R13, R3.reuse, 0x1, P5 ;  /* 0x000000030d0d7211 */ /* 0x080fe400028f0eff */
[CC--:B------:R-:W-:Y:S01]  /*19930*/  IADD3 R14, P5, R15.reuse, R2.reuse, RZ ;  /* 0x000000020f0e7210 */ /* 0x0c0fe20007fbe0ff */
[C---:B---3--:R-:W-:Y:S01]  /*19940*/  VIADD R19, R15.reuse, UR5 ;  /* 0x000000050f137c36 */ /* 0x048fe20008000000 */
[----:B------:R-:W-:Y:S01]  /*19950*/  LOP3.LUT R18, R0, 0xf, R243, 0xfe, !PT ;  /* 0x0000000f00127812 */ /* 0x000fe200078efef3 */
[----:B------:R2:W-:Y:S01]  /*19960*/  @P6 STG.E.U8 desc[UR14][R12.64], R21 ;  /* 0x000000150c006986 */ /* 0x0005e2000c10110e */
[----:B------:R-:W-:Y:S01]  /*19970*/  LEA.HI.X.SX32 R15, R15, R3, 0x1, P5 ;  /* 0x000000030f0f7211 */ /* 0x000fe200028f0eff */
[----:B------:R-:W-:Y:S01]  /*19980*/  ULDC UR5, c[0x0][0x22c] ;  /* 0x00008b0000057ab9 */ /* 0x000fe20000000800 */
[----:B------:R-:W-:-:S02]  /*19990*/  IADD3 R16, P6, R19, R2, RZ ;  /* 0x0000000213107210 */ /* 0x000fc40007fde0ff */
[----:B------:R-:W-:Y:S01]  /*199a0*/  ISETP.LT.AND P5, PT, R18, UR4, !P0 ;  /* 0x0000000412007c0c */ /* 0x000fe2000c7a1270 */
[----:B------:R-:W-:Y:S01]  /*199b0*/  ULDC UR4, c[0x0][0x248] ;  /* 0x0000920000047ab9 */ /* 0x000fe20000000800 */
[----:B------:R-:W-:Y:S02]  /*199c0*/  PRMT R25, R25, 0x7773, RZ ;  /* 0x0000777319197816 */ /* 0x000fe400000000ff */
[CC--:B------:R-:W-:Y:S01]  /*199d0*/  LEA.HI.X.SX32 R17, R19.reuse, R3.reuse, 0x1, P6 ;  /* 0x0000000313117211 */ /* 0x0c0fe200030f0eff */
[----:B------:R-:W-:Y:S01]  /*199e0*/  VIADD R19, R19, UR4 ;  /* 0x0000000413137c36 */ /* 0x000fe20008000000 */
[----:B------:R-:W-:Y:S02]  /*199f0*/  PRMT R23, R26, 0x7772, RZ ;  /* 0x000077721a177816 */ /* 0x000fe400000000ff */
        /* <DEDUP_REMOVED lines=21> */
[----:B------:R-:W-:Y:S01]  /*19b50*/  PRMT R19, R27, 0x7772, RZ ;  /* 0x000077721b137816 */ /* 0x000fe200000000ff */
[----:B------:R-:W-:Y:S01]  /*19b60*/  ULDC UR4, c[0x0][0x22c] ;  /* 0x00008b0000047ab9 */ /* 0x000fe20000000800 */
[----:B--2---:R-:W-:-:S03]  /*19b70*/  LOP3.LUT R17, R0, 0x13, R243, 0xfe, !PT ;  /* 0x0000001300117812 */ /* 0x004fc600078efef3 */
[----:B------:R2:W-:Y:S01]  /*19b80*/  @P1 STG.E.U8 desc[UR14][R14.64], R19 ;  /* 0x000000130e001986 */ /* 0x0005e2000c10110e */
[C---:B------:R-:W-:Y:S02]  /*19b90*/  IADD3 R16, P1, R18.reuse, R2, RZ ;  /* 0x0000000212107210 */ /* 0x040fe40007f3e0ff */
[----:B------:R-:W-:Y:S01]  /*19ba0*/  ISETP.LT.AND P3, PT, R17, UR4, !P0 ;  /* 0x0000000411007c0c */ /* 0x000fe2000c761270 */
[----:B------:R-:W-:Y:S01]  /*19bb0*/  ULDC UR4, c[0x0][0x248] ;  /* 0x0000920000047ab9 */ /* 0x000fe20000000800 */
[----:B------:R-:W-:Y:S01]  /*19bc0*/  PRMT R27, R27, 0x7773, RZ ;  /* 0x000077731b1b7816 */ /* 0x000fe200000000ff */
[C---:B---3--:R-:W-:Y:S01]  /*19bd0*/  VIADD R13, R18.reuse, UR4 ;  /* 0x00000004120d7c36 */ /* 0x048fe20008000000 */
[----:B------:R-:W-:Y:S01]  /*19be0*/  LEA.HI.X.SX32 R17, R18, R3, 0x1, P1 ;  /* 0x0000000312117211 */ /* 0x000fe200008f0eff */
        /* <DEDUP_REMOVED lines=8> */
[----:B------:R-:W-:Y:S01]  /*19c70*/  VIADD R19, R15, UR5 ;  /* 0x000000050f137c36 */ /* 0x000fe20008000000 */
[----:B------:R-:W-:Y:S01]  /*19c80*/  LEA.HI.X.SX32 R13, R13, R3, 0x1, P5 ;  /* 0x000000030d0d7211 */ /* 0x000fe200028f0eff */
[----:B------:R-:W-:Y:S01]  /*19c90*/  ULDC UR4, c[0x0][0x22c] ;  /* 0x00008b0000047ab9 */ /* 0x000fe20000000800 */
[-C--:B------:R-:W-:Y:S01]  /*19ca0*/  IADD3 R14, P5, R15, R2.reuse, RZ ;  /* 0x000000020f0e7210 */ /* 0x080fe20007fbe0ff */
[----:B------:R-:W-:Y:S01]  /*19cb0*/  ULDC UR5, c[0x0][0x22c] ;  /* 0x00008b0000057ab9 */ /* 0x000fe20000000800 */
[----:B------:R-:W-:Y:S01]  /*19cc0*/  LOP3.LUT R18, R0, 0x15, R243, 0xfe, !PT ;  /* 0x0000001500127812 */ /* 0x000fe200078efef3 */
[----:B------:R2:W-:Y:S01]  /*19cd0*/  @P6 STG.E.U8 desc[UR14][R12.64], R25 ;  /* 0x000000190c006986 */ /* 0x0005e2000c10110e */
[----:B---3--:R-:W-:-:S02]  /*19ce0*/  IADD3 R16, P6, R19, R2, RZ ;  /* 0x0000000213107210 */ /* 0x008fc40007fde0ff */
[-C--:B------:R-:W-:Y:S02]  /*19cf0*/  LEA.HI.X.SX32 R15, R15, R3.reuse, 0x1, P5 ;  /* 0x000000030f0f7211 */ /* 0x080fe400028f0eff */
        /* <DEDUP_REMOVED lines=29> */
[----:B------:R-:W-:-:S02]  /*19ed0*/  LOP3.LUT R17, R0, 0x19, R243, 0xfe, !PT ;  /* 0x0000001900117812 */ /* 0x000fc400078efef3 */
[C---:B------:R-:W-:Y:S01]  /*19ee0*/  IADD3 R16, P2, R18.reuse, R2, RZ ;  /* 0x0000000212107210 */ /* 0x040fe20007f5e0ff */
[----:B------:R2:W-:Y:S01]  /*19ef0*/  @P1 STG.E.U8 desc[UR14][R14.64], R21 ;  /* 0x000000150e001986 */ /* 0x0005e2000c10110e */
        /* <DEDUP_REMOVED lines=41> */
[----:B---3--:R-:W-:-:S02]  /*1a190*/  PRMT R21, R28, 0x7773, RZ ;  /* 0x000077731c157816 */ /* 0x008fc400000000ff */
[--C-:B------:R-:W-:Y:S02]  /*1a1a0*/  LOP3.LUT R15, R0, 0x1e, R243.reuse, 0xfe, !PT ;  /* 0x0000001e000f7812 */ /* 0x100fe400078efef3 */
        /* <DEDUP_REMOVED lines=8> */
[----:B--2---:R-:W-:-:S02]  /*1a230*/  LOP3.LUT R17, R0, 0x1f, R243, 0xfe, !PT ;  /* 0x0000001f00117812 */ /* 0x004fc400078efef3 */
        /* <DEDUP_REMOVED lines=29> */
[C-C-:B------:R-:W-:Y:S02]  /*1a410*/  LOP3.LUT R18, R0.reuse, 0x22, R243.reuse, 0xfe, !PT ;  /* 0x0000002200127812 */ /* 0x140fe400078efef3 */
[----:B------:R-:W-:Y:S01]  /*1a420*/  PRMT R21, R31, 0x7772, RZ ;  /* 0x000077721f157816 */ /* 0x000fe200000000ff */
[----:B------:R3:W-:Y:S01]  /*1a430*/  @P4 STG.E.U8 desc[UR14][R14.64], R23 ;  /* 0x000000170e004986 */ /* 0x0007e2000c10110e */
[--C-:B--2---:R-:W-:Y:S01]  /*1a440*/  LOP3.LUT R13, R0, 0x23, R243.reuse, 0xfe, !PT ;  /* 0x00000023000d7812 */ /* 0x104fe200078efef3 */
[----:B------:R-:W-:Y:S01]  /*1a450*/  ULDC UR4, c[0x0][0x248] ;  /* 0x0000920000047ab9 */ /* 0x000fe20000000800 */
[----:B------:R-:W-:Y:S01]  /*1a460*/  ISETP.LT.AND P4, PT, R18, UR5, !P0 ;  /* 0x0000000512007c0c */ /* 0x000fe2000c781270 */
[----:B------:R-:W-:Y:S01]  /*1a470*/  ULDC UR5, c[0x0][0x22c] ;  /* 0x00008b0000057ab9 */ /* 0x000fe20000000800 */
[----:B------:R-:W-:Y:S01]  /*1a480*/  IADD3 R12, P6, R19, R2, RZ ;  /* 0x00000002130c7210 */ /* 0x000fe20007fde0ff */
[----:B------:R2:W-:Y:S01]  /*1a490*/  @P1 STG.E.U8 desc[UR14][R16.64], R21 ;  /* 0x0000001510001986 */ /* 0x0005e2000c10110e */
[----:B------:R-:W-:Y:S01]  /*1a4a0*/  ISETP.LT.AND P1, PT, R13, UR5, !P0 ;  /* 0x000000050d007c0c */ /* 0x000fe2000c721270 */
[C---:B------:R-:W-:Y:S01]  /*1a4b0*/  VIADD R18, R19.reuse, UR4 ;  /* 0x0000000413127c36 */ /* 0x040fe20008000000 */
[----:B------:R-:W-:Y:S01]  /*1a4c0*/  LEA.HI.X.SX32 R13, R19, R3, 0x1, P6 ;  /* 0x00000003130d7211 */ /* 0x000fe200030f0eff */
[----:B------:R-:W-:Y:S01]  /*1a4d0*/  ULDC UR4, c[0x0][0x22c] ;  /* 0x00008b0000047ab9 */ /* 0x000fe20000000800 */
[----:B------:R-:W-:Y:S01]  /*1a4e0*/  PRMT R31, R31, 0x7773, RZ ;  /* 0x000077731f1f7816 */ /* 0x000fe200000000ff */
[----:B------:R-:W-:Y:S01]  /*1a4f0*/  ULDC UR5, c[0x0][0x22c] ;  /* 0x00008b0000057ab9 */ /* 0x000fe20000000800 */
[----:B---3--:R-:W-:-:S02]  /*1a500*/  LOP3.LUT R15, R0, 0x24, R243, 0xfe, !PT ;  /* 0x00000024000f7812 */ /* 0x008fc400078efef3 */
        /* <DEDUP_REMOVED lines=38> */
[--C-:B------:R-:W-:Y:S02]  /*1a770*/  LOP3.LUT R18, R0, 0x28, R243.reuse, 0xfe, !PT ;  /* 0x0000002800127812 */ /* 0x100fe400078efef3 */
        /* <DEDUP_REMOVED lines=15> */
[CC--:B------:R-:W-:Y:S01]  /*1a870*/  IADD3 R14, P5, R18.reuse, R2.reuse, RZ ;  /* 0x00000002120e7210 */ /* 0x0c0fe20007fbe0ff */
[----:B------:R3:W-:Y:S01]  /*1a880*/  @P6 STG.E.U8 desc[UR14][R12.64], R19 ;  /* 0x000000130c006986 */ /* 0x0007e2000c10110e */
[----:B------:R-:W-:Y:S01]  /*1a890*/  ISETP.LT.AND P6, PT, R15, UR4, !P0 ;  /* 0x000000040f007c0c */ /* 0x000fe2000c7c1270 */
[----:B------:R-:W-:Y:S01]  /*1a8a0*/  ULDC UR4, c[0x0][0x248] ;  /* 0x0000920000047ab9 */ /* 0x000fe20000000800 */
[CC--:B------:R-:W-:Y:S01]  /*1a8b0*/  LEA.HI.X.SX32 R15, R18.reuse, R3.reuse, 0x1, P5 ;  /* 0x00000003120f7211 */ /* 0x0c0fe200028f0eff */
[----:B------:R-:W-:Y:S01]  /*1a8c0*/  VIADD R18, R18, UR4 ;  /* 0x0000000412127c36 */ /* 0x000fe20008000000 */
[----:B--2---:R-:W-:Y:S01]  /*1a8d0*/  PRMT R21, R11, 0x7770, RZ ;  /* 0x000077700b157816 */ /* 0x004fe200000000ff */
[----:B------:R-:W-:Y:S01]  /*1a8e0*/  ULDC UR4, c[0x0][0x22c] ;  /* 0x00008b0000047ab9 */ /* 0x000fe20000000800 */
[--C-:B------:R-:W-:Y:S02]  /*1a8f0*/  LOP3.LUT R17, R0, 0x2b, R243.reuse, 0xfe, !PT ;  /* 0x0000002b00117812 */ /* 0x100fe400078efef3 */
        /* <DEDUP_REMOVED lines=12> */
[CC--:B------:R-:W-:Y:S01]  /*1a9c0*/  IADD3 R12, P4, R13.reuse, R2.reuse, RZ ;  /* 0x000000020d0c7210 */ /* 0x0c0fe20007f9e0ff */
        /* <DEDUP_REMOVED lines=14> */
[C---:B------:R-:W-:Y:S01]  /*1aab0*/  LEA.HI.X.SX32 R17, R19.reuse, R3, 0x1, P4 ;  /* 0x0000000313117211 */ /* 0x040fe200020f0eff */
[----:B------:R-:W-:Y:S01]  /*1aac0*/  VIADD R19, R19, UR4 ;  /* 0x0000000413137c36 */ /* 0x000fe20008000000 */
[----:B------:R-:W-:Y:S01]  /*1aad0*/  PRMT R21, R9, 0x7772, RZ ;  /* 0x0000777209157816 */ /* 0x000fe200000000ff */
[----:B------:R3:W-:Y:S01]  /*1aae0*/  @P2 STG.E.U8 desc[UR14][R14.64], R23 ;  /* 0x000000170e002986 */ /* 0x0007e2000c10110e */
[----:B------:R-:W-:Y:S01]  /*1aaf0*/  LOP3.LUT R8, R0, 0x2e, R243, 0xfe, !PT ;  /* 0x0000002e00087812 */ /* 0x000fe200078efef3 */
[----:B------:R-:W-:Y:S02]  /*1ab00*/  ULDC UR4, c[0x0][0x248] ;  /* 0x0000920000047ab9 */ /* 0x000fe40000000800 */
[----:B------:R4:W-:Y:S01]  /*1ab10*/  @P6 STG.E.U8 desc[UR14][R16.64], R21 ;  /* 0x0000001510006986 */ /* 0x0009e2000c10110e */
[----:B--2---:R-:W-:-:S02]  /*1ab20*/  IADD3 R12, P6, R19, R2, RZ ;  /* 0x00000002130c7210 */ /* 0x004fc40007fde0ff */
[----:B------:R-:W-:Y:S01]  /*1ab30*/  ISETP.LT.AND P2, PT, R8, UR5, !P0 ;  /* 0x0000000508007c0c */ /* 0x000fe2000c741270 */
[----:B------:R-:W-:Y:S01]  /*1ab40*/  ULDC UR5, c[0x0][0x22c] ;  /* 0x00008b0000057ab9 */ /* 0x000fe20000000800 */
[C-C-:B------:R-:W-:Y:S02]  /*1ab50*/  LOP3.LUT R8, R0.reuse, 0x2f, R243.reuse, 0xfe, !PT ;  /* 0x0000002f00087812 */ /* 0x140fe400078efef3 */
[CC--:B------:R-:W-:Y:S01]  /*1ab60*/  LEA.HI.X.SX32 R13, R19.reuse, R3.reuse, 0x1, P6 ;  /* 0x00000003130d7211 */ /* 0x0c0fe200030f0eff */
[----:B---3--:R-:W-:Y:S01]  /*1ab70*/  VIADD R14, R19, UR4 ;  /* 0x00000004130e7c36 */ /* 0x008fe20008000000 */
[----:B------:R-:W-:Y:S01]  /*1ab80*/  PRMT R19, R9, 0x7773, RZ ;  /* 0x0000777309137816 */ /* 0x000fe200000000ff */
[----:B------:R-:W-:Y:S01]  /*1ab90*/  ULDC UR4, c[0x0][0x22c] ;  /* 0x00008b0000047ab9 */ /* 0x000fe20000000800 */
[--C-:B------:R-:W-:Y:S02]  /*1aba0*/  LOP3.LUT R9, R0, 0x30, R243.reuse, 0xfe, !PT ;  /* 0x0000003000097812 */ /* 0x100fe400078efef3 */
[----:B------:R-:W-:Y:S01]  /*1abb0*/  ISETP.LT.AND P4, PT, R8, UR5, !P0 ;  /* 0x0000000508007c0c */ /* 0x000fe2000c781270 */
[----:B------:R2:W-:Y:S01]  /*1abc0*/  @P3 STG.E.U8 desc[UR14][R12.64], R19 ;  /* 0x000000130c003986 */ /* 0x0005e2000c10110e */
[C---:B------:R-:W-:Y:S01]  /*1abd0*/  IADD3 R8, P6, R14.reuse, R2, RZ ;  /* 0x000000020e087210 */ /* 0x040fe20007fde0ff */
[----:B------:R-:W-:Y:S01]  /*1abe0*/  ULDC UR5, c[0x0][0x22c] ;  /* 0x00008b0000057ab9 */ /* 0x000fe20000000800 */
[----:B------:R-:W-:Y:S01]  /*1abf0*/  ISETP.LT.AND P3, PT, R9, UR4, !P0 ;  /* 0x0000000409007c0c */ /* 0x000fe2000c761270 */
[----:B------:R-:W-:Y:S01]  /*1ac00*/  ULDC UR4, c[0x0][0x248] ;  /* 0x0000920000047ab9 */ /* 0x000fe20000000800 */
[C---:B------:R-:W-:Y:S01]  /*1ac10*/  LEA.HI.X.SX32 R9, R14.reuse, R3, 0x1, P6 ;  /* 0x000000030e097211 */ /* 0x040fe200030f0eff */
[----:B----4-:R-:W-:Y:S01]  /*1ac20*/  VIADD R16, R14, UR4 ;  /* 0x000000040e107c36 */ /* 0x010fe20008000000 */
[----:B------:R-:W-:Y:S01]  /*1ac30*/  PRMT R17, R10, 0x7772, RZ ;  /* 0x000077720a117816 */ /* 0x000fe200000000ff */
[----:B------:R-:W-:Y:S01]  /*1ac40*/  ULDC UR4, c[0x0][0x22c] ;  /* 0x00008b0000047ab9 */ /* 0x000fe20000000800 */
[----:B------:R-:W-:-:S03]  /*1ac50*/  LOP3.LUT R15, R0, 0x31, R243, 0xfe, !PT ;  /* 0x00000031000f7812 */ /* 0x000fc600078efef3 */
[----:B------:R3:W-:Y:S01]  /*1ac60*/  @P5 STG.E.U8 desc[UR14][R8.64], R17 ;  /* 0x0000001108005986 */ /* 0x0007e2000c10110e */
[CC--:B------:R-:W-:Y:S02]  /*1ac70*/  IADD3 R14, P5, R16.reuse, R2.reuse, RZ ;  /* 0x00000002100e7210 */ /* 0x0c0fe40007fbe0ff */
[----:B------:R-:W-:Y:S01]  /*1ac80*/  ISETP.LT.AND P6, PT, R15, UR4, !P0 ;  /* 0x000000040f007c0c */ /* 0x000fe2000c7c1270 */
[----:B------:R-:W-:Y:S01]  /*1ac90*/  ULDC UR4, c[0x0][0x248] ;  /* 0x0000920000047ab9 */ /* 0x000fe20000000800 */
[C---:B------:R-:W-:Y:S01]  /*1aca0*/  LEA.HI.X.SX32 R15, R16.reuse, R3, 0x1, P5 ;  /* 0x00000003100f7211 */ /* 0x040fe200028f0eff */
[----:B------:R-:W-:Y:S01]  /*1acb0*/  VIADD R16, R16, UR4 ;  /* 0x0000000410107c36 */ /* 0x000fe20008000000 */
[----:B------:R-:W-:Y:S01]  /*1acc0*/  PRMT R21, R10, 0x7773, RZ ;  /* 0x000077730a157816 */ /* 0x000fe200000000ff */
[----:B------:R-:W-:Y:S01]  /*1acd0*/  ULDC UR4, c[0x0][0x248] ;  /* 0x0000920000047ab9 */ /* 0x000fe20000000800 */
[----:B--2---:R-:W-:Y:S01]  /*1ace0*/  LOP3.LUT R12, R0, 0x32, R243, 0xfe, !PT ;  /* 0x00000032000c7812 */ /* 0x004fe200078efef3 */
[C---:B------:R-:W-:Y:S01]  /*1acf0*/  VIADD R13, R16.reuse, UR4 ;  /* 0x00000004100d7c36 */ /* 0x040fe20008000000 */
[----:B------:R-:W-:Y:S01]  /*1ad00*/  ULDC UR4, c[0x0][0x248] ;  /* 0x0000920000047ab9 */ /* 0x000fe20000000800 */
[----:B------:R2:W-:Y:S01]  /*1ad10*/  @P1 STG.E.U8 desc[UR14][R14.64], R21 ;  /* 0x000000150e001986 */ /* 0x0005e2000c10110e */
[----:B---3--:R-:W-:-:S02]  /*1ad20*/  IADD3 R8, P1, R16, R2, RZ ;  /* 0x0000000210087210 */ /* 0x008fc40007f3e0ff */
[----:B------:R-:W-:Y:S01]  /*1ad30*/  ISETP.LT.AND P5, PT, R12, UR5, !P0 ;  /* 0x000000050c007c0c */ /* 0x000fe2000c7a1270 */
[----:B------:R-:W-:Y:S01]  /*1ad40*/  ULDC UR5, c[0x0][0x22c] ;  /* 0x00008b0000057ab9 */ /* 0x000fe20000000800 */
[-C--:B------:R-:W-:Y:S02]  /*1ad50*/  LEA.HI.X.SX32 R9, R16, R3.reuse, 0x1, P1 ;  /* 0x0000000310097211 */ /* 0x080fe400008f0eff */
[----:B------:R-:W-:Y:S02]  /*1ad60*/  PRMT R19, R11, 0x7772, RZ ;  /* 0x000077720b137816 */ /* 0x000fe400000000ff */
[CC--:B------:R-:W-:Y:S02]  /*1ad70*/  IADD3 R10, P1, R13.reuse, R2.reuse, RZ ;  /* 0x000000020d0a7210 */ /* 0x0c0fe40007f3e0ff */
[----:B------:R-:W-:Y:S01]  /*1ad80*/  LOP3.LUT R12, R0, 0x33, R243, 0xfe, !PT ;  /* 0x00000033000c7812 */ /* 0x000fe200078efef3 */
[----:B--2---:R-:W-:Y:S01]  /*1ad90*/  VIADD R15, R13, UR4 ;  /* 0x000000040d0f7c36 */ /* 0x004fe20008000000 */
[----:B------:R-:W-:Y:S01]  /*1ada0*/  PRMT R17, R11, 0x7773, RZ ;  /* 0x000077730b117816 */ /* 0x000fe200000000ff */
[----:B------:R2:W-:Y:S01]  /*1adb0*/  @P2 STG.E.U8 desc[UR14][R8.64], R19 ;  /* 0x0000001308002986 */ /* 0x0005e2000c10110e */
[----:B------:R-:W-:Y:S01]  /*1adc0*/  LEA.HI.X.SX32 R11, R13, R3, 0x1, P1 ;  /* 0x000000030d0b7211 */ /* 0x000fe200008f0eff */
[----:B------:R-:W-:Y:S01]  /*1add0*/  ULDC UR4, c[0x0][0x248] ;  /* 0x0000920000047ab9 */ /* 0x000fe20000000800 */
[----:B------:R-:W-:Y:S01]  /*1ade0*/  ISETP.LT.AND P1, PT, R12, UR5, !P0 ;  /* 0x000000050c007c0c */ /* 0x000fe2000c721270 */
[----:B------:R-:W-:Y:S01]  /*1adf0*/  ULDC UR5, c[0x0][0x22c] ;  /* 0x00008b0000057ab9 */ /* 0x000fe20000000800 */
[----:B------:R-:W-:-:S02]  /*1ae00*/  IADD3 R12, P2, R15, R2, RZ ;  /* 0x000000020f0c7210 */ /* 0x000fc40007f5e0ff */
[--C-:B------:R-:W-:Y:S02]  /*1ae10*/  LOP3.LUT R14, R0, 0x34, R243.reuse, 0xfe, !PT ;  /* 0x00000034000e7812 */ /* 0x100fe400078efef3 */
[CC--:B------:R-:W-:Y:S01]  /*1ae20*/  LEA.HI.X.SX32 R13, R15.reuse, R3.reuse, 0x1, P2 ;  /* 0x000000030f0d7211 */ /* 0x0c0fe200010f0eff */
[----:B------:R-:W-:Y:S01]  /*1ae30*/  VIADD R15, R15, UR4 ;  /* 0x000000040f0f7c36 */ /* 0x000fe20008000000 */
        /* <DEDUP_REMOVED lines=83> */
[----:B------:R-:W-:Y:S01]  /*1b370*/  VIADD R14, R14, UR4 ;  /* 0x000000040e0e7c36 */ /* 0x000fe20008000000 */
[----:B---3--:R-:W-:Y:S01]  /*1b380*/  PRMT R17, R4, 0x7773, RZ ;  /* 0x0000777304117816 */ /* 0x008fe200000000ff */
[----:B------:R-:W-:Y:S01]  /*1b390*/  ULDC UR4, c[0x0][0x248] ;  /* 0x0000920000047ab9 */ /* 0x000fe20000000800 */
[----:B------:R-:W-:-:S03]  /*1b3a0*/  LOP3.LUT R8, R0, 0x3e, R243, 0xfe, !PT ;  /* 0x0000003e00087812 */ /* 0x000fc600078efef3 */
[----:B------:R3:W-:Y:S01]  /*1b3b0*/  @P1 STG.E.U8 desc[UR14][R12.64], R17 ;  /* 0x000000110c001986 */ /* 0x0007e2000c10110e */
[----:B------:R-:W-:Y:S01]  /*1b3c0*/  ISETP.LT.AND P6, PT, R8, UR5, !P0 ;  /* 0x0000000508007c0c */ /* 0x000fe2000c7c1270 */
[C---:B--2---:R-:W-:Y:S01]  /*1b3d0*/  VIADD R10, R14.reuse, UR4 ;  /* 0x000000040e0a7c36 */ /* 0x044fe20008000000 */
[-C--:B------:R-:W-:Y:S01]  /*1b3e0*/  IADD3 R8, P1, R14, R2.reuse, RZ ;  /* 0x000000020e087210 */ /* 0x080fe20007f3e0ff */
[----:B------:R-:W-:Y:S01]  /*1b3f0*/  ULDC UR4, c[0x0][0x248] ;  /* 0x0000920000047ab9 */ /* 0x000fe20000000800 */
[----:B------:R-:W-:Y:S01]  /*1b400*/  ULDC UR5, c[0x0][0x248] ;  /* 0x0000920000057ab9 */ /* 0x000fe20000000800 */
[----:B------:R-:W-:Y:S01]  /*1b410*/  VIADD R11, R10, UR4 ;  /* 0x000000040a0b7c36 */ /* 0x000fe20008000000 */
[----:B------:R-:W-:Y:S01]  /*1b420*/  LEA.HI.X.SX32 R9, R14, R3, 0x1, P1 ;  /* 0x000000030e097211 */ /* 0x000fe200008f0eff */
[----:B------:R-:W-:Y:S01]  /*1b430*/  ULDC UR4, c[0x0][0x248] ;  /* 0x0000920000047ab9 */ /* 0x000fe20000000800 */
[----:B------:R-:W-:Y:S02]  /*1b440*/  IADD3 R4, P1, R10, R2, RZ ;  /* 0x000000020a047210 */ /* 0x000fe40007f3e0ff */
[----:B------:R-:W-:-:S02]  /*1b450*/  PRMT R15, R5, 0x7772, RZ ;  /* 0x00007772050f7816 */ /* 0x000fc400000000ff */
[----:B------:R-:W-:Y:S01]  /*1b460*/  PRMT R21, R5, 0x7773, RZ ;  /* 0x0000777305157816 */ /* 0x000fe200000000ff */
[C---:B---3--:R-:W-:Y:S01]  /*1b470*/  VIADD R13, R11.reuse, UR5 ;  /* 0x000000050b0d7c36 */ /* 0x048fe20008000000 */
[-C--:B------:R-:W-:Y:S02]  /*1b480*/  LEA.HI.X.SX32 R5, R10, R3.reuse, 0x1, P1 ;  /* 0x000000030a057211 */ /* 0x080fe400008f0eff */
[----:B------:R-:W-:Y:S01]  /*1b490*/  LOP3.LUT R242, R0, 0x3f, R243, 0xfe, !PT ;  /* 0x0000003f00f27812 */ /* 0x000fe200078efef3 */
[----:B------:R2:W-:Y:S01]  /*1b4a0*/  @P2 STG.E.U8 desc[UR14][R8.64], R15 ;  /* 0x0000000f08002986 */ /* 0x0005e2000c10110e */
[-C--:B------:R-:W-:Y:S01]  /*1b4b0*/  IADD3 R10, P1, R11, R2.reuse, RZ ;  /* 0x000000020b0a7210 */ /* 0x080fe20007f3e0ff */
[----:B------:R-:W-:Y:S01]  /*1b4c0*/  VIADD R148, R13, UR4 ;  /* 0x000000040d947c36 */ /* 0x000fe20008000000 */
[----:B------:R-:W-:Y:S01]  /*1b4d0*/  ULDC UR4, c[0x0][0x22c] ;  /* 0x00008b0000047ab9 */ /* 0x000fe20000000800 */
[----:B------:R-:W-:Y:S01]  /*1b4e0*/  PRMT R19, R6, 0x7772, RZ ;  /* 0x0000777206137816 */ /* 0x000fe200000000ff */
[----:B------:R-:W-:Y:S01]  /*1b4f0*/  ULDC UR5, c[0x0][0x22c] ;  /* 0x00008b0000057ab9 */ /* 0x000fe20000000800 */
[----:B------:R-:W-:Y:S01]  /*1b500*/  LEA.HI.X.SX32 R11, R11, R3, 0x1, P1 ;  /* 0x000000030b0b7211 */ /* 0x000fe200008f0eff */
[----:B------:R-:W-:Y:S01]  /*1b510*/  @P3 STG.E.U8 desc[UR14][R4.64], R21 ;  /* 0x0000001504003986 */ /* 0x000fe2000c10110e */
[----:B------:R-:W-:-:S02]  /*1b520*/  IADD3 R12, P1, R13, R2, RZ ;  /* 0x000000020d0c7210 */ /* 0x000fc40007f3e0ff */
[----:B------:R-:W-:Y:S01]  /*1b530*/  ISETP.LT.AND P3, PT, R242, UR4, !P0 ;  /* 0x00000004f2007c0c */ /* 0x000fe2000c761270 */
[----:B------:R-:W-:Y:S01]  /*1b540*/  ULDC UR4, c[0x0][0x248] ;  /* 0x0000920000047ab9 */ /* 0x000fe20000000800 */
[-C--:B------:R-:W-:Y:S01]  /*1b550*/  LEA.HI.X.SX32 R13, R13, R3.reuse, 0x1, P1 ;  /* 0x000000030d0d7211 */ /* 0x080fe200008f0eff */
[C---:B------:R-:W-:Y:S01]  /*1b560*/  VIADD R242, R148.reuse, UR4 ;  /* 0x0000000494f27c36 */ /* 0x040fe20008000000 */
[-C--:B--2---:R-:W-:Y:S02]  /*1b570*/  IADD3 R8, P1, R148, R2.reuse, RZ ;  /* 0x0000000294087210 */ /* 0x084fe40007f3e0ff */
[----:B------:R-:W-:Y:S02]  /*1b580*/  PRMT R17, R6, 0x7773, RZ ;  /* 0x0000777306117816 */ /* 0x000fe400000000ff */
[--C-:B------:R-:W-:Y:S01]  /*1b590*/  LOP3.LUT R241, R0, 0x40, R243.reuse, 0xfe, !PT ;  /* 0x0000004000f17812 */ /* 0x100fe200078efef3 */
[----:B------:R-:W-:Y:S01]  /*1b5a0*/  @P4 STG.E.U8 desc[UR14][R10.64], R19 ;  /* 0x000000130a004986 */ /* 0x000fe2000c10110e */
[----:B------:R-:W-:Y:S01]  /*1b5b0*/  LEA.HI.X.SX32 R9, R148, R3, 0x1, P1 ;  /* 0x0000000394097211 */ /* 0x000fe200008f0eff */
[----:B------:R-:W-:Y:S01]  /*1b5c0*/  ULDC UR4, c[0x0][0x22c] ;  /* 0x00008b0000047ab9 */ /* 0x000fe20000000800 */
[----:B------:R-:W-:Y:S01]  /*1b5d0*/  LOP3.LUT R149, R0, 0xff, R243, 0xfe, !PT ;  /* 0x000000ff00957812 */ /* 0x000fe200078efef3 */
[----:B------:R-:W-:Y:S01]  /*1b5e0*/  @P5 STG.E.U8 desc[UR14][R12.64], R17 ;  /* 0x000000110c005986 */ /* 0x000fe2000c10110e */
[----:B------:R-:W-:-:S02]  /*1b5f0*/  IADD3 R148, P2, R242, R2, RZ ;  /* 0x00000002f2947210 */ /* 0x000fc40007f5e0ff */
[----:B------:R-:W-:Y:S01]  /*1b600*/  ISETP.LT.AND P5, PT, R241, UR4, !P0 ;  /* 0x00000004f1007c0c */ /* 0x000fe2000c7a1270 */
[----:B------:R-:W-:Y:S01]  /*1b610*/  ULDC UR4, c[0x0][0x248] ;  /* 0x0000920000047ab9 */ /* 0x000fe20000000800 */
[----:B------:R-:W-:Y:S02]  /*1b620*/  PRMT R15, R7, 0x7772, RZ ;  /* 0x00007772070f7816 */ /* 0x000fe400000000ff */
[----:B------:R-:W-:Y:S01]  /*1b630*/  ISETP.LT.AND P1, PT, R149, UR5, !P0 ;  /* 0x0000000595007c0c */ /* 0x000fe2000c721270 */
[----:B------:R-:W-:Y:S01]  /*1b640*/  ULDC UR5, c[0x0][0x22c] ;  /* 0x00008b0000057ab9 */ /* 0x000fe20000000800 */
[----:B------:R-:W-:Y:S02]  /*1b650*/  PRMT R241, R7, 0x7773, RZ ;  /* 0x0000777307f17816 */ /* 0x000fe400000000ff */
[C---:B------:R-:W-:Y:S01]  /*1b660*/  LEA.HI.X.SX32 R149, R242.reuse, R3, 0x1, P2 ;  /* 0x00000003f2957211 */ /* 0x040fe200010f0eff */
[----:B------:R-:W-:Y:S01]  /*1b670*/  VIADD R242, R242, UR4 ;  /* 0x00000004f2f27c36 */ /* 0x000fe20008000000 */
[----:B------:R-:W-:Y:S01]  /*1b680*/  @P6 STG.E.U8 desc[UR14][R8.64], R15 ;  /* 0x0000000f08006986 */ /* 0x000fe2000c10110e */
[----:B------:R-:W-:Y:S01]  /*1b690*/  LOP3.LUT R240, R0, 0x41, R243, 0xfe, !PT ;  /* 0x0000004100f07812 */ /* 0x000fe200078efef3 */
[----:B------:R-:W-:-:S02]  /*1b6a0*/  ULDC UR4, c[0x0][0x248] ;  /* 0x0000920000047ab9 */ /* 0x000fc40000000800 */
[----:B------:R2:W-:Y:S01]  /*1b6b0*/  @P3 STG.E.U8 desc[UR14][R148.64], R241 ;  /* 0x000000f194003986 */ /* 0x0005e2000c10110e */
[--C-:B------:R-:W-:Y:S01]  /*1b6c0*/  LOP3.LUT R150, R0, 0x43, R243.reuse, 0xfe, !PT ;  /* 0x0000004300967812 */ /* 0x100fe200078efef3 */
[----:B------:R-:W-:Y:S01]  /*1b6d0*/  VIADD R7, R242, UR4 ;  /* 0x00000004f2077c36 */ /* 0x000fe20008000000 */
[----:B------:R-:W-:Y:S01]  /*1b6e0*/  ISETP.LT.AND P4, PT, R240, UR5, !P0 ;  /* 0x00000005f0007c0c */ /* 0x000fe2000c781270 */
[----:B------:R-:W-:Y:S01]  /*1b6f0*/  ULDC UR5, c[0x0][0x22c] ;  /* 0x00008b0000057ab9 */ /* 0x000fe20000000800 */
[----:B------:R-:W-:Y:S01]  /*1b700*/  LOP3.LUT R151, R0, 0x42, R243, 0xfe, !PT ;  /* 0x0000004200977812 */ /* 0x000fe200078efef3 */
[----:B------:R-:W-:Y:S01]  /*1b710*/  ULDC UR4, c[0x0][0x248] ;  /* 0x0000920000047ab9 */ /* 0x000fe20000000800 */
[----:B--2---:R-:W-:-:S04]  /*1b720*/  IADD3 R148, P2, R242, R2, RZ ;  /* 0x00000002f2947210 */ /* 0x004fc80007f5e0ff */
[----:B------:R-:W-:Y:S02]  /*1b730*/  LEA.HI.X.SX32 R149, R242, R3, 0x1, P2 ;  /* 0x00000003f2957211 */ /* 0x000fe400010f0eff */
[----:B------:R-:W-:Y:S01]  /*1b740*/  ISETP.LT.AND P2, PT, R150, UR6, !P0 ;  /* 0x0000000696007c0c */ /* 0x000fe2000c741270 */
[----:B------:R-:W-:Y:S01]  /*1b750*/  ULDC UR6, c[0x0][0x22c] ;  /* 0x00008b0000067ab9 */ /* 0x000fe20000000800 */
[----:B------:R-:W-:Y:S02]  /*1b760*/  IADD3 R150, P6, R7, R2, RZ ;  /* 0x0000000207967210 */ /* 0x000fe40007fde0ff */
[C-C-:B------:R-:W-:Y:S02]  /*1b770*/  LOP3.LUT R239, R0.reuse, 0x44, R243.reuse, 0xfe, !PT ;  /* 0x0000004400ef7812 */ /* 0x140fe400078efef3 */
[C-C-:B------:R-:W-:Y:S02]  /*1b780*/  LOP3.LUT R238, R0.reuse, 0x45, R243.reuse, 0xfe, !PT ;  /* 0x0000004500ee7812 */ /* 0x140fe400078efef3 */
[----:B------:R-:W-:-:S02]  /*1b790*/  LOP3.LUT R235, R0, 0x46, R243, 0xfe, !PT ;  /* 0x0000004600eb7812 */ /* 0x000fc400078efef3 */
[C-C-:B------:R-:W-:Y:S02]  /*1b7a0*/  LOP3.LUT R237, R0.reuse, 0x47, R243.reuse, 0xfe, !PT ;  /* 0x0000004700ed7812 */ /* 0x140fe400078efef3 */
[C-C-:B------:R-:W-:Y:S02]  /*1b7b0*/  LOP3.LUT R232, R0.reuse, 0x48, R243.reuse, 0xfe, !PT ;  /* 0x0000004800e87812 */ /* 0x140fe400078efef3 */
[C-C-:B------:R-:W-:Y:S02]  /*1b7c0*/  LOP3.LUT R231, R0.reuse, 0x49, R243.reuse, 0xfe, !PT ;  /* 0x0000004900e77812 */ /* 0x140fe400078efef3 */
        /* <DEDUP_REMOVED lines=180> */
[----:B------:R-:W-:Y:S02]  /*1c310*/  LOP3.LUT R0, R0, 0xfe, R243, 0xfe, !PT ;  /* 0x000000fe00007812 */ /* 0x000fe400078efef3 */
[C---:B------:R-:W-:Y:S02]  /*1c320*/  PRMT R243, R56.reuse, 0x7770, RZ ;  /* 0x0000777038f37816 */ /* 0x040fe400000000ff */
[----:B------:R-:W-:Y:S01]  /*1c330*/  ISETP.LT.AND P3, PT, R151, UR5, !P0 ;  /* 0x0000000597007c0c */ /* 0x000fe2000c761270 */
[----:B------:R-:W-:Y:S01]  /*1c340*/  ULDC UR5, c[0x0][0x22c] ;  /* 0x00008b0000057ab9 */ /* 0x000fe20000000800 */
[C---:B------:R-:W-:Y:S01]  /*1c350*/  LEA.HI.X.SX32 R151, R7.reuse, R3, 0x1, P6 ;  /* 0x0000000307977211 */ /* 0x040fe200030f0eff */
[----:B------:R-:W-:Y:S01]  /*1c360*/  VIADD R7, R7, UR4 ;  /* 0x0000000407077c36 */ /* 0x000fe20008000000 */
[----:B------:R-:W-:Y:S01]  /*1c370*/  PRMT R241, R56, 0x7771, RZ ;  /* 0x0000777138f17816 */ /* 0x000fe200000000ff */
[----:B------:R2:W-:Y:S01]  /*1c380*/  @P5 STG.E.U8 desc[UR14][R148.64], R243 ;  /* 0x000000f394005986 */ /* 0x0005e2000c10110e */
[----:B------:R-:W-:-:S03]  /*1c390*/  ULDC UR4, c[0x0][0x248] ;  /* 0x0000920000047ab9 */ /* 0x000fc60000000800 */
[----:B------:R3:W-:Y:S01]  /*1c3a0*/  @P4 STG.E.U8 desc[UR14][R150.64], R241 ;  /* 0x000000f196004986 */ /* 0x0007e2000c10110e */
[----:B------:R-:W-:Y:S01]  /*1c3b0*/  ISETP.LT.AND P6, PT, R239, UR5, !P0 ;  /* 0x00000005ef007c0c */ /* 0x000fe2000c7c1270 */
[C---:B------:R-:W-:Y:S01]  /*1c3c0*/  VIADD R239, R7.reuse, UR4 ;  /* 0x0000000407ef7c36 */ /* 0x040fe20008000000 */
[----:B------:R-:W-:Y:S01]  /*1c3d0*/  ULDC UR4, c[0x0][0x22c] ;  /* 0x00008b0000047ab9 */ /* 0x000fe20000000800 */
[----:B------:R-:W-:Y:S01]  /*1c3e0*/  ULDC UR5, c[0x0][0x22c] ;  /* 0x00008b0000057ab9 */ /* 0x000fe20000000800 */
[----:B--2---:R-:W-:-:S04]  /*1c3f0*/  IADD3 R148, P4, R7, R2, RZ ;  /* 0x0000000207947210 */ /* 0x004fc80007f9e0ff */
[----:B------:R-:W-:Y:S02]  /*1c400*/  LEA.HI.X.SX32 R149, R7, R3, 0x1, P4 ;  /* 0x0000000307957211 */ /* 0x000fe400020f0eff */
[----:B------:R-:W-:Y:S02]  /*1c410*/  PRMT R7, R57, 0x7770, RZ ;  /* 0x0000777039077816 */ /* 0x000fe400000000ff */
[----:B---3--:R-:W-:-:S03]  /*1c420*/  IADD3 R150, P4, R239, R2, RZ ;  /* 0x00000002ef967210 */ /* 0x008fc60007f9e0ff */
[----:B------:R2:W-:Y:S01]  /*1c430*/  @P3 STG.E.U8 desc[UR14][R148.64], R7 ;  /* 0x0000000794003986 */ /* 0x0005e2000c10110e */
[----:B------:R-:W-:Y:S01]  /*1c440*/  ISETP.LT.AND P3, PT, R235, UR4, !P0 ;  /* 0x00000004eb007c0c */ /* 0x000fe2000c761270 */
[----:B------:R-:W-:Y:S01]  /*1c450*/  ULDC UR4, c[0x0][0x248] ;  /* 0x0000920000047ab9 */ /* 0x000fe20000000800 */
[C---:B------:R-:W-:Y:S01]  /*1c460*/  LEA.HI.X.SX32 R151, R239.reuse, R3, 0x1, P4 ;  /* 0x00000003ef977211 */ /* 0x040fe200020f0eff */
[----:B------:R-:W-:Y:S01]  /*1c470*/  VIADD R239, R239, UR4 ;  /* 0x00000004efef7c36 */ /* 0x000fe20008000000 */
[----:B------:R-:W-:Y:S01]  /*1c480*/  PRMT R243, R57, 0x7771, RZ ;  /* 0x0000777139f37816 */ /* 0x000fe200000000ff */
[----:B------:R-:W-:-:S04]  /*1c490*/  ULDC UR4, c[0x0][0x248] ;  /* 0x0000920000047ab9 */ /* 0x000fc80000000800 */
[----:B------:R3:W-:Y:S01]  /*1c4a0*/  @P2 STG.E.U8 desc[UR14][R150.64], R243 ;  /* 0x000000f396002986 */ /* 0x0007e2000c10110e */
[----:B--2---:R-:W-:Y:S01]  /*1c4b0*/  VIADD R7, R239, UR4 ;  /* 0x00000004ef077c36 */ /* 0x004fe20008000000 */
[----:B------:R-:W-:Y:S01]  /*1c4c0*/  ULDC UR4, c[0x0][0x248] ;  /* 0x0000920000047ab9 */ /* 0x000fe20000000800 */
[----:B------:R-:W-:Y:S02]  /*1c4d0*/  PRMT R241, R58, 0x7770, RZ ;  /* 0x000077703af17816 */ /* 0x000fe400000000ff */
[----:B------:R-:W-:Y:S01]  /*1c4e0*/  ISETP.LT.AND P5, PT, R238, UR5, !P0 ;  /* 0x00000005ee007c0c */ /* 0x000fe2000c7a1270 */
[----:B------:R-:W-:Y:S01]  /*1c4f0*/  VIADD R235, R7, UR4 ;  /* 0x0000000407eb7c36 */ /* 0x000fe20008000000 */
[----:B------:R-:W-:Y:S01]  /*1c500*/  ULDC UR5, c[0x0][0x22c] ;  /* 0x00008b0000057ab9 */ /* 0x000fe20000000800 */
[----:B------:R-:W-:Y:S01]  /*1c510*/  ULDC UR4, c[0x0][0x248] ;  /* 0x0000920000047ab9 */ /* 0x000fe20000000800 */
[----:B---3--:R-:W-:-:S04]  /*1c520*/  IADD3 R150, P2, R239, R2, RZ ;  /* 0x00000002ef967210 */ /* 0x008fc80007f5e0ff */
[----:B------:R-:W-:Y:S02]  /*1c530*/  LEA.HI.X.SX32 R151, R239, R3, 0x1, P2 ;  /* 0x00000003ef977211 */ /* 0x000fe400010f0eff */
[----:B------:R-:W-:-:S03]  /*1c540*/  IADD3 R148, P2, R7, R2, RZ ;  /* 0x0000000207947210 */ /* 0x000fc60007f5e0ff */
[----:B------:R2:W-:Y:S01]  /*1c550*/  @P6 STG.E.U8 desc[UR14][R150.64], R241 ;  /* 0x000000f196006986 */ /* 0x0005e2000c10110e */
[----:B------:R-:W-:Y:S01]  /*1c560*/  ISETP.LT.AND P4, PT, R237, UR5, !P0 ;  /* 0x00000005ed007c0c */ /* 0x000fe2000c781270 */
[----:B------:R-:W-:Y:S01]  /*1c570*/  ULDC UR5, c[0x0][0x22c] ;  /* 0x00008b0000057ab9 */ /* 0x000fe20000000800 */
[----:B------:R-:W-:Y:S02]  /*1c580*/  PRMT R239, R58, 0x7771, RZ ;  /* 0x000077713aef7816 */ /* 0x000fe400000000ff */
[----:B------:R-:W-:Y:S02]  /*1c590*/  LEA.HI.X.SX32 R149, R7, R3, 0x1, P2 ;  /* 0x0000000307957211 */ /* 0x000fe400010f0eff */
[----:B------:R-:W-:Y:S02]  /*1c5a0*/  PRMT R237, R59, 0x7770, RZ ;  /* 0x000077703bed7816 */ /* 0x000fe400000000ff */
[----:B--2---:R-:W-:-:S04]  /*1c5b0*/  IADD3 R150, P6, R235, R2, RZ ;  /* 0x00000002eb967210 */ /* 0x004fc80007fde0ff */
[C---:B------:R-:W-:Y:S01]  /*1c5c0*/  LEA.HI.X.SX32 R151, R235.reuse, R3, 0x1, P6 ;  /* 0x00000003eb977211 */ /* 0x040fe200030f0eff */
[----:B------:R-:W-:Y:S01]  /*1c5d0*/  VIADD R235, R235, UR4 ;  /* 0x00000004ebeb7c36 */ /* 0x000fe20008000000 */
[----:B------:R2:W-:Y:S01]  /*1c5e0*/  @P5 STG.E.U8 desc[UR14][R148.64], R239 ;  /* 0x000000ef94005986 */ /* 0x0005e2000c10110e */
[----:B------:R-:W-:-:S03]  /*1c5f0*/  ULDC UR4, c[0x0][0x248] ;  /* 0x0000920000047ab9 */ /* 0x000fc60000000800 */
[----:B------:R3:W-:Y:S01]  /*1c600*/  @P3 STG.E.U8 desc[UR14][R150.64], R237 ;  /* 0x000000ed96003986 */ /* 0x0007e2000c10110e */
[C---:B------:R-:W-:Y:S01]  /*1c610*/  VIADD R7, R235.reuse, UR4 ;  /* 0x00000004eb077c36 */ /* 0x040fe20008000000 */
[----:B------:R-:W-:Y:S01]  /*1c620*/  ISETP.LT.AND P2, PT, R232, UR5, !P0 ;  /* 0x00000005e8007c0c */ /* 0x000fe2000c741270 */
        /* <DEDUP_REMOVED lines=9> */
[----:B------:R-:W-:Y:S01]  /*1c6c0*/  ISETP.LT.AND P6, PT, R231, UR5, !P0 ;  /* 0x00000005e7007c0c */ /* 0x000fe2000c7c1270 */
[----:B------:R-:W-:Y:S01]  /*1c6d0*/  ULDC UR5, c[0x0][0x22c] ;  /* 0x00008b0000057ab9 */ /* 0x000fe20000000800 */
[C---:B------:R-:W-:Y:S01]  /*1c6e0*/  LEA.HI.X.SX32 R151, R7.reuse, R3, 0x1, P3 ;  /* 0x0000000307977211 */ /* 0x040fe200018f0eff */
[----:B------:R-:W-:Y:S01]  /*1c6f0*/  VIADD R7, R7, UR4 ;  /* 0x0000000407077c36 */ /* 0x000fe20008000000 */
[----:B------:R-:W-:Y:S01]  /*1c700*/  PRMT R231, R56, 0x7772, RZ ;  /* 0x0000777238e77816 */ /* 0x000fe200000000ff */
[----:B------:R-:W-:-:S04]  /*1c710*/  ULDC UR4, c[0x0][0x248] ;  /* 0x0000920000047ab9 */ /* 0x000fc80000000800 */
[----:B------:R3:W-:Y:S01]  /*1c720*/  @P2 STG.E.U8 desc[UR14][R150.64], R231 ;  /* 0x000000e796002986 */ /* 0x0007e2000c10110e */
[C---:B--2---:R-:W-:Y:S01]  /*1c730*/  VIADD R149, R7.reuse, UR4 ;  /* 0x0000000407957c36 */ /* 0x044fe20008000000 */
[----:B------:R-:W-:Y:S01]  /*1c740*/  ULDC UR4, c[0x0][0x248] ;  /* 0x0000920000047ab9 */ /* 0x000fe20000000800 */
[----:B------:R-:W-:Y:S02]  /*1c750*/  PRMT R235, R56, 0x7773, RZ ;  /* 0x0000777338eb7816 */ /* 0x000fe400000000ff */
[----:B------:R-:W-:Y:S01]  /*1c760*/  ISETP.LT.AND P5, PT, R236, UR5, !P0 ;  /* 0x00000005ec007c0c */ /* 0x000fe2000c7a1270 */
[----:B------:R-:W-:Y:S01]  /*1c770*/  ULDC UR5, c[0x0][0x22c] ;  /* 0x00008b0000057ab9 */ /* 0x000fe20000000800 */
[----:B---3--:R-:W-:-:S04]  /*1c780*/  IADD3 R150, P2, R7, R2, RZ ;  /* 0x0000000207967210 */ /* 0x008fc80007f5e0ff */
[-C--:B------:R-:W-:Y:S01]  /*1c790*/  LEA.HI.X.SX32 R151, R7, R3.reuse, 0x1, P2 ;  /* 0x0000000307977211 */ /* 0x080fe200010f0eff */
[C---:B------:R-:W-:Y:S01]  /*1c7a0*/  VIADD R7, R149.reuse, UR4 ;  /* 0x0000000495077c36 */ /* 0x040fe20008000000 */
[----:B------:R-:W-:Y:S01]  /*1c7b0*/  IADD3 R148, P2, R149, R2, RZ ;  /* 0x0000000295947210 */ /* 0x000fe20007f5e0ff */
[----:B------:R-:W-:Y:S02]  /*1c7c0*/  ULDC UR4, c[0x0][0x248] ;  /* 0x0000920000047ab9 */ /* 0x000fe40000000800 */
[----:B------:R2:W-:Y:S01]  /*1c7d0*/  @P6 STG.E.U8 desc[UR14][R150.64], R235 ;  /* 0x000000eb96006986 */ /* 0x0005e2000c10110e */
[----:B------:R-:W-:Y:S02]  /*1c7e0*/  PRMT R233, R57, 0x7772, RZ ;  /* 0x0000777239e97816 */ /* 0x000fe400000000ff */
[----:B------:R-:W-:Y:S02]  /*1c7f0*/  LEA.HI.X.SX32 R149, R149, R3, 0x1, P2 ;  /* 0x0000000395957211 */ /* 0x000fe400010f0eff */
[----:B------:R-:W-:-:S02]  /*1c800*/  PRMT R231, R57, 0x7773, RZ ;  /* 0x0000777339e77816 */ /* 0x000fc400000000ff */
[----:B--2---:R-:W-:-:S04]  /*1c810*/  IADD3 R150, P6, R7, R2, RZ ;  /* 0x0000000207967210 */ /* 0x004fc80007fde0ff */
[CC--:B------:R-:W-:Y:S01]  /*1c820*/  LEA.HI.X.SX32 R151, R7.reuse, R3.reuse, 0x1, P6 ;  /* 0x0000000307977211 */ /* 0x0c0fe200030f0eff */
[----:B------:R-:W-:Y:S01]  /*1c830*/  VIADD R7, R7, UR4 ;  /* 0x0000000407077c36 */ /* 0x000fe20008000000 */
[----:B------:R-:W-:Y:S01]  /*1c840*/  ISETP.LT.AND P3, PT, R234, UR5, !P0 ;  /* 0x00000005ea007c0c */ /* 0x000fe2000c761270 */
[----:B------:R-:W-:Y:S01]  /*1c850*/  ULDC UR5, c[0x0][0x22c] ;  /* 0x00008b0000057ab9 */ /* 0x000fe20000000800 */
[----:B------:R2:W-:Y:S01]  /*1c860*/  @P5 STG.E.U8 desc[UR14][R148.64], R233 ;  /* 0x000000e994005986 */ /* 0x0005e2000c10110e */
[----:B------:R-:W-:Y:S01]  /*1c870*/  ISETP.LT.AND P2, PT, R230, UR5, !P0 ;  /* 0x00000005e6007c0c */ /* 0x000fe2000c741270 */
[----:B------:R-:W-:Y:S01]  /*1c880*/  ULDC UR5, c[0x0][0x22c] ;  /* 0x00008b0000057ab9 */ /* 0x000fe20000000800 */
[----:B------:R-:W-:Y:S01]  /*1c890*/  ULDC UR4, c[0x0][0x248] ;  /* 0x0000920000047ab9 */ /* 0x000fe20000000800 */
[----:B------:R3:W-:Y:S01]  /*1c8a0*/  @P4 STG.E.U8 desc[UR14][R150.64], R231 ;  /* 0x000000e796004986 */ /* 0x0007e2000c10110e */
[CC--:B------:R-:W-:Y:S02]  /*1c8b0*/  IADD3 R56, P4, R7.reuse, R2.reuse, RZ ;  /* 0x0000000207387210 */ /* 0x0c0fe40007f9e0ff */
[----:B------:R-:W-:Y:S01]  /*1c8c0*/  ISETP.LT.AND P5, PT, R228, UR5, !P0 ;  /* 0x00000005e4007c0c */ /* 0x000fe2000c7a1270 */
[C---:B------:R-:W-:Y:S01]  /*1c8d0*/  VIADD R228, R7.reuse, UR4 ;  /* 0x0000000407e47c36 */ /* 0x040fe20008000000 */
[----:B------:R-:W-:Y:S01]  /*1c8e0*/  LEA.HI.X.SX32 R57, R7, R3, 0x1, P4 ;  /* 0x0000000307397211 */ /* 0x000fe200020f0eff */
[----:B------:R-:W-:Y:S01]  /*1c8f0*/  ULDC UR4, c[0x0][0x22c] ;  /* 0x00008b0000047ab9 */ /* 0x000fe20000000800 */
[----:B------:R-:W-:Y:S01]  /*1c900*/  PRMT R7, R58, 0x7772, RZ ;  /* 0x000077723a077816 */ /* 0x000fe200000000ff */
[----:B------:R-:W-:Y:S01]  /*1c910*/  ULDC UR5, c[0x0][0x22c] ;  /* 0x00008b0000057ab9 */ /* 0x000fe20000000800 */
[----:B--2---:R-:W-:-:S03]  /*1c920*/  IADD3 R148, P6, R228, R2, RZ ;  /* 0x00000002e4947210 */ /* 0x004fc60007fde0ff */
[----:B------:R2:W-:Y:S01]  /*1c930*/  @P3 STG.E.U8 desc[UR14][R56.64], R7 ;  /* 0x0000000738003986 */ /* 0x0005e2000c10110e */
[----:B------:R-:W-:Y:S01]  /*1c940*/  ISETP.LT.AND P3, PT, R224, UR4, !P0 ;  /* 0x00000004e0007c0c */ /* 0x000fe2000c761270 */
[----:B------:R-:W-:Y:S01]  /*1c950*/  ULDC UR4, c[0x0][0x248] ;  /* 0x0000920000047ab9 */ /* 0x000fe20000000800 */
[CC--:B------:R-:W-:Y:S01]  /*1c960*/  LEA.HI.X.SX32 R149, R228.reuse, R3.reuse, 0x1, P6 ;  /* 0x00000003e4957211 */ /* 0x0c0fe200030f0eff */
[----:B------:R-:W-:Y:S01]  /*1c970*/  VIADD R228, R228, UR4 ;  /* 0x00000004e4e47c36 */ /* 0x000fe20008000000 */
[----:B---3--:R-:W-:Y:S01]  /*1c980*/  PRMT R231, R58, 0x7773, RZ ;  /* 0x000077733ae77816 */ /* 0x008fe200000000ff */
[----:B------:R-:W-:Y:S01]  /*1c990*/  ULDC UR4, c[0x0][0x248] ;  /* 0x0000920000047ab9 */ /* 0x000fe20000000800 */
[----:B------:R-:W-:Y:S01]  /*1c9a0*/  ISETP.LT.AND P4, PT, R226, UR5, !P0 ;  /* 0x00000005e2007c0c */ /* 0x000fe2000c781270 */
[----:B------:R-:W-:Y:S02]  /*1c9b0*/  ULDC UR5, c[0x0][0x22c] ;  /* 0x00008b0000057ab9 */ /* 0x000fe40000000800 */
[----:B------:R3:W-:Y:S01]  /*1c9c0*/  @P2 STG.E.U8 desc[UR14][R148.64], R231 ;  /* 0x000000e794002986 */ /* 0x0007e2000c10110e */
[CC--:B--2---:R-:W-:Y:S01]  /*1c9d0*/  IADD3 R56, P2, R228.reuse, R2.reuse, RZ ;  /* 0x00000002e4387210 */ /* 0x0c4fe20007f5e0ff */
[C---:B------:R-:W-:Y:S01]  /*1c9e0*/  VIADD R7, R228.reuse, UR4 ;  /* 0x00000004e4077c36 */ /* 0x040fe20008000000 */
[----:B------:R-:W-:Y:S01]  /*1c9f0*/  ISETP.LT.AND P6, PT, R223, UR5, !P0 ;  /* 0x00000005df007c0c */ /* 0x000fe2000c7c1270 */
[----:B------:R-:W-:Y:S01]  /*1ca00*/  ULDC UR4, c[0x0][0x248] ;  /* 0x0000920000047ab9 */ /* 0x000fe20000000800 */
[-C--:B------:R-:W-:Y:S01]  /*1ca10*/  LEA.HI.X.SX32 R57, R228, R3.reuse, 0x1, P2 ;  /* 0x00000003e4397211 */ /* 0x080fe200010f0eff */
[----:B------:R-:W-:Y:S01]  /*1ca20*/  ULDC UR5, c[0x0][0x22c] ;  /* 0x00008b0000057ab9 */ /* 0x000fe20000000800 */
[C---:B------:R-:W-:Y:S01]  /*1ca30*/  IADD3 R58, P2, R7.reuse, R2, RZ ;  /* 0x00000002073a7210 */ /* 0x040fe20007f5e0ff */
[----:B------:R-:W-:Y:S01]  /*1ca40*/  VIADD R150, R7, UR4 ;  /* 0x0000000407967c36 */ /* 0x000fe20008000000 */
[C---:B------:R-:W-:Y:S01]  /*1ca50*/  PRMT R223, R59.reuse, 0x7772, RZ ;  /* 0x000077723bdf7816 */ /* 0x040fe200000000ff */
[----:B------:R-:W-:Y:S01]  /*1ca60*/  ULDC UR4, c[0x0][0x22c] ;  /* 0x00008b0000047ab9 */ /* 0x000fe20000000800 */
[----:B------:R-:W-:Y:S01]  /*1ca70*/  PRMT R151, R59, 0x7773, RZ ;  /* 0x000077733b977816 */ /* 0x000fe200000000ff */
[----:B------:R-:W2:Y:S01]  /*1ca80*/  LDS.128 R228, [R229] ;  /* 0x00000000e5e47984 */ /* 0x000ea20000000c00 */
[----:B------:R-:W-:-:S03]  /*1ca90*/  LEA.HI.X.SX32 R59, R7, R3, 0x1, P2 ;  /* 0x00000003073b7211 */ /* 0x000fc600010f0eff */
[----:B------:R4:W-:Y:S01]  /*1caa0*/  @P5 STG.E.U8 desc[UR14][R56.64], R223 ;  /* 0x000000df38005986 */ /* 0x0009e2000c10110e */
[----:B---3--:R-:W-:-:S03]  /*1cab0*/  PRMT R149, R64, 0x7770, RZ ;  /* 0x0000777040957816 */ /* 0x008fc600000000ff */
[----:B------:R3:W-:Y:S01]  /*1cac0*/  @P4 STG.E.U8 desc[UR14][R58.64], R151 ;  /* 0x000000973a004986 */ /* 0x0007e2000c10110e */
[----:B------:R-:W-:Y:S01]  /*1cad0*/  ISETP.LT.AND P4, PT, R218, UR4, !P0 ;  /* 0x00000004da007c0c */ /* 0x000fe2000c781270 */
[----:B------:R-:W-:Y:S01]  /*1cae0*/  ULDC UR4, c[0x0][0x248] ;  /* 0x0000920000047ab9 */ /* 0x000fe20000000800 */
[----:B----4-:R-:W-:-:S04]  /*1caf0*/  IADD3 R56, P2, R150, R2, RZ ;  /* 0x0000000296387210 */ /* 0x010fc80007f5e0ff */
[CC--:B------:R-:W-:Y:S01]  /*1cb00*/  LEA.HI.X.SX32 R57, R150.reuse, R3.reuse, 0x1, P2 ;  /* 0x0000000396397211 */ /* 0x0c0fe200010f0eff */
[----:B------:R-:W-:Y:S01]  /*1cb10*/  VIADD R150, R150, UR4 ;  /* 0x0000000496967c36 */ /* 0x000fe20008000000 */
[----:B------:R-:W-:Y:S01]  /*1cb20*/  ULDC UR4, c[0x0][0x248] ;  /* 0x0000920000047ab9 */ /* 0x000fe20000000800 */
[----:B------:R-:W-:Y:S01]  /*1cb30*/  ISETP.LT.AND P5, PT, R220, UR5, !P0 ;  /* 0x00000005dc007c0c */ /* 0x000fe2000c7a1270 */
[----:B------:R-:W-:Y:S01]  /*1cb40*/  ULDC UR5, c[0x0][0x22c] ;  /* 0x00008b0000057ab9 */ /* 0x000fe20000000800 */
[----:B------:R4:W-:Y:S01]  /*1cb50*/  @P3 STG.E.U8 desc[UR14][R56.64], R149 ;  /* 0x0000009538003986 */ /* 0x0009e2000c10110e */
[CC--:B---3--:R-:W-:Y:S01]  /*1cb60*/  IADD3 R58, P3, R150.reuse, R2.reuse, RZ ;  /* 0x00000002963a7210 */ /* 0x0c8fe20007f7e0ff */
[C---:B------:R-:W-:Y:S01]  /*1cb70*/  VIADD R7, R150.reuse, UR4 ;  /* 0x0000000496077c36 */ /* 0x040fe20008000000 */
[----:B------:R-:W-:Y:S01]  /*1cb80*/  ISETP.LT.AND P2, PT, R217, UR5, !P0 ;  /* 0x00000005d9007c0c */ /* 0x000fe2000c741270 */
[----:B------:R-:W-:Y:S01]  /*1cb90*/  ULDC UR4, c[0x0][0x248] ;  /* 0x0000920000047ab9 */ /* 0x000fe20000000800 */
[----:B------:R-:W-:Y:S01]  /*1cba0*/  LEA.HI.X.SX32 R59, R150, R3, 0x1, P3 ;  /* 0x00000003963b7211 */ /* 0x000fe200018f0eff */
[----:B------:R-:W-:Y:S01]  /*1cbb0*/  VIADD R148, R7, UR4 ;  /* 0x0000000407947c36 */ /* 0x000fe20008000000 */
[----:B------:R-:W-:Y:S01]  /*1cbc0*/  PRMT R217, R64, 0x7771, RZ ;  /* 0x0000777140d97816 */ /* 0x000fe200000000ff */
[----:B------:R-:W-:Y:S01]  /*1cbd0*/  ULDC UR4, c[0x0][0x248] ;  /* 0x0000920000047ab9 */ /* 0x000fe20000000800 */
[----:B------:R-:W-:Y:S01]  /*1cbe0*/  PRMT R151, R65, 0x7770, RZ ;  /* 0x0000777041977816 */ /* 0x000fe200000000ff */
[----:B------:R-:W-:Y:S01]  /*1cbf0*/  ULDC UR5, c[0x0][0x22c] ;  /* 0x00008b0000057ab9 */ /* 0x000fe20000000800 */
[----:B----4-:R-:W-:Y:S01]  /*1cc00*/  IADD3 R56, P3, R7, R2, RZ ;  /* 0x0000000207387210 */ /* 0x010fe20007f7e0ff */
[----:B------:R3:W-:Y:S01]  /*1cc10*/  @P6 STG.E.U8 desc[UR14][R58.64], R217 ;  /* 0x000000d93a006986 */ /* 0x0007e2000c10110e */
[----:B------:R-:W-:-:S02]  /*1cc20*/  PRMT R149, R65, 0x7771, RZ ;  /* 0x0000777141957816 */ /* 0x000fc400000000ff */
[----:B------:R-:W-:Y:S02]  /*1cc30*/  LEA.HI.X.SX32 R57, R7, R3, 0x1, P3 ;  /* 0x0000000307397211 */ /* 0x000fe400018f0eff */
[----:B---3--:R-:W-:-:S04]  /*1cc40*/  IADD3 R58, P6, R148, R2, RZ ;  /* 0x00000002943a7210 */ /* 0x008fc80007fde0ff */
[C---:B------:R-:W-:Y:S01]  /*1cc50*/  LEA.HI.X.SX32 R59, R148.reuse, R3, 0x1, P6 ;  /* 0x00000003943b7211 */ /* 0x040fe200030f0eff */
[----:B------:R-:W-:Y:S01]  /*1cc60*/  VIADD R148, R148, UR4 ;  /* 0x0000000494947c36 */ /* 0x000fe20008000000 */
[----:B------:R3:W-:Y:S01]  /*1cc70*/  @P5 STG.E.U8 desc[UR14][R56.64], R151 ;  /* 0x0000009738005986 */ /* 0x0007e2000c10110e */
[----:B------:R-:W-:-:S03]  /*1cc80*/  ULDC UR4, c[0x0][0x248] ;  /* 0x0000920000047ab9 */ /* 0x000fc60000000800 */
[----:B------:R4:W-:Y:S01]  /*1cc90*/  @P4 STG.E.U8 desc[UR14][R58.64], R149 ;  /* 0x000000953a004986 */ /* 0x0009e2000c10110e */
[----:B------:R-:W-:Y:S01]  /*1cca0*/  VIADD R7, R148, UR4 ;  /* 0x0000000494077c36 */ /* 0x000fe20008000000 */
[----:B------:R-:W-:Y:S01]  /*1ccb0*/  ISETP.LT.AND P3, PT, R214, UR5, !P0 ;  /* 0x00000005d6007c0c */ /* 0x000fe2000c761270 */
[----:B------:R-:W-:Y:S01]  /*1ccc0*/  ULDC UR4, c[0x0][0x22c] ;  /* 0x00008b0000047ab9 */ /* 0x000fe20000000800 */
[----:B------:R-:W-:Y:S01]  /*1ccd0*/  ULDC UR5, c[0x0][0x22c] ;  /* 0x00008b0000057ab9 */ /* 0x000fe20000000800 */
[-C--:B---3--:R-:W-:Y:S02]  /*1cce0*/  IADD3 R56, P4, R148, R2.reuse, RZ ;  /* 0x0000000294387210 */ /* 0x088fe40007f9e0ff */
[----:B------:R-:W-:Y:S02]  /*1ccf0*/  PRMT R151, R66, 0x7770, RZ ;  /* 0x0000777042977816 */ /* 0x000fe400000000ff */
[----:B------:R-:W-:Y:S02]  /*1cd00*/  LEA.HI.X.SX32 R57, R148, R3, 0x1, P4 ;  /* 0x0000000394397211 */ /* 0x000fe400020f0eff */
[----:B----4-:R-:W-:-:S03]  /*1cd10*/  IADD3 R58, P4, R7, R2, RZ ;  /* 0x00000002073a7210 */ /* 0x010fc60007f9e0ff */
[----:B------:R3:W-:Y:S01]  /*1cd20*/  @P2 STG.E.U8 desc[UR14][R56.64], R151 ;  /* 0x0000009738002986 */ /* 0x0007e2000c10110e */
[----:B------:R-:W-:Y:S01]  /*1cd30*/  ISETP.LT.AND P2, PT, R208, UR4, !P0 ;  /* 0x00000004d0007c0c */ /* 0x000fe2000c741270 */
[----:B------:R-:W-:Y:S01]  /*1cd40*/  ULDC UR4, c[0x0][0x248] ;  /* 0x0000920000047ab9 */ /* 0x000fe20000000800 */
[C---:B------:R-:W-:Y:S01]  /*1cd50*/  LEA.HI.X.SX32 R59, R7.reuse, R3, 0x1, P4 ;  /* 0x00000003073b7211 */ /* 0x040fe200020f0eff */
[----:B------:R-:W-:Y:S01]  /*1cd60*/  VIADD R7, R7, UR4 ;  /* 0x0000000407077c36 */ /* 0x000fe20008000000 */
[----:B------:R-:W-:Y:S01]  /*1cd70*/  PRMT R149, R66, 0x7771, RZ ;  /* 0x0000777142957816 */ /* 0x000fe200000000ff */
[----:B------:R-:W-:Y:S01]  /*1cd80*/  ULDC UR4, c[0x0][0x248] ;  /* 0x0000920000047ab9 */ /* 0x000fe20000000800 */
[----:B------:R-:W-:Y:S01]  /*1cd90*/  ISETP.LT.AND P6, PT, R212, UR5, !P0 ;  /* 0x00000005d4007c0c */ /* 0x000fe2000c7c1270 */
[----:B------:R-:W-:Y:S02]  /*1cda0*/  ULDC UR5, c[0x0][0x22c] ;  /* 0x00008b0000057ab9 */ /* 0x000fe40000000800 */
[----:B------:R4:W-:Y:S01]  /*1cdb0*/  @P3 STG.E.U8 desc[UR14][R58.64], R149 ;  /* 0x000000953a003986 */ /* 0x0009e2000c10110e */
[----:B------:R-:W-:Y:S01]  /*1cdc0*/  ISETP.LT.AND P5, PT, R210, UR5, !P0 ;  /* 0x00000005d2007c0c */ /* 0x000fe2000c7a1270 */
[----:B------:R-:W-:Y:S01]  /*1cdd0*/  ULDC UR5, c[0x0][0x22c] ;  /* 0x00008b0000057ab9 */ /* 0x000fe20000000800 */
[----:B---3--:R-:W-:Y:S01]  /*1cde0*/  VIADD R57, R7, UR4 ;  /* 0x0000000407397c36 */ /* 0x008fe20008000000 */
[----:B------:R-:W-:Y:S01]  /*1cdf0*/  ISETP.LT.AND P4, PT, R207, UR5, !P0 ;  /* 0x00000005cf007c0c */ /* 0x000fe2000c781270 */
[----:B------:R-:W-:Y:S01]  /*1ce00*/  ULDC UR4, c[0x0][0x248] ;  /* 0x0000920000047ab9 */ /* 0x000fe20000000800 */
[----:B------:R-:W-:Y:S01]  /*1ce10*/  PRMT R207, R67, 0x7770, RZ ;  /* 0x0000777043cf7816 */ /* 0x000fe200000000ff */
[----:B------:R-:W-:Y:S01]  /*1ce20*/  ULDC UR5, c[0x0][0x22c] ;  /* 0x00008b0000057ab9 */ /* 0x000fe20000000800 */
[----:B----4-:R-:W-:-:S04]  /*1ce30*/  IADD3 R58, P3, R7, R2, RZ ;  /* 0x00000002073a7210 */ /* 0x010fc80007f7e0ff */
        /* <DEDUP_REMOVED lines=8> */
[----:B---3--:R-:W-:-:S04]  /*1cec0*/  IADD3 R58, P6, R7, R2, RZ ;  /* 0x00000002073a7210 */ /* 0x008fc80007fde0ff */
        /* <DEDUP_REMOVED lines=9> */
[----:B---3--:R-:W-:-:S04]  /*1cf60*/  IADD3 R56, P2, R7, R2, RZ ;  /* 0x0000000207387210 */ /* 0x008fc80007f5e0ff */
[----:B------:R-:W-:Y:S02]  /*1cf70*/  LEA.HI.X.SX32 R57, R7, R3, 0x1, P2 ;  /* 0x0000000307397211 */ /* 0x000fe400010f0eff */
[----:B------:R-:W-:Y:S02]  /*1cf80*/  PRMT R7, R64, 0x7773, RZ ;  /* 0x0000777340077816 */ /* 0x000fe400000000ff */
[----:B----4-:R-:W-:-:S03]  /*1cf90*/  IADD3 R58, P2, R148, R2, RZ ;  /* 0x00000002943a7210 */ /* 0x010fc60007f5e0ff */
[----:B------:R3:W-:Y:S01]  /*1cfa0*/  @P4 STG.E.U8 desc[UR14][R56.64], R7 ;  /* 0x0000000738004986 */ /* 0x0007e2000c10110e */
[----:B------:R-:W-:Y:S01]  /*1cfb0*/  ISETP.LT.AND P4, PT, R198, UR4, !P0 ;  /* 0x00000004c6007c0c */ /* 0x000fe2000c781270 */
[----:B------:R-:W-:Y:S01]  /*1cfc0*/  ULDC UR4, c[0x0][0x248] ;  /* 0x0000920000047ab9 */ /* 0x000fe20000000800 */
[C---:B------:R-:W-:Y:S01]  /*1cfd0*/  LEA.HI.X.SX32 R59, R148.reuse, R3, 0x1, P2 ;  /* 0x00000003943b7211 */ /* 0x040fe200010f0eff */
[----:B------:R-:W-:Y:S01]  /*1cfe0*/  VIADD R148, R148, UR4 ;  /* 0x0000000494947c36 */ /* 0x000fe20008000000 */
[C---:B------:R-:W-:Y:S01]  /*1cff0*/  PRMT R149, R65.reuse, 0x7772, RZ ;  /* 0x0000777241957816 */ /* 0x040fe200000000ff */
[----:B------:R-:W-:Y:S01]  /*1d000*/  ULDC UR4, c[0x0][0x248] ;  /* 0x0000920000047ab9 */ /* 0x000fe20000000800 */
[----:B------:R-:W-:Y:S01]  /*1d010*/  ISETP.LT.AND P6, PT, R202, UR5, !P0 ;  /* 0x00000005ca007c0c */ /* 0x000fe2000c7c1270 */
[----:B------:R-:W-:Y:S02]  /*1d020*/  ULDC UR5, c[0x0][0x22c] ;  /* 0x00008b0000057ab9 */ /* 0x000fe40000000800 */
[----:B------:R4:W-:Y:S01]  /*1d030*/  @P3 STG.E.U8 desc[UR14][R58.64], R149 ;  /* 0x000000953a003986 */ /* 0x0009e2000c10110e */
[C---:B---3--:R-:W-:Y:S01]  /*1d040*/  IADD3 R56, P3, R148.reuse, R2, RZ ;  /* 0x0000000294387210 */ /* 0x048fe20007f7e0ff */
[----:B------:R-:W-:Y:S01]  /*1d050*/  VIADD R7, R148, UR4 ;  /* 0x0000000494077c36 */ /* 0x000fe20008000000 */
[----:B------:R-:W-:Y:S01]  /*1d060*/  ULDC UR4, c[0x0][0x248] ;  /* 0x0000920000047ab9 */ /* 0x000fe20000000800 */
[----:B------:R-:W-:-:S02]  /*1d070*/  PRMT R151, R65, 0x7773, RZ ;  /* 0x0000777341977816 */ /* 0x000fc400000000ff */
[-C--:B------:R-:W-:Y:S01]  /*1d080*/  LEA.HI.X.SX32 R57, R148, R3.reuse, 0x1, P3 ;  /* 0x0000000394397211 */ /* 0x080fe200018f0eff */
[C---:B------:R-:W-:Y:S01]  /*1d090*/  VIADD R64, R7.reuse, UR4 ;  /* 0x0000000407407c36 */ /* 0x040fe20008000000 */
[----:B------:R-:W-:Y:S01]  /*1d0a0*/  ISETP.LT.AND P5, PT, R200, UR5, !P0 ;  /* 0x00000005c8007c0c */ /* 0x000fe2000c7a1270 */
[----:B------:R-:W-:Y:S01]  /*1d0b0*/  ULDC UR4, c[0x0][0x248] ;  /* 0x0000920000047ab9 */ /* 0x000fe20000000800 */
[C---:B------:R-:W-:Y:S01]  /*1d0c0*/  PRMT R65, R66.reuse, 0x7772, RZ ;  /* 0x0000777242417816 */ /* 0x040fe200000000ff */
[----:B------:R3:W-:Y:S01]  /*1d0d0*/  @P6 STG.E.U8 desc[UR14][R56.64], R151 ;  /* 0x0000009738006986 */ /* 0x0007e2000c10110e */
[C---:B----4-:R-:W-:Y:S01]  /*1d0e0*/  IADD3 R58, P3, R7.reuse, R2, RZ ;  /* 0x00000002073a7210 */ /* 0x050fe20007f7e0ff */
[----:B------:R-:W-:Y:S01]  /*1d0f0*/  ULDC UR5, c[0x0][0x22c] ;  /* 0x00008b0000057ab9 */ /* 0x000fe20000000800 */
[----:B------:R-:W-:Y:S02]  /*1d100*/  PRMT R149, R66, 0x7773, RZ ;  /* 0x0000777342957816 */ /* 0x000fe400000000ff */
[----:B------:R-:W-:-:S02]  /*1d110*/  LEA.HI.X.SX32 R59, R7, R3, 0x1, P3 ;  /* 0x00000003073b7211 */ /* 0x000fc400018f0eff */
[C---:B---3--:R-:W-:Y:S02]  /*1d120*/  IADD3 R56, P6, R64.reuse, R2, RZ ;  /* 0x0000000240387210 */ /* 0x048fe40007fde0ff */
[----:B------:R-:W-:Y:S01]  /*1d130*/  ISETP.LT.AND P2, PT, R197, UR5, !P0 ;  /* 0x00000005c5007c0c */ /* 0x000fe2000c741270 */
[----:B------:R3:W-:Y:S01]  /*1d140*/  @P5 STG.E.U8 desc[UR14][R58.64], R65 ;  /* 0x000000413a005986 */ /* 0x0007e2000c10110e */
[C---:B------:R-:W-:Y:S01]  /*1d150*/  LEA.HI.X.SX32 R57, R64.reuse, R3, 0x1, P6 ;  /* 0x0000000340397211 */ /* 0x040fe200030f0eff */
[----:B------:R-:W-:Y:S01]  /*1d160*/  VIADD R64, R64, UR4 ;  /* 0x0000000440407c36 */ /* 0x000fe20008000000 */
[----:B------:R-:W-:Y:S01]  /*1d170*/  ULDC UR4, c[0x0][0x248] ;  /* 0x0000920000047ab9 */ /* 0x000fe20000000800 */
[----:B------:R-:W-:Y:S02]  /*1d180*/  ULDC UR5, c[0x0][0x22c] ;  /* 0x00008b0000057ab9 */ /* 0x000fe40000000800 */
[----:B------:R4:W-:Y:S01]  /*1d190*/  @P4 STG.E.U8 desc[UR14][R56.64], R149 ;  /* 0x0000009538004986 */ /* 0x0009e2000c10110e */
[----:B------:R-:W-:Y:S01]  /*1d1a0*/  VIADD R7, R64, UR4 ;  /* 0x0000000440077c36 */ /* 0x000fe20008000000 */
[----:B------:R-:W-:Y:S01]  /*1d1b0*/  ISETP.LT.AND P3, PT, R194, UR5, !P0 ;  /* 0x00000005c2007c0c */ /* 0x000fe2000c761270 */
[----:B------:R-:W-:Y:S01]  /*1d1c0*/  ULDC UR4, c[0x0][0x22c] ;  /* 0x00008b0000047ab9 */ /* 0x000fe20000000800 */
[----:B------:R-:W-:Y:S01]  /*1d1d0*/  ULDC UR5, c[0x0][0x22c] ;  /* 0x00008b0000057ab9 */ /* 0x000fe20000000800 */
[----:B---3--:R-:W-:-:S02]  /*1d1e0*/  PRMT R65, R67, 0x7772, RZ ;  /* 0x0000777243417816 */ /* 0x008fc400000000ff */
[----:B----4-:R-:W-:-:S04]  /*1d1f0*/  IADD3 R56, P4, R64, R2, RZ ;  /* 0x0000000240387210 */ /* 0x010fc80007f9e0ff */
[----:B------:R-:W-:Y:S02]  /*1d200*/  LEA.HI.X.SX32 R57, R64, R3, 0x1, P4 ;  /* 0x0000000340397211 */ /* 0x000fe400020f0eff */
[----:B------:R-:W-:-:S03]  /*1d210*/  IADD3 R58, P4, R7, R2, RZ ;  /* 0x00000002073a7210 */ /* 0x000fc60007f9e0ff */
[----:B------:R3:W-:Y:S01]  /*1d220*/  @P2 STG.E.U8 desc[UR14][R56.64], R65 ;  /* 0x0000004138002986 */ /* 0x0007e2000c10110e */
[----:B------:R-:W-:Y:S01]  /*1d230*/  ISETP.LT.AND P2, PT, R188, UR4, !P0 ;  /* 0x00000004bc007c0c */ /* 0x000fe2000c741270 */
[----:B------:R-:W-:Y:S01]  /*1d240*/  ULDC UR4, c[0x0][0x248] ;  /* 0x0000920000047ab9 */ /* 0x000fe20000000800 */
[----:B------:R-:W-:Y:S02]  /*1d250*/  PRMT R67, R67, 0x7773, RZ ;  /* 0x0000777343437816 */ /* 0x000fe400000000ff */
[C---:B------:R-:W-:Y:S01]  /*1d260*/  LEA.HI.X.SX32 R59, R7.reuse, R3, 0x1, P4 ;  /* 0x00000003073b7211 */ /* 0x040fe200020f0eff */
[----:B------:R-:W-:Y:S01]  /*1d270*/  VIADD R7, R7, UR4 ;  /* 0x0000000407077c36 */ /* 0x000fe20008000000 */
[----:B------:R-:W-:Y:S01]  /*1d280*/  ISETP.LT.AND P6, PT, R192, UR5, !P0 ;  /* 0x00000005c0007c0c */ /* 0x000fe2000c7c1270 */
[----:B------:R-:W-:Y:S01]  /*1d290*/  ULDC UR4, c[0x0][0x248] ;  /* 0x0000920000047ab9 */ /* 0x000fe20000000800 */
[----:B------:R-:W-:Y:S01]  /*1d2a0*/  ULDC UR5, c[0x0][0x22c] ;  /* 0x00008b0000057ab9 */ /* 0x000fe20000000800 */
[----:B------:R4:W-:Y:S01]  /*1d2b0*/  @P3 STG.E.U8 desc[UR14][R58.64], R67 ;  /* 0x000000433a003986 */ /* 0x0009e2000c10110e */
[----:B---3--:R-:W-:Y:S01]  /*1d2c0*/  VIADD R57, R7, UR4 ;  /* 0x0000000407397c36 */ /* 0x008fe20008000000 */
[----:B------:R-:W-:Y:S01]  /*1d2d0*/  ULDC UR4, c[0x0][0x248] ;  /* 0x0000920000047ab9 */ /* 0x000fe20000000800 */
[----:B------:R-:W-:-:S02]  /*1d2e0*/  PRMT R151, R76, 0x7770, RZ ;  /* 0x000077704c977816 */ /* 0x000fc400000000ff */
[----:B------:R-:W-:Y:S01]  /*1d2f0*/  ISETP.LT.AND P5, PT, R190, UR5, !P0 ;  /* 0x00000005be007c0c */ /* 0x000fe2000c7a1270 */
[----:B------:R-:W-:Y:S01]  /*1d300*/  ULDC UR5, c[0x0][0x22c] ;  /* 0x00008b0000057ab9 */ /* 0x000fe20000000800 */
[----:B----4-:R-:W-:-:S04]  /*1d310*/  IADD3 R58, P3, R7, R2, RZ ;  /* 0x00000002073a7210 */ /* 0x010fc80007f7e0ff */
[-C--:B------:R-:W-:Y:S01]  /*1d320*/  LEA.HI.X.SX32 R59, R7, R3.reuse, 0x1, P3 ;  /* 0x00000003073b7211 */ /* 0x080fe200018f0eff */
[C---:B------:R-:W-:Y:S01]  /*1d330*/  VIADD R7, R57.reuse, UR4 ;  /* 0x0000000439077c36 */ /* 0x040fe20008000000 */
[C---:B------:R-:W-:Y:S01]  /*1d340*/  IADD3 R56, P3, R57.reuse, R2, RZ ;  /* 0x0000000239387210 */ /* 0x040fe20007f7e0ff */
        /* <DEDUP_REMOVED lines=8> */
[----:B------:R-:W-:Y:S01]  /*1d3d0*/  ISETP.LT.AND P4, PT, R187, UR5, !P0 ;  /* 0x00000005bb007c0c */ /* 0x000fe2000c781270 */
[----:B------:R3:W-:Y:S01]  /*1d3e0*/  @P5 STG.E.U8 desc[UR14][R56.64], R149 ;  /* 0x0000009538005986 */ /* 0x0007e2000c10110e */
[----:B------:R-:W-:Y:S01]  /*1d3f0*/  ULDC UR4, c[0x0][0x248] ;  /* 0x0000920000047ab9 */ /* 0x000fe20000000800 */
[----:B------:R-:W-:Y:S02]  /*1d400*/  ULDC UR5, c[0x0][0x22c] ;  /* 0x00008b0000057ab9 */ /* 0x000fe40000000800 */
        /* <DEDUP_REMOVED lines=33> */
[CC--:B---3--:R-:W-:Y:S02]  /*1d620*/  IADD3 R58, P6, R64.reuse, R2.reuse, RZ ;  /* 0x00000002403a7210 */ /* 0x0c8fe40007fde0ff */
        /* <DEDUP_REMOVED lines=11> */
[----:B---3--:R-:W-:-:S02]  /*1d6e0*/  IADD3 R56, P4, R64, R2, RZ ;  /* 0x0000000240387210 */ /* 0x008fc40007f9e0ff */
        /* <DEDUP_REMOVED lines=11> */
[C---:B------:R-:W-:Y:S01]  /*1d7a0*/  VIADD R64, R7.reuse, UR4 ;  /* 0x0000000407407c36 */ /* 0x040fe20008000000 */
[----:B------:R-:W-:Y:S01]  /*1d7b0*/  ULDC UR5, c[0x0][0x22c] ;  /* 0x00008b0000057ab9 */ /* 0x000fe20000000800 */
[----:B------:R4:W-:Y:S01]  /*1d7c0*/  @P3 STG.E.U8 desc[UR14][R58.64], R65 ;  /* 0x000000413a003986 */ /* 0x0009e2000c10110e */
[----:B------:R-:W-:Y:S01]  /*1d7d0*/  ULDC UR4, c[0x0][0x248] ;  /* 0x0000920000047ab9 */ /* 0x000fe20000000800 */
[----:B---3--:R-:W-:-:S02]  /*1d7e0*/  IADD3 R56, P3, R7, R2, RZ ;  /* 0x0000000207387210 */ /* 0x008fc40007f7e0ff */
[----:B------:R-:W-:Y:S02]  /*1d7f0*/  PRMT R67, R77, 0x7772, RZ ;  /* 0x000077724d437816 */ /* 0x000fe400000000ff */
[----:B------:R-:W-:Y:S01]  /*1d800*/  LEA.HI.X.SX32 R57, R7, R3, 0x1, P3 ;  /* 0x0000000307397211 */ /* 0x000fe200018f0eff */
[----:B------:R-:W-:Y:S01]  /*1d810*/  VIADD R7, R64, UR4 ;  /* 0x0000000440077c36 */ /* 0x000fe20008000000 */
[----:B------:R-:W-:Y:S01]  /*1d820*/  ISETP.LT.AND P5, PT, R170, UR5, !P0 ;  /* 0x00000005aa007c0c */ /* 0x000fe2000c7a1270 */
[----:B------:R-:W-:Y:S01]  /*1d830*/  ULDC UR4, c[0x0][0x248] ;  /* 0x0000920000047ab9 */ /* 0x000fe20000000800 */
[----:B------:R-:W-:Y:S01]  /*1d840*/  PRMT R77, R77, 0x7773, RZ ;  /* 0x000077734d4d7816 */ /* 0x000fe200000000ff */
[----:B------:R3:W-:Y:S01]  /*1d850*/  @P6 STG.E.U8 desc[UR14][R56.64], R67 ;  /* 0x0000004338006986 */ /* 0x0007e2000c10110e */
[----:B----4-:R-:W-:Y:S01]  /*1d860*/  IADD3 R58, P3, R64, R2, RZ ;  /* 0x00000002403a7210 */ /* 0x010fe20007f7e0ff */
[----:B------:R-:W-:Y:S01]  /*1d870*/  ULDC UR5, c[0x0][0x22c] ;  /* 0x00008b0000057ab9 */ /* 0x000fe20000000800 */
[----:B------:R-:W-:-:S02]  /*1d880*/  PRMT R65, R78, 0x7772, RZ ;  /* 0x000077724e417816 */ /* 0x000fc400000000ff */
[----:B------:R-:W-:Y:S02]  /*1d890*/  LEA.HI.X.SX32 R59, R64, R3, 0x1, P3 ;  /* 0x00000003403b7211 */ /* 0x000fe400018f0eff */
[----:B---3--:R-:W-:-:S04]  /*1d8a0*/  IADD3 R56, P6, R7, R2, RZ ;  /* 0x0000000207387210 */ /* 0x008fc80007fde0ff */
[C---:B------:R-:W-:Y:S01]  /*1d8b0*/  LEA.HI.X.SX32 R57, R7.reuse, R3, 0x1, P6 ;  /* 0x0000000307397211 */ /* 0x040fe200030f0eff */
[----:B------:R-:W-:Y:S01]  /*1d8c0*/  VIADD R7, R7, UR4 ;  /* 0x0000000407077c36 */ /* 0x000fe20008000000 */
[----:B------:R-:W-:Y:S01]  /*1d8d0*/  ISETP.LT.AND P4, PT, R167, UR5, !P0 ;  /* 0x00000005a7007c0c */ /* 0x000fe2000c781270 */
[----:B------:R-:W-:Y:S01]  /*1d8e0*/  @P5 STG.E.U8 desc[UR14][R58.64], R77 ;  /* 0x0000004d3a005986 */ /* 0x000fe2000c10110e */
        /* <DEDUP_REMOVED lines=10> */
[----:B------:R-:W-:-:S03]  /*1d990*/  IADD3 R58, P2, R64, R2, RZ ;  /* 0x00000002403a7210 */ /* 0x000fc60007f5e0ff */
        /* <DEDUP_REMOVED lines=95> */
[----:B------:R-:W-:Y:S01]  /*1df90*/  VIADD R64, R7, UR4 ;  /* 0x0000000407407c36 */ /* 0x000fe20008000000 */
[----:B------:R-:W-:Y:S01]  /*1dfa0*/  ISETP.LT.AND P5, PT, R142, UR5, !P0 ;  /* 0x000000058e007c0c */ /* 0x000fe2000c7a1270 */
[----:B------:R-:W-:Y:S01]  /*1dfb0*/  ULDC UR4, c[0x0][0x248] ;  /* 0x0000920000047ab9 */ /* 0x000fe20000000800 */
[----:B------:R-:W-:Y:S01]  /*1dfc0*/  PRMT R65, R93, 0x7772, RZ ;  /* 0x000077725d417816 */ /* 0x000fe200000000ff */
[----:B------:R3:W-:Y:S01]  /*1dfd0*/  @P6 STG.E.U8 desc[UR14][R56.64], R67 ;  /* 0x0000004338006986 */ /* 0x0007e2000c10110e */
[----:B----4-:R-:W-:Y:S01]  /*1dfe0*/  IADD3 R58, P3, R7, R2, RZ ;  /* 0x00000002073a7210 */ /* 0x010fe20007f7e0ff */
[----:B------:R-:W-:Y:S01]  /*1dff0*/  ULDC UR5, c[0x0][0x22c] ;  /* 0x00008b0000057ab9 */ /* 0x000fe20000000800 */
[----:B------:R-:W-:Y:S02]  /*1e000*/  PRMT R93, R93, 0x7773, RZ ;  /* 0x000077735d5d7816 */ /* 0x000fe400000000ff */
[----:B------:R-:W-:-:S02]  /*1e010*/  LEA.HI.X.SX32 R59, R7, R3, 0x1, P3 ;  /* 0x00000003073b7211 */ /* 0x000fc400018f0eff */
[----:B---3--:R-:W-:Y:S02]  /*1e020*/  IADD3 R56, P6, R64, R2, RZ ;  /* 0x0000000240387210 */ /* 0x008fe40007fde0ff */
        /* <DEDUP_REMOVED lines=10> */
[C---:B------:R-:W-:Y:S01]  /*1e0d0*/  PRMT R67, R94.reuse, 0x7773, RZ ;  /* 0x000077735e437816 */ /* 0x040fe200000000ff */
        /* <DEDUP_REMOVED lines=10> */
[----:B------:R-:W-:Y:S01]  /*1e180*/  ISETP.LT.AND P5, PT, R140, UR5, !P0 ;  /* 0x000000058c007c0c */ /* 0x000fe2000c7a1270 */
[----:B------:R-:W-:Y:S01]  /*1e190*/  ULDC UR4, c[0x0][0x248] ;  /* 0x0000920000047ab9 */ /* 0x000fe20000000800 */
[----:B------:R-:W-:Y:S01]  /*1e1a0*/  ULDC UR5, c[0x0][0x22c] ;  /* 0x00008b0000057ab9 */ /* 0x000fe20000000800 */
[----:B------:R4:W-:Y:S01]  /*1e1b0*/  @P3 STG.E.U8 desc[UR14][R58.64], R67 ;  /* 0x000000433a003986 */ /* 0x0009e2000c10110e */
[C---:B------:R-:W-:Y:S01]  /*1e1c0*/  VIADD R64, R7.reuse, UR4 ;  /* 0x0000000407407c36 */ /* 0x040fe20008000000 */
[----:B------:R-:W-:Y:S01]  /*1e1d0*/  ISETP.LT.AND P4, PT, R138, UR5, !P0 ;  /* 0x000000058a007c0c */ /* 0x000fe2000c781270 */
[----:B------:R-:W-:Y:S01]  /*1e1e0*/  ULDC UR4, c[0x0][0x248] ;  /* 0x0000920000047ab9 */ /* 0x000fe20000000800 */
[----:B---3--:R-:W-:Y:S01]  /*1e1f0*/  IADD3 R56, P3, R7, R2, RZ ;  /* 0x0000000207387210 */ /* 0x008fe20007f7e0ff */
[----:B------:R-:W-:Y:S01]  /*1e200*/  ULDC UR5, c[0x0][0x22c] ;  /* 0x00008b0000057ab9 */ /* 0x000fe20000000800 */
[----:B------:R-:W-:-:S02]  /*1e210*/  PRMT R65, R95, 0x7773, RZ ;  /* 0x000077735f417816 */ /* 0x000fc400000000ff */
[----:B------:R-:W-:Y:S01]  /*1e220*/  LEA.HI.X.SX32 R57, R7, R3, 0x1, P3 ;  /* 0x0000000307397211 */ /* 0x000fe200018f0eff */
[C---:B------:R-:W-:Y:S01]  /*1e230*/  VIADD R7, R64.reuse, UR4 ;  /* 0x0000000440077c36 */ /* 0x040fe20008000000 */
[----:B------:R-:W-:Y:S01]  /*1e240*/  PRMT R95, R95, 0x7772, RZ ;  /* 0x000077725f5f7816 */ /* 0x000fe200000000ff */
[----:B------:R-:W-:Y:S01]  /*1e250*/  ULDC UR4, c[0x0][0x22c] ;  /* 0x00008b0000047ab9 */ /* 0x000fe20000000800 */
[----:B----4-:R-:W-:-:S04]  /*1e260*/  IADD3 R58, P3, R64, R2, RZ ;  /* 0x00000002403a7210 */ /* 0x010fc80007f7e0ff */
[----:B------:R-:W-:Y:S01]  /*1e270*/  LEA.HI.X.SX32 R59, R64, R3, 0x1, P3 ;  /* 0x00000003403b7211 */ /* 0x000fe200018f0eff */
[----:B------:R3:W-:Y:S01]  /*1e280*/  @P5 STG.E.U8 desc[UR14][R56.64], R95 ;  /* 0x0000005f38005986 */ /* 0x0007e2000c10110e */
[----:B------:R-:W-:-:S03]  /*1e290*/  PRMT R79, R88, 0x7770, RZ ;  /* 0x00007770584f7816 */ /* 0x000fc600000000ff */
[----:B------:R4:W-:Y:S01]  /*1e2a0*/  @P4 STG.E.U8 desc[UR14][R58.64], R65 ;  /* 0x000000413a004986 */ /* 0x0009e2000c10110e */
[----:B------:R-:W-:Y:S01]  /*1e2b0*/  ISETP.LT.AND P4, PT, R137, UR4, !P0 ;  /* 0x0000000489007c0c */ /* 0x000fe2000c781270 */
[----:B------:R-:W-:Y:S01]  /*1e2c0*/  ULDC UR4, c[0x0][0x248] ;  /* 0x0000920000047ab9 */ /* 0x000fe20000000800 */
[----:B---3--:R-:W-:Y:S02]  /*1e2d0*/  IADD3 R56, P3, R7, R2, RZ ;  /* 0x0000000207387210 */ /* 0x008fe40007f7e0ff */
[----:B------:R-:W-:Y:S01]  /*1e2e0*/  ISETP.LT.AND P6, PT, R139, UR5, !P0 ;  /* 0x000000058b007c0c */ /* 0x000fe2000c7c1270 */
[----:B------:R-:W-:Y:S01]  /*1e2f0*/  ULDC UR5, c[0x0][0x22c] ;  /* 0x00008b0000057ab9 */ /* 0x000fe20000000800 */
[C---:B------:R-:W-:Y:S01]  /*1e300*/  LEA.HI.X.SX32 R57, R7.reuse, R3, 0x1, P3 ;  /* 0x0000000307397211 */ /* 0x040fe200018f0eff */
[----:B------:R-:W-:Y:S01]  /*1e310*/  VIADD R7, R7, UR4 ;  /* 0x0000000407077c36 */ /* 0x000fe20008000000 */
[----:B------:R-:W-:-:S03]  /*1e320*/  ULDC UR4, c[0x0][0x248] ;  /* 0x0000920000047ab9 */ /* 0x000fc60000000800 */
[----:B------:R3:W-:Y:S01]  /*1e330*/  @P2 STG.E.U8 desc[UR14][R56.64], R79 ;  /* 0x0000004f38002986 */ /* 0x0007e2000c10110e */
[C---:B----4-:R-:W-:Y:S01]  /*1e340*/  VIADD R59, R7.reuse, UR4 ;  /* 0x00000004073b7c36 */ /* 0x050fe20008000000 */
        /* <DEDUP_REMOVED lines=21> */
[----:B------:R-:W-:Y:S01]  /*1e4a0*/  VIADD R64, R7, UR4 ;  /* 0x0000000407407c36 */ /* 0x000fe20008000000 */
        /* <DEDUP_REMOVED lines=70> */
[-C--:B------:R-:W-:Y:S02]  /*1e910*/  LEA.HI.X.SX32 R59, R64, R3.reuse, 0x1, P2 ;  /* 0x00000003403b7211 */ /* 0x080fe400010f0eff */
        /* <DEDUP_REMOVED lines=19> */
[----:B------:R-:W-:Y:S01]  /*1ea50*/  PRMT R91, R91, 0x7773, RZ ;  /* 0x000077735b5b7816 */ /* 0x000fe200000000ff */
[C---:B------:R-:W-:Y:S01]  /*1ea60*/  VIADD R7, R64.reuse, UR4 ;  /* 0x0000000440077c36 */ /* 0x040fe20008000000 */
[----:B------:R-:W-:Y:S01]  /*1ea70*/  LEA.HI.X.SX32 R59, R64, R3, 0x1, P4 ;  /* 0x00000003403b7211 */ /* 0x000fe200020f0eff */
[----:B------:R-:W-:Y:S01]  /*1ea80*/  ULDC UR4, c[0x0][0x248] ;  /* 0x0000920000047ab9 */ /* 0x000fe20000000800 */
[----:B------:R-:W-:Y:S01]  /*1ea90*/  ISETP.LT.AND P6, PT, R122, UR5, !P0 ;  /* 0x000000057a007c0c */ /* 0x000fe2000c7c1270 */
[----:B------:R-:W-:Y:S02]  /*1eaa0*/  ULDC UR5, c[0x0][0x22c] ;  /* 0x00008b0000057ab9 */ /* 0x000fe40000000800 */
[----:B------:R4:W-:Y:S01]  /*1eab0*/  @P2 STG.E.U8 desc[UR14][R58.64], R91 ;  /* 0x0000005b3a002986 */ /* 0x0009e2000c10110e */
[C---:B------:R-:W-:Y:S01]  /*1eac0*/  IADD3 R64, P2, R7.reuse, R2, RZ ;  /* 0x0000000207407210 */ /* 0x040fe20007f5e0ff */
[----:B---3--:R-:W-:Y:S01]  /*1ead0*/  VIADD R57, R7, UR4 ;  /* 0x0000000407397c36 */ /* 0x008fe20008000000 */
[----:B------:R-:W-:Y:S01]  /*1eae0*/  ULDC UR4, c[0x0][0x248] ;  /* 0x0000920000047ab9 */ /* 0x000fe20000000800 */
[----:B------:R-:W-:-:S02]  /*1eaf0*/  PRMT R79, R84, 0x7770, RZ ;  /* 0x00007770544f7816 */ /* 0x000fc400000000ff */
[-C--:B------:R-:W-:Y:S01]  /*1eb00*/  LEA.HI.X.SX32 R65, R7, R3.reuse, 0x1, P2 ;  /* 0x0000000307417211 */ /* 0x080fe200010f0eff */
[----:B------:R-:W-:Y:S01]  /*1eb10*/  VIADD R7, R57, UR4 ;  /* 0x0000000439077c36 */ /* 0x000fe20008000000 */
[----:B------:R-:W-:Y:S01]  /*1eb20*/  ISETP.LT.AND P5, PT, R119, UR5, !P0 ;  /* 0x0000000577007c0c */ /* 0x000fe2000c7a1270 */
[----:B------:R-:W-:Y:S01]  /*1eb30*/  ULDC UR4, c[0x0][0x248] ;  /* 0x0000920000047ab9 */ /* 0x000fe20000000800 */
[-C--:B------:R-:W-:Y:S01]  /*1eb40*/  IADD3 R56, P2, R57, R2.reuse, RZ ;  /* 0x0000000239387210 */ /* 0x080fe20007f5e0ff */
[----:B------:R3:W-:Y:S01]  /*1eb50*/  @P6 STG.E.U8 desc[UR14][R64.64], R79 ;  /* 0x0000004f40006986 */ /* 0x0007e2000c10110e */
[----:B----4-:R-:W-:Y:S01]  /*1eb60*/  IADD3 R58, P6, R7, R2, RZ ;  /* 0x00000002073a7210 */ /* 0x010fe20007fde0ff */
[----:B------:R-:W-:Y:S01]  /*1eb70*/  ULDC UR5, c[0x0][0x22c] ;  /* 0x00008b0000057ab9 */ /* 0x000fe20000000800 */
[----:B------:R-:W-:Y:S02]  /*1eb80*/  PRMT R77, R84, 0x7771, RZ ;  /* 0x00007771544d7816 */ /* 0x000fe400000000ff */
[----:B------:R-:W-:-:S02]  /*1eb90*/  LEA.HI.X.SX32 R57, R57, R3, 0x1, P2 ;  /* 0x0000000339397211 */ /* 0x000fc400010f0eff */
[CC--:B------:R-:W-:Y:S01]  /*1eba0*/  LEA.HI.X.SX32 R59, R7.reuse, R3.reuse, 0x1, P6 ;  /* 0x00000003073b7211 */ /* 0x0c0fe200030f0eff */
[----:B------:R-:W-:Y:S01]  /*1ebb0*/  VIADD R7, R7, UR4 ;  /* 0x0000000407077c36 */ /* 0x000fe20008000000 */
[----:B------:R-:W-:Y:S01]  /*1ebc0*/  PRMT R67, R85, 0x7770, RZ ;  /* 0x0000777055437816 */ /* 0x000fe200000000ff */
[----:B------:R4:W-:Y:S01]  /*1ebd0*/  @P5 STG.E.U8 desc[UR14][R56.64], R77 ;  /* 0x0000004d38005986 */ /* 0x0009e2000c10110e */
[----:B------:R-:W-:Y:S01]  /*1ebe0*/  ISETP.LT.AND P4, PT, R121, UR5, !P0 ;  /* 0x0000000579007c0c */ /* 0x000fe2000c781270 */
[----:B------:R-:W-:Y:S01]  /*1ebf0*/  ULDC UR4, c[0x0][0x248] ;  /* 0x0000920000047ab9 */ /* 0x000fe20000000800 */
[----:B------:R-:W-:Y:S01]  /*1ec00*/  ULDC UR5, c[0x0][0x22c] ;  /* 0x00008b0000057ab9 */ /* 0x000fe20000000800 */
[----:B------:R0:W-:Y:S01]  /*1ec10*/  @P3 STG.E.U8 desc[UR14][R58.64], R67 ;  /* 0x000000433a003986 */ /* 0x0001e2000c10110e */
[C---:B---3--:R-:W-:Y:S01]  /*1ec20*/  IADD3 R64, P3, R7.reuse, R2, RZ ;  /* 0x0000000207407210 */ /* 0x048fe20007f7e0ff */
[C---:B------:R-:W-:Y:S01]  /*1ec30*/  VIADD R66, R7.reuse, UR4 ;  /* 0x0000000407427c36 */ /* 0x040fe20008000000 */
[----:B------:R-:W-:Y:S01]  /*1ec40*/  ISETP.LT.AND P2, PT, R120, UR5, !P0 ;  /* 0x0000000578007c0c */ /* 0x000fe2000c741270 */
[----:B------:R-:W-:Y:S01]  /*1ec50*/  ULDC UR4, c[0x0][0x22c] ;  /* 0x00008b0000047ab9 */ /* 0x000fe20000000800 */
[----:B------:R-:W-:Y:S01]  /*1ec60*/  LEA.HI.X.SX32 R65, R7, R3, 0x1, P3 ;  /* 0x0000000307417211 */ /* 0x000fe200018f0eff */
[----:B------:R-:W-:Y:S01]  /*1ec70*/  ULDC UR5, c[0x0][0x22c] ;  /* 0x00008b0000057ab9 */ /* 0x000fe20000000800 */
[----:B------:R-:W-:-:S02]  /*1ec80*/  PRMT R7, R85, 0x7771, RZ ;  /* 0x0000777155077816 */ /* 0x000fc400000000ff */
[----:B----4-:R-:W-:-:S03]  /*1ec90*/  IADD3 R56, P3, R66, R2, RZ ;  /* 0x0000000242387210 */ /* 0x010fc60007f7e0ff */
[----:B------:R3:W-:Y:S01]  /*1eca0*/  @P4 STG.E.U8 desc[UR14][R64.64], R7 ;  /* 0x0000000740004986 */ /* 0x0007e2000c10110e */
[----:B------:R-:W-:Y:S01]  /*1ecb0*/  ISETP.LT.AND P4, PT, R118, UR4, !P0 ;  /* 0x0000000476007c0c */ /* 0x000fe2000c781270 */
[----:B------:R-:W-:Y:S01]  /*1ecc0*/  ULDC UR4, c[0x0][0x248] ;  /* 0x0000920000047ab9 */ /* 0x000fe20000000800 */
[C---:B------:R-:W-:Y:S01]  /*1ecd0*/  LEA.HI.X.SX32 R57, R66.reuse, R3, 0x1, P3 ;  /* 0x0000000342397211 */ /* 0x040fe200018f0eff */
[----:B------:R-:W-:Y:S01]  /*1ece0*/  VIADD R66, R66, UR4 ;  /* 0x0000000442427c36 */ /* 0x000fe20008000000 */
[----:B0-----:R-:W-:Y:S01]  /*1ecf0*/  PRMT R67, R86, 0x7770, RZ ;  /* 0x0000777056437816 */ /* 0x001fe200000000ff */
        /* <DEDUP_REMOVED lines=9> */
[C---:B------:R-:W-:Y:S01]  /*1ed90*/  VIADD R66, R7.reuse, UR4 ;  /* 0x0000000407427c36 */ /* 0x040fe20008000000 */
[----:B------:R-:W-:Y:S01]  /*1eda0*/  ISETP.LT.AND P5, PT, R114, UR5, !P0 ;  /* 0x0000000572007c0c */ /* 0x000fe2000c7a1270 */
[----:B------:R-:W-:Y:S01]  /*1edb0*/  ULDC UR4, c[0x0][0x248] ;  /* 0x0000920000047ab9 */ /* 0x000fe20000000800 */
[-C--:B------:R-:W-:Y:S01]  /*1edc0*/  IADD3 R64, P2, R7, R2.reuse, RZ ;  /* 0x0000000207407210 */ /* 0x080fe20007f5e0ff */
[----:B------:R3:W-:Y:S01]  /*1edd0*/  @P6 STG.E.U8 desc[UR14][R58.64], R79 ;  /* 0x0000004f3a006986 */ /* 0x0007e2000c10110e */
[----:B0-----:R-:W-:Y:S01]  /*1ede0*/  IADD3 R56, P6, R66, R2, RZ ;  /* 0x0000000242387210 */ /* 0x001fe20007fde0ff */
[----:B------:R-:W-:Y:S01]  /*1edf0*/  ULDC UR5, c[0x0][0x22c] ;  /* 0x00008b0000057ab9 */ /* 0x000fe20000000800 */
[----:B------:R-:W-:Y:S02]  /*1ee00*/  PRMT R77, R87, 0x7770, RZ ;  /* 0x00007770574d7816 */ /* 0x000fe400000000ff */
[----:B------:R-:W-:-:S02]  /*1ee10*/  LEA.HI.X.SX32 R65, R7, R3, 0x1, P2 ;  /* 0x0000000307417211 */ /* 0x000fc400010f0eff */
[CC--:B------:R-:W-:Y:S01]  /*1ee20*/  LEA.HI.X.SX32 R57, R66.reuse, R3.reuse, 0x1, P6 ;  /* 0x0000000342397211 */ /* 0x0c0fe200030f0eff */
[----:B------:R-:W-:Y:S01]  /*1ee30*/  VIADD R66, R66, UR4 ;  /* 0x0000000442427c36 */ /* 0x000fe20008000000 */
[----:B------:R-:W-:Y:S02]  /*1ee40*/  PRMT R67, R87, 0x7771, RZ ;  /* 0x0000777157437816 */ /* 0x000fe400000000ff */
[----:B------:R-:W-:Y:S01]  /*1ee50*/  ISETP.LT.AND P3, PT, R116, UR5, !P0 ;  /* 0x0000000574007c0c */ /* 0x000fe2000c761270 */
[----:B------:R0:W-:Y:S01]  /*1ee60*/  @P5 STG.E.U8 desc[UR14][R64.64], R77 ;  /* 0x0000004d40005986 */ /* 0x0001e2000c10110e */
[----:B------:R-:W-:Y:S01]  /*1ee70*/  ULDC UR4, c[0x0][0x248] ;  /* 0x0000920000047ab9 */ /* 0x000fe20000000800 */
[----:B------:R-:W-:Y:S02]  /*1ee80*/  ULDC UR5, c[0x0][0x22c] ;  /* 0x00008b0000057ab9 */ /* 0x000fe40000000800 */
[----:B------:R4:W-:Y:S01]  /*1ee90*/  @P4 STG.E.U8 desc[UR14][R56.64], R67 ;  /* 0x0000004338004986 */ /* 0x0009e2000c10110e */
[C---:B---3--:R-:W-:Y:S01]  /*1eea0*/  IADD3 R58, P4, R66.reuse, R2, RZ ;  /* 0x00000002423a7210 */ /* 0x048fe20007f9e0ff */
[C---:B------:R-:W-:Y:S01]  /*1eeb0*/  VIADD R7, R66.reuse, UR4 ;  /* 0x0000000442077c36 */ /* 0x040fe20008000000 */
[----:B------:R-:W-:Y:S01]  /*1eec0*/  ISETP.LT.AND P2, PT, R115, UR5, !P0 ;  /* 0x0000000573007c0c */ /* 0x000fe2000c741270 */
[----:B------:R-:W-:Y:S01]  /*1eed0*/  ULDC UR4, c[0x0][0x22c] ;  /* 0x00008b0000047ab9 */ /* 0x000fe20000000800 */
[----:B------:R-:W-:Y:S01]  /*1eee0*/  LEA.HI.X.SX32 R59, R66, R3, 0x1, P4 ;  /* 0x00000003423b7211 */ /* 0x000fe200020f0eff */
[----:B------:R-:W-:Y:S01]  /*1eef0*/  ULDC UR5, c[0x0][0x22c] ;  /* 0x00008b0000057ab9 */ /* 0x000fe20000000800 */
[----:B0-----:R-:W-:-:S02]  /*1ef00*/  PRMT R77, R84, 0x7772, RZ ;  /* 0x00007772544d7816 */ /* 0x001fc400000000ff */
[----:B------:R-:W-:-:S03]  /*1ef10*/  IADD3 R64, P4, R7, R2, RZ ;  /* 0x0000000207407210 */ /* 0x000fc60007f9e0ff */
[----:B------:R0:W-:Y:S01]  /*1ef20*/  @P3 STG.E.U8 desc[UR14][R58.64], R77 ;  /* 0x0000004d3a003986 */ /* 0x0001e2000c10110e */
[----:B------:R-:W-:Y:S01]  /*1ef30*/  ISETP.LT.AND P3, PT, R113, UR4, !P0 ;  /* 0x0000000471007c0c */ /* 0x000fe2000c761270 */
[----:B------:R-:W-:Y:S01]  /*1ef40*/  ULDC UR4, c[0x0][0x248] ;  /* 0x0000920000047ab9 */ /* 0x000fe20000000800 */
[C---:B------:R-:W-:Y:S01]  /*1ef50*/  LEA.HI.X.SX32 R65, R7.reuse, R3, 0x1, P4 ;  /* 0x0000000307417211 */ /* 0x040fe200020f0eff */
[----:B------:R-:W-:Y:S01]  /*1ef60*/  VIADD R7, R7, UR4 ;  /* 0x0000000407077c36 */ /* 0x000fe20008000000 */
[----:B----4-:R-:W-:Y:S01]  /*1ef70*/  PRMT R67, R84, 0x7773, RZ ;  /* 0x0000777354437816 */ /* 0x010fe200000000ff */
[----:B------:R-:W-:Y:S01]  /*1ef80*/  ULDC UR4, c[0x0][0x248] ;  /* 0x0000920000047ab9 */ /* 0x000fe20000000800 */
[----:B------:R-:W-:Y:S01]  /*1ef90*/  ISETP.LT.AND P6, PT, R112, UR5, !P0 ;  /* 0x0000000570007c0c */ /* 0x000fe2000c7c1270 */
[----:B------:R-:W-:Y:S02]  /*1efa0*/  ULDC UR5, c[0x0][0x22c] ;  /* 0x00008b0000057ab9 */ /* 0x000fe40000000800 */
[----:B------:R3:W-:Y:S01]  /*1efb0*/  @P2 STG.E.U8 desc[UR14][R64.64], R67 ;  /* 0x0000004340002986 */ /* 0x0007e2000c10110e */
[C---:B------:R-:W-:Y:S01]  /*1efc0*/  IADD3 R56, P2, R7.reuse, R2, RZ ;  /* 0x0000000207387210 */ /* 0x040fe20007f5e0ff */
[----:B0-----:R-:W-:Y:S01]  /*1efd0*/  VIADD R59, R7, UR4 ;  /* 0x00000004073b7c36 */ /* 0x001fe20008000000 */
        /* <DEDUP_REMOVED lines=8> */
[----:B---3--:R-:W-:Y:S01]  /*1f060*/  IADD3 R64, P6, R7, R2, RZ ;  /* 0x0000000207407210 */ /* 0x008fe20007fde0ff */
        /* <DEDUP_REMOVED lines=11> */
[C---:B0-----:R-:W-:Y:S01]  /*1f120*/  IADD3 R56, P3, R7.reuse, R2, RZ ;  /* 0x0000000207387210 */ /* 0x041fe20007f7e0ff */
[C---:B------:R-:W-:Y:S01]  /*1f130*/  VIADD R66, R7.reuse, UR4 ;  /* 0x0000000407427c36 */ /* 0x040fe20008000000 */
[----:B------:R-:W-:Y:S01]  /*1f140*/  ISETP.LT.AND P2, PT, R110, UR5, !P0 ;  /* 0x000000056e007c0c */ /* 0x000fe2000c741270 */
[----:B------:R-:W-:Y:S01]  /*1f150*/  ULDC UR4, c[0x0][0x22c] ;  /* 0x00008b0000047ab9 */ /* 0x000fe20000000800 */
[----:B------:R-:W-:Y:S01]  /*1f160*/  LEA.HI.X.SX32 R57, R7, R3, 0x1, P3 ;  /* 0x0000000307397211 */ /* 0x000fe200018f0eff */
[----:B------:R-:W-:Y:S01]  /*1f170*/  ULDC UR5, c[0x0][0x22c] ;  /* 0x00008b0000057ab9 */ /* 0x000fe20000000800 */
[----:B------:R-:W-:-:S02]  /*1f180*/  PRMT R7, R86, 0x7773, RZ ;  /* 0x0000777356077816 */ /* 0x000fc400000000ff */
[----:B---3--:R-:W-:-:S03]  /*1f190*/  IADD3 R58, P3, R66, R2, RZ ;  /* 0x00000002423a7210 */ /* 0x008fc60007f7e0ff */
[----:B------:R0:W-:Y:S01]  /*1f1a0*/  @P4 STG.E.U8 desc[UR14][R56.64], R7 ;  /* 0x0000000738004986 */ /* 0x0001e2000c10110e */
[----:B------:R-:W-:Y:S01]  /*1f1b0*/  ISETP.LT.AND P4, PT, R107, UR4, !P0 ;  /* 0x000000046b007c0c */ /* 0x000fe2000c781270 */
[----:B------:R-:W-:Y:S01]  /*1f1c0*/  ULDC UR4, c[0x0][0x248] ;  /* 0x0000920000047ab9 */ /* 0x000fe20000000800 */
[C---:B------:R-:W-:Y:S01]  /*1f1d0*/  LEA.HI.X.SX32 R59, R66.reuse, R3, 0x1, P3 ;  /* 0x00000003423b7211 */ /* 0x040fe200018f0eff */
[----:B------:R-:W-:Y:S01]  /*1f1e0*/  VIADD R66, R66, UR4 ;  /* 0x0000000442427c36 */ /* 0x000fe20008000000 */
[C---:B----4-:R-:W-:Y:S01]  /*1f1f0*/  PRMT R67, R87.reuse, 0x7772, RZ ;  /* 0x0000777257437816 */ /* 0x050fe200000000ff */
        /* <DEDUP_REMOVED lines=9> */
[C---:B------:R-:W-:Y:S01]  /*1f290*/  VIADD R66, R7.reuse, UR4 ;  /* 0x0000000407427c36 */ /* 0x040fe20008000000 */
[----:B------:R-:W-:Y:S01]  /*1f2a0*/  ISETP.LT.AND P5, PT, R108, UR5, !P0 ;  /* 0x000000056c007c0c */ /* 0x000fe2000c7a1270 */
[----:B------:R-:W-:Y:S01]  /*1f2b0*/  ULDC UR4, c[0x0][0x248] ;  /* 0x0000920000047ab9 */ /* 0x000fe20000000800 */
[CC--:B------:R-:W-:Y:S01]  /*1f2c0*/  IADD3 R56, P2, R7.reuse, R2.reuse, RZ ;  /* 0x0000000207387210 */ /* 0x0c0fe20007f5e0ff */
[----:B------:R0:W-:Y:S01]  /*1f2d0*/  @P6 STG.E.U8 desc[UR14][R64.64], R87 ;  /* 0x0000005740006986 */ /* 0x0001e2000c10110e */
[----:B---3--:R-:W-:Y:S01]  /*1f2e0*/  IADD3 R58, P6, R66, R2, RZ ;  /* 0x00000002423a7210 */ /* 0x008fe20007fde0ff */
        /* <DEDUP_REMOVED lines=11> */
[C---:B0-----:R-:W-:Y:S01]  /*1f3a0*/  IADD3 R64, P4, R66.reuse, R2, RZ ;  /* 0x0000000242407210 */ /* 0x041fe20007f9e0ff */
[----:B------:R-:W-:Y:S01]  /*1f3b0*/  VIADD R7, R66, UR4 ;  /* 0x0000000442077c36 */ /* 0x000fe20008000000 */
[----:B------:R-:W-:Y:S01]  /*1f3c0*/  ISETP.LT.AND P2, PT, R104, UR5, !P0 ;  /* 0x0000000568007c0c */ /* 0x000fe2000c741270 */
[----:B------:R-:W-:Y:S01]  /*1f3d0*/  ULDC UR4, c[0x0][0x22c] ;  /* 0x00008b0000047ab9 */ /* 0x000fe20000000800 */
[----:B------:R-:W-:Y:S01]  /*1f3e0*/  LEA.HI.X.SX32 R65, R66, R3, 0x1, P4 ;  /* 0x0000000342417211 */ /* 0x000fe200020f0eff */
[----:B------:R-:W-:Y:S01]  /*1f3f0*/  ULDC UR5, c[0x0][0x22c] ;  /* 0x00008b0000057ab9 */ /* 0x000fe20000000800 */
[----:B---3--:R-:W-:-:S02]  /*1f400*/  PRMT R77, R81, 0x7770, RZ ;  /* 0x00007770514d7816 */ /* 0x008fc400000000ff */
        /* <DEDUP_REMOVED lines=50> */
[----:B------:R-:W-:Y:S01]  /*1f730*/  @P2 STG.E.U8 desc[UR14][R64.64], R79 ;  /* 0x0000004f40002986 */ /* 0x000fe2000c10110e */
[C---:B----4-:R-:W-:Y:S01]  /*1f740*/  IADD3 R56, P2, R66.reuse, R2, RZ ;  /* 0x0000000242387210 */ /* 0x050fe20007f5e0ff */
        /* <DEDUP_REMOVED lines=9> */
[----:B------:R-:W-:Y:S01]  /*1f7e0*/  ISETP.LT.AND P3, PT, R96, UR5, !P0 ;  /* 0x0000000560007c0c */ /* 0x000fe2000c761270 */
[----:B------:R-:W-:Y:S01]  /*1f7f0*/  ULDC UR5, c[0x0][0x22c] ;  /* 0x00008b0000057ab9 */ /* 0x000fe20000000800 */
[----:B------:R-:W-:Y:S01]  /*1f800*/  IADD3 R50, P6, R66, R2, RZ ;  /* 0x0000000242327210 */ /* 0x000fe20007fde0ff */
[----:B------:R-:W-:Y:S01]  /*1f810*/  ULDC UR4, c[0x0][0x248] ;  /* 0x0000920000047ab9 */ /* 0x000fe20000000800 */
[----:B------:R-:W-:-:S02]  /*1f820*/  LEA.HI.X.SX32 R59, R7, R3, 0x1, P2 ;  /* 0x00000003073b7211 */ /* 0x000fc400010f0eff */
[----:B------:R-:W-:Y:S02]  /*1f830*/  PRMT R67, R81, 0x7772, RZ ;  /* 0x0000777251437816 */ /* 0x000fe400000000ff */
        /* <DEDUP_REMOVED lines=8> */
[CC--:B0-----:R-:W-:Y:S01]  /*1f8c0*/  IADD3 R56, P4, R66.reuse, R2.reuse, RZ ;  /* 0x0000000242387210 */ /* 0x0c1fe20007f9e0ff */
[----:B------:R-:W-:Y:S01]  /*1f8d0*/  VIADD R7, R66, UR4 ;  /* 0x0000000442077c36 */ /* 0x000fe20008000000 */
[----:B------:R-:W-:Y:S01]  /*1f8e0*/  PRMT R65, R82, 0x7772, RZ ;  /* 0x0000777252417816 */ /* 0x000fe200000000ff */
[----:B------:R-:W-:Y:S01]  /*1f8f0*/  ULDC UR4, c[0x0][0x22c] ;  /* 0x00008b0000047ab9 */ /* 0x000fe20000000800 */
[-C--:B------:R-:W-:Y:S02]  /*1f900*/  LEA.HI.X.SX32 R57, R66, R3.reuse, 0x1, P4 ;  /* 0x0000000342397211 */ /* 0x080fe400020f0eff */
[----:B------:R-:W-:Y:S01]  /*1f910*/  ISETP.LT.AND P5, PT, R48, UR5, !P0 ;  /* 0x0000000530007c0c */ /* 0x000fe2000c7a1270 */
[----:B------:R-:W-:Y:S01]  /*1f920*/  ULDC UR5, c[0x0][0x22c] ;  /* 0x00008b0000057ab9 */ /* 0x000fe20000000800 */
[-C--:B------:R-:W-:Y:S01]  /*1f930*/  IADD3 R48, P6, R7, R2.reuse, RZ ;  /* 0x0000000207307210 */ /* 0x080fe20007fde0ff */
        /* <DEDUP_REMOVED lines=8> */
[C---:B----4-:R-:W-:Y:S01]  /*1f9c0*/  VIADD R51, R7.reuse, UR4 ;  /* 0x0000000407337c36 */ /* 0x050fe20008000000 */
[----:B------:R-:W-:Y:S01]  /*1f9d0*/  ULDC UR5, c[0x0][0x22c] ;  /* 0x00008b0000057ab9 */ /* 0x000fe20000000800 */
[----:B------:R3:W-:Y:S01]  /*1f9e0*/  @P2 STG.E.U8 desc[UR14][R48.64], R59 ;  /* 0x0000003b30002986 */ /* 0x0007e2000c10110e */
[----:B------:R-:W-:Y:S01]  /*1f9f0*/  IADD3 R46, P2, R7, R2, RZ ;  /* 0x00000002072e7210 */ /* 0x000fe20007f5e0ff */
[----:B------:R-:W-:Y:S01]  /*1fa00*/  ULDC UR4, c[0x0][0x248] ;  /* 0x0000920000047ab9 */ /* 0x000fe20000000800 */
[----:B------:R-:W-:Y:S01]  /*1fa10*/  ISETP.LT.AND P6, PT, R47, UR5, !P0 ;  /* 0x000000052f007c0c */ /* 0x000fe2000c7c1270 */
[----:B------:R-:W-:Y:S01]  /*1fa20*/  ULDC UR5, c[0x0][0x22c] ;  /* 0x00008b0000057ab9 */ /* 0x000fe20000000800 */
[----:B------:R-:W-:-:S02]  /*1fa30*/  LEA.HI.X.SX32 R47, R7, R3, 0x1, P2 ;  /* 0x00000003072f7211 */ /* 0x000fc400010f0eff */
[CC--:B------:R-:W-:Y:S01]  /*1fa40*/  IADD3 R50, P2, R51.reuse, R2.reuse, RZ ;  /* 0x0000000233327210 */ /* 0x0c0fe20007f5e0ff */
[----:B------:R-:W-:Y:S01]  /*1fa50*/  VIADD R7, R51, UR4 ;  /* 0x0000000433077c36 */ /* 0x000fe20008000000 */
[C---:B0-----:R-:W-:Y:S01]  /*1fa60*/  PRMT R57, R83.reuse, 0x7773, RZ ;  /* 0x0000777353397816 */ /* 0x041fe200000000ff */
[----:B------:R-:W-:Y:S01]  /*1fa70*/  ULDC UR4, c[0x0][0x22c] ;  /* 0x00008b0000047ab9 */ /* 0x000fe20000000800 */
[----:B------:R-:W-:Y:S02]  /*1fa80*/  PRMT R83, R83, 0x7772, RZ ;  /* 0x0000777253537816 */ /* 0x000fe400000000ff */
[----:B------:R-:W-:Y:S02]  /*1fa90*/  LEA.HI.X.SX32 R51, R51, R3, 0x1, P2 ;  /* 0x0000000333337211 */ /* 0x000fe400010f0eff */
[----:B---3--:R-:W-:Y:S01]  /*1faa0*/  IADD3 R48, P2, R7, R2, RZ ;  /* 0x0000000207307210 */ /* 0x008fe20007f5e0ff */
[----:B------:R-:W-:Y:S01]  /*1fab0*/  @P5 STG.E.U8 desc[UR14][R46.64], R83 ;  /* 0x000000532e005986 */ /* 0x000fe2000c10110e */
[----:B------:R-:W-:-:S03]  /*1fac0*/  PRMT R59, R72, 0x7770, RZ ;  /* 0x00007770483b7816 */ /* 0x000fc600000000ff */
[----:B------:R0:W-:Y:S01]  /*1fad0*/  @P4 STG.E.U8 desc[UR14][R50.64], R57 ;  /* 0x0000003932004986 */ /* 0x0001e2000c10110e */
[----:B------:R-:W-:Y:S01]  /*1fae0*/  ISETP.LT.AND P4, PT, R45, UR4, !P0 ;  /* 0x000000042d007c0c */ /* 0x000fe2000c781270 */
[----:B------:R-:W-:Y:S01]  /*1faf0*/  ULDC UR4, c[0x0][0x248] ;  /* 0x0000920000047ab9 */ /* 0x000fe20000000800 */
[CC--:B------:R-:W-:Y:S01]  /*1fb00*/  LEA.HI.X.SX32 R49, R7.reuse, R3.reuse, 0x1, P2 ;  /* 0x0000000307317211 */ /* 0x0c0fe200010f0eff */
[----:B------:R-:W-:Y:S01]  /*1fb10*/  VIADD R7, R7, UR4 ;  /* 0x0000000407077c36 */ /* 0x000fe20008000000 */
[----:B------:R-:W-:Y:S01]  /*1fb20*/  ISETP.LT.AND P5, PT, R42, UR5, !P0 ;  /* 0x000000052a007c0c */ /* 0x000fe2000c7a1270 */
[----:B------:R-:W-:Y:S01]  /*1fb30*/  ULDC UR5, c[0x0][0x22c] ;  /* 0x00008b0000057ab9 */ /* 0x000fe20000000800 */
[----:B------:R-:W-:Y:S01]  /*1fb40*/  ULDC UR4, c[0x0][0x248] ;  /* 0x0000920000047ab9 */ /* 0x000fe20000000800 */
[----:B------:R-:W-:Y:S01]  /*1fb50*/  ISETP.LT.AND P2, PT, R44, UR5, !P0 ;  /* 0x000000052c007c0c */ /* 0x000fe2000c741270 */
[----:B------:R3:W-:Y:S01]  /*1fb60*/  @P3 STG.E.U8 desc[UR14][R48.64], R59 ;  /* 0x0000003b30003986 */ /* 0x0007e2000c10110e */
[CC--:B------:R-:W-:Y:S01]  /*1fb70*/  IADD3 R44, P3, R7.reuse, R2.reuse, RZ ;  /* 0x00000002072c7210 */ /* 0x0c0fe20007f7e0ff */
[C---:B------:R-:W-:Y:S01]  /*1fb80*/  VIADD R42, R7.reuse, UR4 ;  /* 0x00000004072a7c36 */ /* 0x040fe20008000000 */
[----:B------:R-:W-:Y:S01]  /*1fb90*/  ULDC UR4, c[0x0][0x248] ;  /* 0x0000920000047ab9 */ /* 0x000fe20000000800 */
[----:B0-----:R-:W-:Y:S01]  /*1fba0*/  PRMT R57, R72, 0x7771, RZ ;  /* 0x0000777148397816 */ /* 0x001fe200000000ff */
[----:B------:R-:W-:Y:S01]  /*1fbb0*/  ULDC UR5, c[0x0][0x22c] ;  /* 0x00008b0000057ab9 */ /* 0x000fe20000000800 */
[----:B------:R-:W-:Y:S01]  /*1fbc0*/  LEA.HI.X.SX32 R45, R7, R3, 0x1, P3 ;  /* 0x00000003072d7211 */ /* 0x000fe200018f0eff */
[C---:B------:R-:W-:Y:S01]  /*1fbd0*/  VIADD R7, R42.reuse, UR4 ;  /* 0x000000042a077c36 */ /* 0x040fe20008000000 */
[----:B------:R-:W-:Y:S01]  /*1fbe0*/  IADD3 R46, P3, R42, R2, RZ ;  /* 0x000000022a2e7210 */ /* 0x000fe20007f7e0ff */
[----:B------:R-:W-:-:S02]  /*1fbf0*/  ULDC UR4, c[0x0][0x248] ;  /* 0x0000920000047ab9 */ /* 0x000fc40000000800 */
[----:B------:R0:W-:Y:S01]  /*1fc00*/  @P6 STG.E.U8 desc[UR14][R44.64], R57 ;  /* 0x000000392c006986 */ /* 0x0001e2000c10110e */
[-C--:B------:R-:W-:Y:S02]  /*1fc10*/  LEA.HI.X.SX32 R47, R42, R3.reuse, 0x1, P3 ;  /* 0x000000032a2f7211 */ /* 0x080fe400018f0eff */
[----:B------:R-:W-:Y:S02]  /*1fc20*/  IADD3 R42, P6, R7, R2, RZ ;  /* 0x00000002072a7210 */ /* 0x000fe40007fde0ff */
[----:B------:R-:W-:Y:S02]  /*1fc30*/  PRMT R51, R73, 0x7770, RZ ;  /* 0x0000777049337816 */ /* 0x000fe400000000ff */
[----:B------:R-:W-:Y:S01]  /*1fc40*/  ISETP.LT.AND P3, PT, R43, UR5, !P0 ;  /* 0x000000052b007c0c */ /* 0x000fe2000c761270 */
[----:B------:R-:W-:Y:S01]  /*1fc50*/  ULDC UR5, c[0x0][0x22c] ;  /* 0x00008b0000057ab9 */ /* 0x000fe20000000800 */
[C---:B------:R-:W-:Y:S01]  /*1fc60*/  LEA.HI.X.SX32 R43, R7.reuse, R3, 0x1, P6 ;  /* 0x00000003072b7211 */ /* 0x040fe200030f0eff */
[----:B------:R-:W-:Y:S01]  /*1fc70*/  VIADD R7, R7, UR4 ;  /* 0x0000000407077c36 */ /* 0x000fe20008000000 */
[----:B---3--:R-:W-:Y:S01]  /*1fc80*/  PRMT R49, R73, 0x7771, RZ ;  /* 0x0000777149317816 */ /* 0x008fe200000000ff */
[----:B------:R3:W-:Y:S01]  /*1fc90*/  @P5 STG.E.U8 desc[UR14][R46.64], R51 ;  /* 0x000000332e005986 */ /* 0x0007e2000c10110e */
[----:B------:R-:W-:-:S03]  /*1fca0*/  ULDC UR4, c[0x0][0x248] ;  /* 0x0000920000047ab9 */ /* 0x000fc60000000800 */
[----:B------:R4:W-:Y:S01]  /*1fcb0*/  @P4 STG.E.U8 desc[UR14][R42.64], R49 ;  /* 0x000000312a004986 */ /* 0x0009e2000c10110e */
[----:B0-----:R-:W-:-:S04]  /*1fcc0*/  IADD3 R44, P4, R7, R2, RZ ;  /* 0x00000002072c7210 */ /* 0x001fc80007f9e0ff */
[CC--:B------:R-:W-:Y:S01]  /*1fcd0*/  LEA.HI.X.SX32 R45, R7.reuse, R3.reuse, 0x1, P4 ;  /* 0x00000003072d7211 */ /* 0x0c0fe200020f0eff */
[----:B---3--:R-:W-:Y:S01]  /*1fce0*/  VIADD R46, R7, UR4 ;  /* 0x00000004072e7c36 */ /* 0x008fe20008000000 */
[----:B------:R-:W-:Y:S01]  /*1fcf0*/  PRMT R7, R74, 0x7770, RZ ;  /* 0x000077704a077816 */ /* 0x000fe200000000ff */
[----:B------:R-:W-:Y:S01]  /*1fd00*/  ULDC UR4, c[0x0][0x22c] ;  /* 0x00008b0000047ab9 */ /* 0x000fe20000000800 */
[----:B------:R-:W-:Y:S01]  /*1fd10*/  ISETP.LT.AND P6, PT, R40, UR5, !P0 ;  /* 0x0000000528007c0c */ /* 0x000fe2000c7c1270 */
[----:B------:R-:W-:Y:S01]  /*1fd20*/  ULDC UR5, c[0x0][0x22c] ;  /* 0x00008b0000057ab9 */ /* 0x000fe20000000800 */
[C---:B------:R-:W-:Y:S01]  /*1fd30*/  IADD3 R40, P4, R46.reuse, R2, RZ ;  /* 0x000000022e287210 */ /* 0x040fe20007f9e0ff */
        /* <DEDUP_REMOVED lines=8> */
[CC--:B----4-:R-:W-:Y:S01]  /*1fdc0*/  IADD3 R42, P3, R46.reuse, R2.reuse, RZ ;  /* 0x000000022e2a7210 */ /* 0x0d0fe20007f7e0ff */
[C---:B0-----:R-:W-:Y:S01]  /*1fdd0*/  VIADD R7, R46.reuse, UR4 ;  /* 0x000000042e077c36 */ /* 0x041fe20008000000 */
[----:B------:R-:W-:Y:S01]  /*1fde0*/  ISETP.LT.AND P5, PT, R37, UR5, !P0 ;  /* 0x0000000525007c0c */ /* 0x000fe2000c7a1270 */
[----:B------:R-:W-:Y:S01]  /*1fdf0*/  ULDC UR4, c[0x0][0x248] ;  /* 0x0000920000047ab9 */ /* 0x000fe20000000800 */
[-C--:B------:R-:W-:Y:S01]  /*1fe00*/  LEA.HI.X.SX32 R43, R46, R3.reuse, 0x1, P3 ;  /* 0x000000032e2b7211 */ /* 0x080fe200018f0eff */
[----:B------:R-:W-:Y:S01]  /*1fe10*/  ULDC UR5, c[0x0][0x22c] ;  /* 0x00008b0000057ab9 */ /* 0x000fe20000000800 */
[CC--:B------:R-:W-:Y:S01]  /*1fe20*/  IADD3 R44, P3, R7.reuse, R2.reuse, RZ ;  /* 0x00000002072c7210 */ /* 0x0c0fe20007f7e0ff */
[----:B------:R-:W-:Y:S01]  /*1fe30*/  VIADD R37, R7, UR4 ;  /* 0x0000000407257c36 */ /* 0x000fe20008000000 */
[----:B------:R-:W-:Y:S01]  /*1fe40*/  PRMT R51, R75, 0x7770, RZ ;  /* 0x000077704b337816 */ /* 0x000fe200000000ff */
[----:B------:R-:W-:Y:S01]  /*1fe50*/  ULDC UR4, c[0x0][0x248] ;  /* 0x0000920000047ab9 */ /* 0x000fe20000000800 */
[----:B------:R-:W-:Y:S01]  /*1fe60*/  ISETP.LT.AND P4, PT, R39, UR5, !P0 ;  /* 0x0000000527007c0c */ /* 0x000fe2000c781270 */
[----:B------:R-:W-:Y:S01]  /*1fe70*/  ULDC UR5, c[0x0][0x22c] ;  /* 0x00008b0000057ab9 */ /* 0x000fe20000000800 */
[----:B------:R-:W-:Y:S01]  /*1fe80*/  LEA.HI.X.SX32 R45, R7, R3, 0x1, P3 ;  /* 0x00000003072d7211 */ /* 0x000fe200018f0eff */
[----:B------:R0:W-:Y:S01]  /*1fe90*/  @P6 STG.E.U8 desc[UR14][R42.64], R51 ;  /* 0x000000332a006986 */ /* 0x0001e2000c10110e */
[----:B------:R-:W-:Y:S01]  /*1fea0*/  ISETP.LT.AND P3, PT, R38, UR5, !P0 ;  /* 0x0000000526007c0c */ /* 0x000fe2000c761270 */
[----:B------:R-:W-:Y:S01]  /*1feb0*/  ULDC UR5, c[0x0][0x22c] ;  /* 0x00008b0000057ab9 */ /* 0x000fe20000000800 */
[----:B------:R-:W-:-:S02]  /*1fec0*/  IADD3 R38, P6, R37, R2, RZ ;  /* 0x0000000225267210 */ /* 0x000fc40007fde0ff */
[----:B------:R-:W-:Y:S02]  /*1fed0*/  PRMT R49, R75, 0x7771, RZ ;  /* 0x000077714b317816 */ /* 0x000fe400000000ff */
[C---:B------:R-:W-:Y:S01]  /*1fee0*/  LEA.HI.X.SX32 R39, R37.reuse, R3, 0x1, P6 ;  /* 0x0000000325277211 */ /* 0x040fe200030f0eff */
[----:B------:R-:W-:Y:S01]  /*1fef0*/  VIADD R37, R37, UR4 ;  /* 0x0000000425257c36 */ /* 0x000fe20008000000 */
[----:B---3--:R-:W-:Y:S01]  /*1ff00*/  PRMT R47, R72, 0x7772, RZ ;  /* 0x00007772482f7816 */ /* 0x008fe200000000ff */
[----:B------:R3:W-:Y:S01]  /*1ff10*/  @P5 STG.E.U8 desc[UR14][R44.64], R49 ;  /* 0x000000312c005986 */ /* 0x0007e2000c10110e */
[----:B------:R-:W-:-:S03]  /*1ff20*/  ULDC UR4, c[0x0][0x248] ;  /* 0x0000920000047ab9 */ /* 0x000fc60000000800 */
[----:B------:R4:W-:Y:S01]  /*1ff30*/  @P2 STG.E.U8 desc[UR14][R38.64], R47 ;  /* 0x0000002f26002986 */ /* 0x0009e2000c10110e */
[CC--:B------:R-:W-:Y:S01]  /*1ff40*/  IADD3 R40, P2, R37.reuse, R2.reuse, RZ ;  /* 0x0000000225287210 */ /* 0x0c0fe20007f5e0ff */
[C---:B------:R-:W-:Y:S01]  /*1ff50*/  VIADD R7, R37.reuse, UR4 ;  /* 0x0000000425077c36 */ /* 0x040fe20008000000 */
[----:B0-----:R-:W-:Y:S01]  /*1ff60*/  PRMT R43, R72, 0x7773, RZ ;  /* 0x00007773482b7816 */ /* 0x001fe200000000ff */
[----:B------:R-:W-:Y:S01]  /*1ff70*/  ULDC UR4, c[0x0][0x22c] ;  /* 0x00008b0000047ab9 */ /* 0x000fe20000000800 */
[-C--:B------:R-:W-:Y:S02]  /*1ff80*/  LEA.HI.X.SX32 R41, R37, R3.reuse, 0x1, P2 ;  /* 0x0000000325297211 */ /* 0x080fe400010f0eff */
[----:B------:R-:W-:Y:S01]  /*1ff90*/  ISETP.LT.AND P6, PT, R34, UR5, !P0 ;  /* 0x0000000522007c0c */ /* 0x000fe2000c7c1270 */
[----:B------:R-:W-:Y:S01]  /*1ffa0*/  ULDC UR5, c[0x0][0x22c] ;  /* 0x00008b0000057ab9 */ /* 0x000fe20000000800 */
[----:B------:R-:W-:Y:S01]  /*1ffb0*/  IADD3 R34, P2, R7, R2, RZ ;  /* 0x0000000207227210 */ /* 0x000fe20007f5e0ff */
[----:B------:R0:W-:Y:S01]  /*1ffc0*/  @P4 STG.E.U8 desc[UR14][R40.64], R43 ;  /* 0x0000002b28004986 */ /* 0x0001e2000c10110e */
[----:B------:R-:W-:Y:S01]  /*1ffd0*/  ISETP.LT.AND P4, PT, R35, UR4, !P0 ;  /* 0x0000000423007c0c */ /* 0x000fe2000c781270 */
[----:B------:R-:W-:Y:S01]  /*1ffe0*/  ULDC UR4, c[0x0][0x248] ;  /* 0x0000920000047ab9 */ /* 0x000fe20000000800 */
[C---:B------:R-:W-:Y:S01]  /*1fff0*/  LEA.HI.X.SX32 R35, R7.reuse, R3, 0x1, P2 ;  /* 0x0000000307237211 */ /* 0x040fe200010f0eff */
[----:B------:R-:W-:Y:S01]  /*20000*/  VIADD R7, R7, UR4 ;  /* 0x0000000407077c36 */ /* 0x000fe20008000000 */
[----:B---3--:R-:W-:Y:S01]  /*20010*/  PRMT R45, R73, 0x7772, RZ ;  /* 0x00007772492d7816 */ /* 0x008fe200000000ff */
[----:B------:R-:W-:Y:S01]  /*20020*/  ULDC UR4, c[0x0][0x248] ;  /* 0x0000920000047ab9 */ /* 0x000fe20000000800 */
[----:B------:R-:W-:Y:S01]  /*20030*/  ISETP.LT.AND P5, PT, R36, UR5, !P0 ;  /* 0x0000000524007c0c */ /* 0x000fe2000c7a1270 */
[----:B------:R-:W-:-:S02]  /*20040*/  ULDC UR5, c[0x0][0x22c] ;  /* 0x00008b0000057ab9 */ /* 0x000fc40000000800 */
[----:B------:R-:W-:Y:S01]  /*20050*/  ISETP.LT.AND P2, PT, R33, UR5, !P0 ;  /* 0x0000000521007c0c */ /* 0x000fe2000c741270 */
[----:B------:R3:W-:Y:S01]  /*20060*/  @P3 STG.E.U8 desc[UR14][R34.64], R45 ;  /* 0x0000002d22003986 */ /* 0x0007e2000c10110e */
[CC--:B------:R-:W-:Y:S01]  /*20070*/  IADD3 R36, P3, R7.reuse, R2.reuse, RZ ;  /* 0x0000000207247210 */ /* 0x0c0fe20007f7e0ff */
[----:B------:R-:W-:Y:S01]  /*20080*/  VIADD R33, R7, UR4 ;  /* 0x0000000407217c36 */ /* 0x000fe20008000000 */
[----:B------:R-:W-:Y:S01]  /*20090*/  ULDC UR4, c[0x0][0x248] ;  /* 0x0000920000047ab9 */ /* 0x000fe20000000800 */
[----:B------:R-:W-:Y:S01]  /*200a0*/  PRMT R73, R73, 0x7773, RZ ;  /* 0x0000777349497816 */ /* 0x000fe200000000ff */
[----:B------:R-:W-:Y:S01]  /*200b0*/  ULDC UR5, c[0x0][0x22c] ;  /* 0x00008b0000057ab9 */ /* 0x000fe20000000800 */
[----:B------:R-:W-:Y:S01]  /*200c0*/  LEA.HI.X.SX32 R37, R7, R3, 0x1, P3 ;  /* 0x0000000307257211 */ /* 0x000fe200018f0eff */
[C---:B------:R-:W-:Y:S01]  /*200d0*/  VIADD R7, R33.reuse, UR4 ;  /* 0x0000000421077c36 */ /* 0x040fe20008000000 */
[----:B----4-:R-:W-:Y:S01]  /*200e0*/  IADD3 R38, P3, R33, R2, RZ ;  /* 0x0000000221267210 */ /* 0x010fe20007f7e0ff */
[----:B------:R-:W-:-:S02]  /*200f0*/  ULDC UR4, c[0x0][0x248] ;  /* 0x0000920000047ab9 */ /* 0x000fc40000000800 */
[----:B------:R4:W-:Y:S01]  /*20100*/  @P6 STG.E.U8 desc[UR14][R36.64], R73 ;  /* 0x0000004924006986 */ /* 0x0009e2000c10110e */
[-C--:B------:R-:W-:Y:S02]  /*20110*/  LEA.HI.X.SX32 R39, R33, R3.reuse, 0x1, P3 ;  /* 0x0000000321277211 */ /* 0x080fe400018f0eff */
[----:B------:R-:W-:Y:S01]  /*20120*/  ISETP.LT.AND P3, PT, R32, UR5, !P0 ;  /* 0x0000000520007c0c */ /* 0x000fe2000c761270 */
[----:B------:R-:W-:Y:S01]  /*20130*/  ULDC UR5, c[0x0][0x22c] ;  /* 0x00008b0000057ab9 */ /* 0x000fe20000000800 */
[C---:B------:R-:W-:Y:S02]  /*20140*/  IADD3 R32, P6, R7.reuse, R2, RZ ;  /* 0x0000000207207210 */ /* 0x040fe40007fde0ff */
[C---:B0-----:R-:W-:Y:S02]  /*20150*/  PRMT R43, R74.reuse, 0x7772, RZ ;  /* 0x000077724a2b7816 */ /* 0x041fe400000000ff */
[C---:B------:R-:W-:Y:S01]  /*20160*/  LEA.HI.X.SX32 R33, R7.reuse, R3, 0x1, P6 ;  /* 0x0000000307217211 */ /* 0x040fe200030f0eff */
[----:B------:R-:W-:Y:S01]  /*20170*/  VIADD R7, R7, UR4 ;  /* 0x0000000407077c36 */ /* 0x000fe20008000000 */
[----:B------:R-:W-:Y:S01]  /*20180*/  PRMT R41, R74, 0x7773, RZ ;  /* 0x000077734a297816 */ /* 0x000fe200000000ff */
[----:B------:R-:W-:Y:S01]  /*20190*/  @P5 STG.E.U8 desc[UR14][R38.64], R43 ;  /* 0x0000002b26005986 */ /* 0x000fe2000c10110e */
[----:B------:R-:W-:-:S03]  /*201a0*/  ULDC UR4, c[0x0][0x248] ;  /* 0x0000920000047ab9 */ /* 0x000fc60000000800 */
[----:B------:R0:W-:Y:S01]  /*201b0*/  @P4 STG.E.U8 desc[UR14][R32.64], R41 ;  /* 0x0000002920004986 */ /* 0x0001e2000c10110e */
[CC--:B---3--:R-:W-:Y:S01]  /*201c0*/  IADD3 R34, P4, R7.reuse, R2.reuse, RZ ;  /* 0x0000000207227210 */ /* 0x0c8fe20007f9e0ff */
[C---:B----4-:R-:W-:Y:S01]  /*201d0*/  VIADD R36, R7.reuse, UR4 ;  /* 0x0000000407247c36 */ /* 0x050fe20008000000 */
[----:B------:R-:W-:Y:S01]  /*201e0*/  ISETP.LT.AND P6, PT, R30, UR5, !P0 ;  /* 0x000000051e007c0c */ /* 0x000fe2000c7c1270 */
[----:B------:R-:W-:Y:S01]  /*201f0*/  ULDC UR4, c[0x0][0x22c] ;  /* 0x00008b0000047ab9 */ /* 0x000fe20000000800 */
[----:B------:R-:W-:Y:S01]  /*20200*/  LEA.HI.X.SX32 R35, R7, R3, 0x1, P4 ;  /* 0x0000000307237211 */ /* 0x000fe200020f0eff */
[----:B------:R-:W-:Y:S01]  /*20210*/  ULDC UR5, c[0x0][0x22c] ;  /* 0x00008b0000057ab9 */ /* 0x000fe20000000800 */
[----:B------:R-:W-:Y:S02]  /*20220*/  PRMT R7, R75, 0x7772, RZ ;  /* 0x000077724b077816 */ /* 0x000fe400000000ff */
[----:B------:R-:W-:-:S03]  /*20230*/  IADD3 R30, P4, R36, R2, RZ ;  /* 0x00000002241e7210 */ /* 0x000fc60007f9e0ff */
[----:B------:R3:W-:Y:S01]  /*20240*/  @P2 STG.E.U8 desc[UR14][R34.64], R7 ;  /* 0x0000000722002986 */ /* 0x0007e2000c10110e */
[----:B------:R-:W-:Y:S01]  /*20250*/  ISETP.LT.AND P2, PT, R31, UR4, !P0 ;  /* 0x000000041f007c0c */ /* 0x000fe2000c741270 */
[----:B------:R-:W-:Y:S01]  /*20260*/  ULDC UR4, c[0x0][0x248] ;  /* 0x0000920000047ab9 */ /* 0x000fe20000000800 */
[----:B------:R-:W-:Y:S02]  /*20270*/  PRMT R75, R75, 0x7773, RZ ;  /* 0x000077734b4b7816 */ /* 0x000fe400000000ff */
[C---:B------:R-:W-:Y:S01]  /*20280*/  LEA.HI.X.SX32 R31, R36.reuse, R3, 0x1, P4 ;  /* 0x00000003241f7211 */ /* 0x040fe200020f0eff */
[----:B------:R-:W-:Y:S01]  /*20290*/  VIADD R36, R36, UR4 ;  /* 0x0000000424247c36 */ /* 0x000fe20008000000 */
[----:B------:R-:W-:-:S03]  /*202a0*/  ULDC UR4, c[0x0][0x248] ;  /* 0x0000920000047ab9 */ /* 0x000fc60000000800 */
[----:B------:R4:W-:Y:S01]  /*202b0*/  @P3 STG.E.U8 desc[UR14][R30.64], R75 ;  /* 0x0000004b1e003986 */ /* 0x0009e2000c10110e */
[CC--:B0-----:R-:W-:Y:S01]  /*202c0*/  IADD3 R32, P3, R36.reuse, R2.reuse, RZ ;  /* 0x0000000224207210 */ /* 0x0c1fe20007f7e0ff */
[C---:B---3--:R-:W-:Y:S01]  /*202d0*/  VIADD R7, R36.reuse, UR4 ;  /* 0x0000000424077c36 */ /* 0x048fe20008000000 */
        /* <DEDUP_REMOVED lines=18> */
[----:B------:R-:W-:Y:S01]  /*20400*/  PRMT R37, R69, 0x7770, RZ ;  /* 0x0000777045257816 */ /* 0x000fe200000000ff */
[----:B------:R-:W-:Y:S01]  /*20410*/  @P5 STG.E.U8 desc[UR14][R34.64], R39 ;  /* 0x0000002722005986 */ /* 0x000fe2000c10110e */
[----:B------:R-:W-:-:S03]  /*20420*/  ULDC UR4, c[0x0][0x248] ;  /* 0x0000920000047ab9 */ /* 0x000fc60000000800 */
[----:B------:R3:W-:Y:S01]  /*20430*/  @P2 STG.E.U8 desc[UR14][R28.64], R37 ;  /* 0x000000251c002986 */ /* 0x0007e2000c10110e */
[CC--:B----4-:R-:W-:Y:S01]  /*20440*/  IADD3 R30, P2, R27.reuse, R2.reuse, RZ ;  /* 0x000000021b1e7210 */ /* 0x0d0fe20007f5e0ff */
[C---:B------:R-:W-:Y:S01]  /*20450*/  VIADD R7, R27.reuse, UR4 ;  /* 0x000000041b077c36 */ /* 0x040fe20008000000 */
[----:B------:R-:W-:Y:S02]  /*20460*/  ULDC UR4, c[0x0][0x22c] ;  /* 0x00008b0000047ab9 */ /* 0x000fe40000000800 */
[----:B------:R-:W-:Y:S02]  /*20470*/  LEA.HI.X.SX32 R31, R27, R3, 0x1, P2 ;  /* 0x000000031b1f7211 */ /* 0x000fe400010f0eff */
[----:B------:R-:W-:Y:S02]  /*20480*/  PRMT R27, R69, 0x7771, RZ ;  /* 0x00007771451b7816 */ /* 0x000fe400000000ff */
[----:B0-----:R-:W-:-:S03]  /*20490*/  IADD3 R32, P2, R7, R2, RZ ;  /* 0x0000000207207210 */ /* 0x001fc60007f5e0ff */
[----:B------:R0:W-:Y:S01]  /*204a0*/  @P4 STG.E.U8 desc[UR14][R30.64], R27 ;  /* 0x0000001b1e004986 */ /* 0x0001e2000c10110e */
[----:B------:R-:W-:Y:S01]  /*204b0*/  ISETP.LT.AND P4, PT, R26, UR4, !P0 ;  /* 0x000000041a007c0c */ /* 0x000fe2000c781270 */
[----:B------:R-:W-:Y:S01]  /*204c0*/  ULDC UR4, c[0x0][0x248] ;  /* 0x0000920000047ab9 */ /* 0x000fe20000000800 */
[----:B------:R-:W-:Y:S01]  /*204d0*/  ISETP.LT.AND P6, PT, R25, UR5, !P0 ;  /* 0x0000000519007c0c */ /* 0x000fe2000c7c1270 */
[----:B------:R-:W-:Y:S01]  /*204e0*/  ULDC UR5, c[0x0][0x22c] ;  /* 0x00008b0000057ab9 */ /* 0x000fe20000000800 */
[CC--:B------:R-:W-:Y:S01]  /*204f0*/  LEA.HI.X.SX32 R33, R7.reuse, R3.reuse, 0x1, P2 ;  /* 0x0000000307217211 */ /* 0x0c0fe200010f0eff */
[----:B------:R-:W-:Y:S01]  /*20500*/  VIADD R7, R7, UR4 ;  /* 0x0000000407077c36 */ /* 0x000fe20008000000 */
[----:B---3--:R-:W-:Y:S01]  /*20510*/  PRMT R29, R70, 0x7770, RZ ;  /* 0x00007770461d7816 */ /* 0x008fe200000000ff */
[----:B------:R-:W-:Y:S01]  /*20520*/  ULDC UR4, c[0x0][0x248] ;  /* 0x0000920000047ab9 */ /* 0x000fe20000000800 */
[----:B------:R-:W-:Y:S01]  /*20530*/  ISETP.LT.AND P5, PT, R22, UR5, !P0 ;  /* 0x0000000516007c0c */ /* 0x000fe2000c7a1270 */
[----:B------:R-:W-:Y:S01]  /*20540*/  ULDC UR5, c[0x0][0x22c] ;  /* 0x00008b0000057ab9 */ /* 0x000fe20000000800 */
[C---:B------:R-:W-:Y:S01]  /*20550*/  VIADD R22, R7.reuse, UR4 ;  /* 0x0000000407167c36 */ /* 0x040fe20008000000 */
[----:B------:R-:W-:Y:S01]  /*20560*/  ISETP.LT.AND P2, PT, R24, UR5, !P0 ;  /* 0x0000000518007c0c */ /* 0x000fe2000c741270 */
[----:B------:R3:W-:Y:S01]  /*20570*/  @P3 STG.E.U8 desc[UR14][R32.64], R29 ;  /* 0x0000001d20003986 */ /* 0x0007e2000c10110e */
[CC--:B------:R-:W-:Y:S01]  /*20580*/  IADD3 R24, P3, R7.reuse, R2.reuse, RZ ;  /* 0x0000000207187210 */ /* 0x0c0fe20007f7e0ff */
[----:B------:R-:W-:Y:S01]  /*20590*/  ULDC UR4, c[0x0][0x248] ;  /* 0x0000920000047ab9 */ /* 0x000fe20000000800 */
[----:B------:R-:W-:Y:S01]  /*205a0*/  PRMT R35, R70, 0x7771, RZ ;  /* 0x0000777146237816 */ /* 0x000fe200000000ff */
[----:B------:R-:W-:Y:S01]  /*205b0*/  ULDC UR5, c[0x0][0x22c] ;  /* 0x00008b0000057ab9 */ /* 0x000fe20000000800 */
[----:B------:R-:W-:Y:S01]  /*205c0*/  LEA.HI.X.SX32 R25, R7, R3, 0x1, P3 ;  /* 0x0000000307197211 */ /* 0x000fe200018f0eff */
[C---:B------:R-:W-:Y:S01]  /*205d0*/  VIADD R7, R22.reuse, UR4 ;  /* 0x0000000416077c36 */ /* 0x040fe20008000000 */
[----:B------:R-:W-:Y:S01]  /*205e0*/  IADD3 R26, P3, R22, R2, RZ ;  /* 0x00000002161a7210 */ /* 0x000fe20007f7e0ff */
[----:B------:R-:W-:-:S02]  /*205f0*/  ULDC UR4, c[0x0][0x248] ;  /* 0x0000920000047ab9 */ /* 0x000fc40000000800 */
[----:B------:R4:W-:Y:S01]  /*20600*/  @P6 STG.E.U8 desc[UR14][R24.64], R35 ;  /* 0x0000002318006986 */ /* 0x0009e2000c10110e */
[-C--:B0-----:R-:W-:Y:S02]  /*20610*/  LEA.HI.X.SX32 R27, R22, R3.reuse, 0x1, P3 ;  /* 0x00000003161b7211 */ /* 0x081fe400018f0eff */
        /* <DEDUP_REMOVED lines=10> */
[----:B----4-:R-:W-:-:S04]  /*206c0*/  IADD3 R24, P4, R7, R2, RZ ;  /* 0x0000000207187210 */ /* 0x010fc80007f9e0ff */
[CC--:B------:R-:W-:Y:S01]  /*206d0*/  LEA.HI.X.SX32 R25, R7.reuse, R3.reuse, 0x1, P4 ;  /* 0x0000000307197211 */ /* 0x0c0fe200020f0eff */
[----:B0-----:R-:W-:Y:S01]  /*206e0*/  VIADD R26, R7, UR4 ;  /* 0x00000004071a7c36 */ /* 0x001fe20008000000 */
        /* <DEDUP_REMOVED lines=13> */
[CC--:B---3--:R-:W-:Y:S01]  /*207c0*/  IADD3 R22, P3, R26.reuse, R2.reuse, RZ ;  /* 0x000000021a167210 */ /* 0x0c8fe20007f7e0ff */
        /* <DEDUP_REMOVED lines=12> */
[----:B------:R-:W-:Y:S01]  /*20890*/  @P6 STG.E.U8 desc[UR14][R22.64], R29 ;  /* 0x0000001d16006986 */ /* 0x000fe2000c10110e */
[----:B------:R-:W-:Y:S01]  /*208a0*/  ISETP.LT.AND P3, PT, R18, UR5, !P0 ;  /* 0x0000000512007c0c */ /* 0x000fe2000c761270 */
[----:B------:R-:W-:Y:S01]  /*208b0*/  ULDC UR5, c[0x0][0x22c] ;  /* 0x00008b0000057ab9 */ /* 0x000fe20000000800 */
[----:B------:R-:W-:-:S02]  /*208c0*/  IADD3 R18, P6, R17, R2, RZ ;  /* 0x0000000211127210 */ /* 0x000fc40007fde0ff */
[----:B------:R-:W-:Y:S02]  /*208d0*/  PRMT R69, R69, 0x7773, RZ ;  /* 0x0000777345457816 */ /* 0x000fe400000000ff */
[C---:B------:R-:W-:Y:S01]  /*208e0*/  LEA.HI.X.SX32 R19, R17.reuse, R3, 0x1, P6 ;  /* 0x0000000311137211 */ /* 0x040fe200030f0eff */
[----:B------:R-:W-:Y:S01]  /*208f0*/  VIADD R17, R17, UR4 ;  /* 0x0000000411117c36 */ /* 0x000fe20008000000 */
[----:B----4-:R-:W-:Y:S01]  /*20900*/  PRMT R27, R70, 0x7772, RZ ;  /* 0x00007772461b7816 */ /* 0x010fe200000000ff */
[----:B------:R0:W-:Y:S01]  /*20910*/  @P5 STG.E.U8 desc[UR14][R24.64], R69 ;  /* 0x0000004518005986 */ /* 0x0001e2000c10110e */
[----:B------:R-:W-:-:S03]  /*20920*/  ULDC UR4, c[0x0][0x248] ;  /* 0x0000920000047ab9 */ /* 0x000fc60000000800 */
[----:B------:R3:W-:Y:S01]  /*20930*/  @P2 STG.E.U8 desc[UR14][R18.64], R27 ;  /* 0x0000001b12002986 */ /* 0x0007e2000c10110e */
[CC--:B------:R-:W-:Y:S01]  /*20940*/  IADD3 R20, P2, R17.reuse, R2.reuse, RZ ;  /* 0x0000000211147210 */ /* 0x0c0fe20007f5e0ff */
[C---:B------:R-:W-:Y:S01]  /*20950*/  VIADD R7, R17.reuse, UR4 ;  /* 0x0000000411077c36 */ /* 0x040fe20008000000 */
[----:B------:R-:W-:Y:S01]  /*20960*/  ISETP.LT.AND P6, PT, R14, UR5, !P0 ;  /* 0x000000050e007c0c */ /* 0x000fe2000c7c1270 */
[----:B------:R-:W-:Y:S01]  /*20970*/  ULDC UR4, c[0x0][0x22c] ;  /* 0x00008b0000047ab9 */ /* 0x000fe20000000800 */
[----:B------:R-:W-:Y:S01]  /*20980*/  LEA.HI.X.SX32 R21, R17, R3, 0x1, P2 ;  /* 0x0000000311157211 */ /* 0x000fe200010f0eff */
[----:B------:R-:W-:Y:S01]  /*20990*/  ULDC UR5, c[0x0][0x22c] ;  /* 0x00008b0000057ab9 */ /* 0x000fe20000000800 */
[----:B0-----:R-:W-:Y:S02]  /*209a0*/  PRMT R25, R70, 0x7773, RZ ;  /* 0x0000777346197816 */ /* 0x001fe400000000ff */
[----:B------:R-:W-:-:S03]  /*209b0*/  IADD3 R14, P2, R7, R2, RZ ;  /* 0x00000002070e7210 */ /* 0x000fc60007f5e0ff */
[----:B------:R1:W-:Y:S01]  /*209c0*/  @P4 STG.E.U8 desc[UR14][R20.64], R25 ;  /* 0x0000001914004986 */ /* 0x0003e2000c10110e */
[----:B------:R-:W-:Y:S01]  /*209d0*/  ISETP.LT.AND P4, PT, R15, UR4, !P0 ;  /* 0x000000040f007c0c */ /* 0x000fe2000c781270 */
[----:B------:R-:W-:Y:S01]  /*209e0*/  ULDC UR4, c[0x0][0x248] ;  /* 0x0000920000047ab9 */ /* 0x000fe20000000800 */
[CC--:B------:R-:W-:Y:S01]  /*209f0*/  LEA.HI.X.SX32 R15, R7.reuse, R3.reuse, 0x1, P2 ;  /* 0x00000003070f7211 */ /* 0x0c0fe200010f0eff */
[----:B------:R-:W-:Y:S01]  /*20a00*/  VIADD R7, R7, UR4 ;  /* 0x0000000407077c36 */ /* 0x000fe20008000000 */
[----:B------:R-:W-:Y:S01]  /*20a10*/  PRMT R23, R71, 0x7772, RZ ;  /* 0x0000777247177816 */ /* 0x000fe200000000ff */
[----:B------:R-:W-:Y:S01]  /*20a20*/  ULDC UR4, c[0x0][0x248] ;  /* 0x0000920000047ab9 */ /* 0x000fe20000000800 */
[----:B------:R-:W-:Y:S01]  /*20a30*/  ISETP.LT.AND P5, PT, R16, UR5, !P0 ;  /* 0x0000000510007c0c */ /* 0x000fe2000c7a1270 */
[----:B------:R-:W-:Y:S02]  /*20a40*/  ULDC UR5, c[0x0][0x22c] ;  /* 0x00008b0000057ab9 */ /* 0x000fe40000000800 */
        /* <DEDUP_REMOVED lines=9> */
[----:B---3--:R-:W-:Y:S01]  /*20ae0*/  IADD3 R18, P3, R13, R2, RZ ;  /* 0x000000020d127210 */ /* 0x008fe20007f7e0ff */
[----:B------:R-:W-:-:S02]  /*20af0*/  ULDC UR4, c[0x0][0x248] ;  /* 0x0000920000047ab9 */ /* 0x000fc40000000800 */
[----:B------:R3:W-:Y:S01]  /*20b00*/  @P6 STG.E.U8 desc[UR14][R16.64], R71 ;  /* 0x0000004710006986 */ /* 0x0007e2000c10110e */
[-C--:B------:R-:W-:Y:S02]  /*20b10*/  LEA.HI.X.SX32 R19, R13, R3.reuse, 0x1, P3 ;  /* 0x000000030d137211 */ /* 0x080fe400018f0eff */
[----:B------:R-:W-:Y:S01]  /*20b20*/  ISETP.LT.AND P3, PT, R12, UR5, !P0 ;  /* 0x000000050c007c0c */ /* 0x000fe2000c761270 */
[----:B------:R-:W-:Y:S01]  /*20b30*/  ULDC UR5, c[0x0][0x22c] ;  /* 0x00008b0000057ab9 */ /* 0x000fe20000000800 */
[C---:B------:R-:W-:Y:S02]  /*20b40*/  IADD3 R12, P6, R7.reuse, R2, RZ ;  /* 0x00000002070c7210 */ /* 0x040fe40007fde0ff */
[C---:B-1----:R-:W-:Y:S02]  /*20b50*/  PRMT R25, R60.reuse, 0x7770, RZ ;  /* 0x000077703c197816 */ /* 0x042fe400000000ff */
[C---:B------:R-:W-:Y:S01]  /*20b60*/  LEA.HI.X.SX32 R13, R7.reuse, R3, 0x1, P6 ;  /* 0x00000003070d7211 */ /* 0x040fe200030f0eff */
[----:B------:R-:W-:Y:S01]  /*20b70*/  VIADD R7, R7, UR4 ;  /* 0x0000000407077c36 */ /* 0x000fe20008000000 */
[----:B------:R-:W-:Y:S01]  /*20b80*/  PRMT R21, R60, 0x7771, RZ ;  /* 0x000077713c157816 */ /* 0x000fe200000000ff */
[----:B------:R-:W-:Y:S01]  /*20b90*/  @P5 STG.E.U8 desc[UR14][R18.64], R25 ;  /* 0x0000001912005986 */ /* 0x000fe2000c10110e */
[----:B------:R-:W-:Y:S01]  /*20ba0*/  ULDC UR4, c[0x0][0x248] ;  /* 0x0000920000047ab9 */ /* 0x000fe20000000800 */
[----:B------:R-:W-:-:S02]  /*20bb0*/  ISETP.LT.AND P6, PT, R10, UR5, !P0 ;  /* 0x000000050a007c0c */ /* 0x000fc4000c7c1270 */
[----:B------:R1:W-:Y:S01]  /*20bc0*/  @P4 STG.E.U8 desc[UR14][R12.64], R21 ;  /* 0x000000150c004986 */ /* 0x0003e2000c10110e */
[CC--:B0-----:R-:W-:Y:S01]  /*20bd0*/  IADD3 R14, P4, R7.reuse, R2.reuse, RZ ;  /* 0x00000002070e7210 */ /* 0x0c1fe20007f9e0ff */
[----:B------:R-:W-:Y:S01]  /*20be0*/  VIADD R10, R7, UR4 ;  /* 0x00000004070a7c36 */ /* 0x000fe20008000000 */
[----:B------:R-:W-:Y:S01]  /*20bf0*/  ULDC UR5, c[0x0][0x22c] ;  /* 0x00008b0000057ab9 */ /* 0x000fe20000000800 */
[----:B---3--:R-:W-:Y:S01]  /*20c00*/  PRMT R17, R61, 0x7770, RZ ;  /* 0x000077703d117816 */ /* 0x008fe200000000ff */
[----:B------:R-:W-:Y:S01]  /*20c10*/  ULDC UR4, c[0x0][0x22c] ;  /* 0x00008b0000047ab9 */ /* 0x000fe20000000800 */
[-C--:B------:R-:W-:Y:S02]  /*20c20*/  LEA.HI.X.SX32 R15, R7, R3.reuse, 0x1, P4 ;  /* 0x00000003070f7211 */ /* 0x080fe400020f0eff */
[----:B------:R-:W-:Y:S01]  /*20c30*/  ISETP.LT.AND P5, PT, R6, UR5, !P0 ;  /* 0x0000000506007c0c */ /* 0x000fe2000c7a1270 */
[----:B------:R-:W-:Y:S01]  /*20c40*/  ULDC UR5, c[0x0][0x22c] ;  /* 0x00008b0000057ab9 */ /* 0x000fe20000000800 */
[C---:B------:R-:W-:Y:S01]  /*20c50*/  IADD3 R6, P4, R10.reuse, R2, RZ ;  /* 0x000000020a067210 */ /* 0x040fe20007f9e0ff */
[----:B------:R0:W-:Y:S01]  /*20c60*/  @P2 STG.E.U8 desc[UR14][R14.64], R17 ;  /* 0x000000110e002986 */ /* 0x0001e2000c10110e */
[----:B------:R-:W-:Y:S01]  /*20c70*/  ISETP.LT.AND P2, PT, R11, UR4, !P0 ;  /* 0x000000040b007c0c */ /* 0x000fe2000c741270 */
[----:B------:R-:W-:Y:S01]  /*20c80*/  ULDC UR4, c[0x0][0x248] ;  /* 0x0000920000047ab9 */ /* 0x000fe20000000800 */
[----:B------:R-:W-:-:S02]  /*20c90*/  LEA.HI.X.SX32 R7, R10, R3, 0x1, P4 ;  /* 0x000000030a077211 */ /* 0x000fc400020f0eff */
[----:B-1----:R-:W-:Y:S02]  /*20ca0*/  PRMT R21, R61, 0x7771, RZ ;  /* 0x000077713d157816 */ /* 0x002fe400000000ff */
[----:B------:R-:W-:Y:S01]  /*20cb0*/  ISETP.LT.AND P4, PT, R9, UR5, !P0 ;  /* 0x0000000509007c0c */ /* 0x000fe2000c781270 */
[----:B------:R-:W-:Y:S01]  /*20cc0*/  VIADD R9, R10, UR4 ;  /* 0x000000040a097c36 */ /* 0x000fe20008000000 */
[----:B------:R-:W-:Y:S01]  /*20cd0*/  ULDC UR4, c[0x0][0x248] ;  /* 0x0000920000047ab9 */ /* 0x000fe20000000800 */
[----:B------:R1:W-:Y:S01]  /*20ce0*/  @P3 STG.E.U8 desc[UR14][R6.64], R21 ;  /* 0x0000001506003986 */ /* 0x0003e2000c10110e */
[C---:B------:R-:W-:Y:S01]  /*20cf0*/  PRMT R19, R62.reuse, 0x7770, RZ ;  /* 0x000077703e137816 */ /* 0x040fe200000000ff */
[C---:B------:R-:W-:Y:S01]  /*20d00*/  VIADD R13, R9.reuse, UR4 ;  /* 0x00000004090d7c36 */ /* 0x040fe20008000000 */
[CC--:B------:R-:W-:Y:S01]  /*20d10*/  IADD3 R10, P3, R9.reuse, R2.reuse, RZ ;  /* 0x00000002090a7210 */ /* 0x0c0fe20007f7e0ff */
        /* <DEDUP_REMOVED lines=8> */
[-C--:B-1----:R-:W-:Y:S02]  /*20da0*/  IADD3 R6, P6, R9, R2.reuse, RZ ;  /* 0x0000000209067210 */ /* 0x082fe40007fde0ff */
[-C--:B------:R-:W-:Y:S02]  /*20db0*/  LEA.HI.X.SX32 R13, R13, R3.reuse, 0x1, P3 ;  /* 0x000000030d0d7211 */ /* 0x080fe400018f0eff */
[CC--:B------:R-:W-:Y:S01]  /*20dc0*/  LEA.HI.X.SX32 R7, R9.reuse, R3.reuse, 0x1, P6 ;  /* 0x0000000309077211 */ /* 0x0c0fe200030f0eff */
[----:B------:R-:W-:Y:S01]  /*20dd0*/  VIADD R9, R9, UR4 ;  /* 0x0000000409097c36 */ /* 0x000fe20008000000 */
[----:B------:R-:W-:Y:S01]  /*20de0*/  PRMT R15, R63, 0x7770, RZ ;  /* 0x000077703f0f7816 */ /* 0x000fe200000000ff */
[----:B------:R-:W-:Y:S01]  /*20df0*/  @P5 STG.E.U8 desc[UR14][R12.64], R17 ;  /* 0x000000110c005986 */ /* 0x000fe2000c10110e */
[----:B------:R-:W-:Y:S01]  /*20e00*/  ISETP.LT.AND P3, PT, R8, UR5, !P0 ;  /* 0x0000000508007c0c */ /* 0x000fe2000c761270 */
[----:B------:R-:W-:Y:S01]  /*20e10*/  ULDC UR4, c[0x0][0x248] ;  /* 0x0000920000047ab9 */ /* 0x000fe20000000800 */
[----:B------:R-:W-:Y:S01]  /*20e20*/  ULDC UR5, c[0x0][0x22c] ;  /* 0x00008b0000057ab9 */ /* 0x000fe20000000800 */
[----:B------:R1:W-:Y:S01]  /*20e30*/  @P2 STG.E.U8 desc[UR14][R6.64], R15 ;  /* 0x0000000f06002986 */ /* 0x0003e2000c10110e */
[C---:B------:R-:W-:Y:S01]  /*20e40*/  IADD3 R8, P2, R9.reuse, R2, RZ ;  /* 0x0000000209087210 */ /* 0x040fe20007f5e0ff */
[----:B0-----:R-:W-:Y:S01]  /*20e50*/  VIADD R10, R9, UR4 ;  /* 0x00000004090a7c36 */ /* 0x001fe20008000000 */
[----:B------:R-:W-:Y:S01]  /*20e60*/  ISETP.LT.AND P6, PT, R5, UR5, !P0 ;  /* 0x0000000505007c0c */ /* 0x000fe2000c7c1270 */
[----:B------:R-:W-:Y:S01]  /*20e70*/  ULDC UR5, c[0x0][0x22c] ;  /* 0x00008b0000057ab9 */ /* 0x000fe20000000800 */
[----:B------:R-:W-:Y:S01]  /*20e80*/  LEA.HI.X.SX32 R9, R9, R3, 0x1, P2 ;  /* 0x0000000309097211 */ /* 0x000fe200010f0eff */
[----:B------:R-:W-:Y:S01]  /*20e90*/  ULDC UR4, c[0x0][0x22c] ;  /* 0x00008b0000047ab9 */ /* 0x000fe20000000800 */
[----:B------:R-:W-:-:S02]  /*20ea0*/  PRMT R11, R63, 0x7771, RZ ;  /* 0x000077713f0b7816 */ /* 0x000fc400000000ff */
        /* <DEDUP_REMOVED lines=8> */
[----:B-1----:R-:W-:Y:S01]  /*20f30*/  PRMT R15, R60, 0x7772, RZ ;  /* 0x000077723c0f7816 */ /* 0x002fe200000000ff */
[----:B------:R-:W-:-:S04]  /*20f40*/  ULDC UR4, c[0x0][0x248] ;  /* 0x0000920000047ab9 */ /* 0x000fc80000000800 */
[----:B------:R1:W-:Y:S01]  /*20f50*/  @P3 STG.E.U8 desc[UR14][R4.64], R15 ;  /* 0x0000000f04003986 */ /* 0x0003e2000c10110e */
[CC--:B------:R-:W-:Y:S01]  /*20f60*/  IADD3 R6, P3, R10.reuse, R2.reuse, RZ ;  /* 0x000000020a067210 */ /* 0x0c0fe20007f7e0ff */
[----:B0-----:R-:W-:Y:S01]  /*20f70*/  VIADD R9, R10, UR4 ;  /* 0x000000040a097c36 */ /* 0x001fe20008000000 */
[----:B------:R-:W-:Y:S01]  /*20f80*/  ULDC UR4, c[0x0][0x248] ;  /* 0x0000920000047ab9 */ /* 0x000fe20000000800 */
[----:B------:R-:W-:Y:S02]  /*20f90*/  PRMT R13, R60, 0x7773, RZ ;  /* 0x000077733c0d7816 */ /* 0x000fe400000000ff */
[----:B------:R-:W-:Y:S01]  /*20fa0*/  LEA.HI.X.SX32 R7, R10, R3, 0x1, P3 ;  /* 0x000000030a077211 */ /* 0x000fe200018f0eff */
[C---:B------:R-:W-:Y:S01]  /*20fb0*/  VIADD R10, R9.reuse, UR4 ;  /* 0x00000004090a7c36 */ /* 0x040fe20008000000 */
[-C--:B------:R-:W-:Y:S01]  /*20fc0*/  IADD3 R8, P3, R9, R2.reuse, RZ ;  /* 0x0000000209087210 */ /* 0x080fe20007f7e0ff */
[----:B------:R-:W-:Y:S02]  /*20fd0*/  ULDC UR4, c[0x0][0x248] ;  /* 0x0000920000047ab9 */ /* 0x000fe40000000800 */
[----:B------:R0:W-:Y:S01]  /*20fe0*/  @P6 STG.E.U8 desc[UR14][R6.64], R13 ;  /* 0x0000000d06006986 */ /* 0x0001e2000c10110e */
[----:B-1----:R-:W-:-:S02]  /*20ff0*/  IADD3 R4, P6, R10, R2, RZ ;  /* 0x000000020a047210 */ /* 0x002fc40007fde0ff */
[----:B------:R-:W-:Y:S02]  /*21000*/  PRMT R11, R61, 0x7772, RZ ;  /* 0x000077723d0b7816 */ /* 0x000fe400000000ff */
[-C--:B------:R-:W-:Y:S02]  /*21010*/  LEA.HI.X.SX32 R9, R9, R3.reuse, 0x1, P3 ;  /* 0x0000000309097211 */ /* 0x080fe400018f0eff */
[C---:B------:R-:W-:Y:S01]  /*21020*/  LEA.HI.X.SX32 R5, R10.reuse, R3, 0x1, P6 ;  /* 0x000000030a057211 */ /* 0x040fe200030f0eff */
[----:B------:R-:W-:Y:S01]  /*21030*/  VIADD R10, R10, UR4 ;  /* 0x000000040a0a7c36 */ /* 0x000fe20008000000 */
[----:B------:R-:W-:Y:S02]  /*21040*/  PRMT R61, R61, 0x7773, RZ ;  /* 0x000077733d3d7816 */ /* 0x000fe400000000ff */
[----:B------:R-:W-:Y:S01]  /*21050*/  ISETP.LT.AND P2, PT, R161, UR5, !P0 ;  /* 0x00000005a1007c0c */ /* 0x000fe2000c741270 */
[----:B------:R1:W-:Y:S01]  /*21060*/  @P5 STG.E.U8 desc[UR14][R8.64], R11 ;  /* 0x0000000b08005986 */ /* 0x0003e2000c10110e */
[----:B------:R-:W-:Y:S01]  /*21070*/  ULDC UR4, c[0x0][0x248] ;  /* 0x0000920000047ab9 */ /* 0x000fe20000000800 */
[----:B------:R-:W-:-:S02]  /*21080*/  ULDC UR5, c[0x0][0x22c] ;  /* 0x00008b0000057ab9 */ /* 0x000fc40000000800 */
[----:B------:R3:W-:Y:S01]  /*21090*/  @P4 STG.E.U8 desc[UR14][R4.64], R61 ;  /* 0x0000003d04004986 */ /* 0x0007e2000c10110e */
[C---:B0-----:R-:W-:Y:S02]  /*210a0*/  IADD3 R6, P4, R10.reuse, R2, RZ ;  /* 0x000000020a067210 */ /* 0x041fe40007f9e0ff */
[----:B------:R-:W-:Y:S01]  /*210b0*/  ISETP.LT.AND P3, PT, R163, UR5, !P0 ;  /* 0x00000005a3007c0c */ /* 0x000fe2000c761270 */
[----:B------:R-:W-:Y:S01]  /*210c0*/  ULDC UR5, c[0x0][0x22c] ;  /* 0x00008b0000057ab9 */ /* 0x000fe20000000800 */
[----:B------:R-:W-:Y:S02]  /*210d0*/  LEA.HI.X.SX32 R7, R10, R3, 0x1, P4 ;  /* 0x000000030a077211 */ /* 0x000fe400020f0eff */
[----:B------:R-:W-:Y:S01]  /*210e0*/  PRMT R13, R62, 0x7772, RZ ;  /* 0x000077723e0d7816 */ /* 0x000fe200000000ff */
[----:B-1----:R-:W-:Y:S01]  /*210f0*/  VIADD R11, R10, UR4 ;  /* 0x000000040a0b7c36 */ /* 0x002fe20008000000 */
[----:B------:R-:W-:-:S03]  /*21100*/  ULDC UR4, c[0x0][0x22c] ;  /* 0x00008b0000047ab9 */ /* 0x000fc60000000800 */
[----:B------:R0:W-:Y:S01]  /*21110*/  @P2 STG.E.U8 desc[UR14][R6.64], R13 ;  /* 0x0000000d06002986 */ /* 0x0001e2000c10110e */
[----:B------:R-:W-:Y:S02]  /*21120*/  IADD3 R8, P6, R11, R2, RZ ;  /* 0x000000020b087210 */ /* 0x000fe40007fde0ff */
[----:B------:R-:W-:Y:S01]  /*21130*/  ISETP.LT.AND P2, PT, R169, UR4, !P0 ;  /* 0x00000004a9007c0c */ /* 0x000fe2000c741270 */
[----:B------:R-:W-:Y:S01]  /*21140*/  ULDC UR4, c[0x0][0x248] ;  /* 0x0000920000047ab9 */ /* 0x000fe20000000800 */
[C---:B------:R-:W-:Y:S01]  /*21150*/  LEA.HI.X.SX32 R9, R11.reuse, R3, 0x1, P6 ;  /* 0x000000030b097211 */ /* 0x040fe200030f0eff */
[----:B------:R-:W-:Y:S01]  /*21160*/  VIADD R11, R11, UR4 ;  /* 0x000000040b0b7c36 */ /* 0x000fe20008000000 */
[----:B------:R-:W-:Y:S01]  /*21170*/  PRMT R15, R62, 0x7773, RZ ;  /* 0x000077733e0f7816 */ /* 0x000fe200000000ff */
[----:B------:R-:W-:Y:S01]  /*21180*/  ULDC UR4, c[0x0][0x248] ;  /* 0x0000920000047ab9 */ /* 0x000fe20000000800 */
[----:B------:R-:W-:Y:S01]  /*21190*/  ISETP.LT.AND P5, PT, R165, UR5, !P0 ;  /* 0x00000005a5007c0c */ /* 0x000fe2000c7a1270 */
[----:B------:R-:W-:-:S02]  /*211a0*/  ULDC UR5, c[0x0][0x22c] ;  /* 0x00008b0000057ab9 */ /* 0x000fc40000000800 */
[----:B------:R1:W-:Y:S01]  /*211b0*/  @P3 STG.E.U8 desc[UR14][R8.64], R15 ;  /* 0x0000000f08003986 */ /* 0x0003e2000c10110e */
[CC--:B---3--:R-:W-:Y:S01]  /*211c0*/  IADD3 R4, P3, R11.reuse, R2.reuse, RZ ;  /* 0x000000020b047210 */ /* 0x0c8fe20007f7e0ff */
[C---:B0-----:R-:W-:Y:S01]  /*211d0*/  VIADD R7, R11.reuse, UR4 ;  /* 0x000000040b077c36 */ /* 0x041fe20008000000 */
[----:B------:R-:W-:Y:S01]  /*211e0*/  ISETP.LT.AND P4, PT, R166, UR5, !P0 ;  /* 0x00000005a6007c0c */ /* 0x000fe2000c781270 */
[----:B------:R-:W-:Y:S01]  /*211f0*/  ULDC UR4, c[0x0][0x248] ;  /* 0x0000920000047ab9 */ /* 0x000fe20000000800 */
[----:B------:R-:W-:Y:S01]  /*21200*/  LEA.HI.X.SX32 R5, R11, R3, 0x1, P3 ;  /* 0x000000030b057211 */ /* 0x000fe200018f0eff */
[----:B------:R-:W-:Y:S01]  /*21210*/  ULDC UR5, c[0x0][0x22c] ;  /* 0x00008b0000057ab9 */ /* 0x000fe20000000800 */
[C---:B------:R-:W-:Y:S01]  /*21220*/  IADD3 R6, P3, R7.reuse, R2, RZ ;  /* 0x0000000207067210 */ /* 0x040fe20007f7e0ff */
[----:B------:R-:W-:Y:S01]  /*21230*/  VIADD R10, R7, UR4 ;  /* 0x00000004070a7c36 */ /* 0x000fe20008000000 */
[C---:B------:R-:W-:Y:S01]  /*21240*/  PRMT R13, R63.reuse, 0x7773, RZ ;  /* 0x000077733f0d7816 */ /* 0x040fe200000000ff */
[----:B------:R-:W-:Y:S01]  /*21250*/  ULDC UR4, c[0x0][0x22c] ;  /* 0x00008b0000047ab9 */ /* 0x000fe20000000800 */
[----:B------:R-:W-:-:S02]  /*21260*/  PRMT R63, R63, 0x7772, RZ ;  /* 0x000077723f3f7816 */ /* 0x000fc400000000ff */
[----:B------:R-:W-:Y:S02]  /*21270*/  LEA.HI.X.SX32 R7, R7, R3, 0x1, P3 ;  /* 0x0000000307077211 */ /* 0x000fe400018f0eff */
[----:B-1----:R-:W-:Y:S01]  /*21280*/  IADD3 R8, P3, R10, R2, RZ ;  /* 0x000000020a087210 */ /* 0x002fe20007f7e0ff */
[----:B------:R0:W-:Y:S01]  /*21290*/  @P5 STG.E.U8 desc[UR14][R4.64], R63 ;  /* 0x0000003f04005986 */ /* 0x0001e2000c10110e */
[----:B------:R-:W-:-:S03]  /*212a0*/  PRMT R17, R52, 0x7770, RZ ;  /* 0x0000777034117816 */ /* 0x000fc600000000ff */
        /* <DEDUP_REMOVED lines=9> */
[C---:B0-----:R-:W-:Y:S01]  /*21340*/  IADD3 R4, P2, R10.reuse, R2, RZ ;  /* 0x000000020a047210 */ /* 0x041fe20007f5e0ff */
[----:B-1----:R-:W-:Y:S01]  /*21350*/  VIADD R7, R10, UR4 ;  /* 0x000000040a077c36 */ /* 0x002fe20008000000 */
[----:B------:R-:W-:-:S02]  /*21360*/  ULDC UR4, c[0x0][0x248] ;  /* 0x0000920000047ab9 */ /* 0x000fc40000000800 */
[----:B------:R-:W-:Y:S02]  /*21370*/  LEA.HI.X.SX32 R5, R10, R3, 0x1, P2 ;  /* 0x000000030a057211 */ /* 0x000fe400010f0eff */
[----:B------:R-:W-:Y:S01]  /*21380*/  PRMT R15, R52, 0x7771, RZ ;  /* 0x00007771340f7816 */ /* 0x000fe200000000ff */
[----:B------:R-:W-:Y:S01]  /*21390*/  VIADD R10, R7, UR4 ;  /* 0x00000004070a7c36 */ /* 0x000fe20008000000 */
[----:B------:R-:W-:Y:S01]  /*213a0*/  ISETP.LT.AND P5, PT, R173, UR5, !P0 ;  /* 0x00000005ad007c0c */ /* 0x000fe2000c7a1270 */
[----:B------:R-:W-:Y:S01]  /*213b0*/  ULDC UR4, c[0x0][0x248] ;  /* 0x0000920000047ab9 */ /* 0x000fe20000000800 */
[-C--:B------:R-:W-:Y:S01]  /*213c0*/  IADD3 R6, P2, R7, R2.reuse, RZ ;  /* 0x0000000207067210 */ /* 0x080fe20007f5e0ff */
[----:B------:R0:W-:Y:S01]  /*213d0*/  @P6 STG.E.U8 desc[UR14][R4.64], R15 ;  /* 0x0000000f04006986 */ /* 0x0001e2000c10110e */
[----:B---3--:R-:W-:Y:S01]  /*213e0*/  IADD3 R8, P6, R10, R2, RZ ;  /* 0x000000020a087210 */ /* 0x008fe20007fde0ff */
[----:B------:R-:W-:Y:S01]  /*213f0*/  ULDC UR5, c[0x0][0x22c] ;  /* 0x00008b0000057ab9 */ /* 0x000fe20000000800 */
[----:B------:R-:W-:-:S02]  /*21400*/  PRMT R11, R53, 0x7770, RZ ;  /* 0x00007770350b7816 */ /* 0x000fc400000000ff */
[-C--:B------:R-:W-:Y:S02]  /*21410*/  LEA.HI.X.SX32 R7, R7, R3.reuse, 0x1, P2 ;  /* 0x0000000307077211 */ /* 0x080fe400010f0eff */
[C---:B------:R-:W-:Y:S01]  /*21420*/  LEA.HI.X.SX32 R9, R10.reuse, R3, 0x1, P6 ;  /* 0x000000030a097211 */ /* 0x040fe200030f0eff */
[----:B------:R-:W-:Y:S01]  /*21430*/  VIADD R10, R10, UR4 ;  /* 0x000000040a0a7c36 */ /* 0x000fe20008000000 */
[----:B------:R-:W-:Y:S02]  /*21440*/  PRMT R13, R53, 0x7771, RZ ;  /* 0x00007771350d7816 */ /* 0x000fe400000000ff */
[----:B------:R-:W-:Y:S01]  /*21450*/  ISETP.LT.AND P3, PT, R176, UR5, !P0 ;  /* 0x00000005b0007c0c */ /* 0x000fe2000c761270 */
[----:B------:R1:W-:Y:S01]  /*21460*/  @P5 STG.E.U8 desc[UR14][R6.64], R11 ;  /* 0x0000000b06005986 */ /* 0x0003e2000c10110e */
[----:B------:R-:W-:Y:S01]  /*21470*/  ULDC UR4, c[0x0][0x248] ;  /* 0x0000920000047ab9 */ /* 0x000fe20000000800 */
[----:B------:R-:W-:Y:S02]  /*21480*/  ULDC UR5, c[0x0][0x22c] ;  /* 0x00008b0000057ab9 */ /* 0x000fe40000000800 */
[----:B------:R3:W-:Y:S01]  /*21490*/  @P4 STG.E.U8 desc[UR14][R8.64], R13 ;  /* 0x0000000d08004986 */ /* 0x0007e2000c10110e */
[----:B0-----:R-:W-:-:S02]  /*214a0*/  IADD3 R4, P4, R10, R2, RZ ;  /* 0x000000020a047210 */ /* 0x001fc40007f9e0ff */
        /* <DEDUP_REMOVED lines=16> */
[----:B------:R1:W-:Y:S01]  /*215b0*/  @P2 STG.E.U8 desc[UR14][R6.64], R13 ;  /* 0x0000000d06002986 */ /* 0x0003e2000c10110e */
[CC--:B------:R-:W-:Y:S01]  /*215c0*/  IADD3 R8, P2, R11.reuse, R2.reuse, RZ ;  /* 0x000000020b087210 */ /* 0x0c0fe20007f5e0ff */
[----:B0-----:R-:W-:Y:S01]  /*215d0*/  VIADD R5, R11, UR4 ;  /* 0x000000040b057c36 */ /* 0x001fe20008000000 */
[----:B------:R-:W-:Y:S01]  /*215e0*/  ULDC UR4, c[0x0][0x248] ;  /* 0x0000920000047ab9 */ /* 0x000fe20000000800 */
[----:B------:R-:W-:Y:S02]  /*215f0*/  PRMT R15, R55, 0x7770, RZ ;  /* 0x00007770370f7816 */ /* 0x000fe400000000ff */
[----:B------:R-:W-:Y:S01]  /*21600*/  LEA.HI.X.SX32 R9, R11, R3, 0x1, P2 ;  /* 0x000000030b097211 */ /* 0x000fe200010f0eff */
[----:B------:R-:W-:Y:S01]  /*21610*/  VIADD R10, R5, UR4 ;  /* 0x00000004050a7c36 */ /* 0x000fe20008000000 */
[----:B------:R-:W-:Y:S01]  /*21620*/  ISETP.LT.AND P5, PT, R183, UR5, !P0 ;  /* 0x00000005b7007c0c */ /* 0x000fe2000c7a1270 */
[----:B------:R-:W-:Y:S01]  /*21630*/  ULDC UR4, c[0x0][0x248] ;  /* 0x0000920000047ab9 */ /* 0x000fe20000000800 */
[-C--:B------:R-:W-:Y:S01]  /*21640*/  IADD3 R4, P2, R5, R2.reuse, RZ ;  /* 0x0000000205047210 */ /* 0x080fe20007f5e0ff */
[----:B------:R0:W-:Y:S01]  /*21650*/  @P6 STG.E.U8 desc[UR14][R8.64], R15 ;  /* 0x0000000f08006986 */ /* 0x0001e2000c10110e */
[----:B-1----:R-:W-:Y:S01]  /*21660*/  IADD3 R6, P6, R10, R2, RZ ;  /* 0x000000020a067210 */ /* 0x002fe20007fde0ff */
        /* <DEDUP_REMOVED lines=30> */
[----:B------:R-:W-:Y:S01]  /*21850*/  ULDC UR5, c[0x0][0x22c] ;  /* 0x00008b0000057ab9 */ /* 0x000fe20000000800 */
[CC--:B------:R-:W-:Y:S01]  /*21860*/  IADD3 R6, P2, R11.reuse, R2.reuse, RZ ;  /* 0x000000020b067210 */ /* 0x0c0fe20007f5e0ff */
[----:B0-----:R-:W-:Y:S01]  /*21870*/  VIADD R9, R11, UR4 ;  /* 0x000000040b097c36 */ /* 0x001fe20008000000 */
[----:B------:R-:W-:Y:S01]  /*21880*/  ISETP.LT.AND P5, PT, R196, UR5, !P0 ;  /* 0x00000005c4007c0c */ /* 0x000fe2000c7a1270 */
[----:B------:R-:W-:Y:S01]  /*21890*/  ULDC UR5, c[0x0][0x248] ;  /* 0x0000920000057ab9 */ /* 0x000fe20000000800 */
[----:B------:R-:W-:Y:S01]  /*218a0*/  PRMT R53, R53, 0x7773, RZ ;  /* 0x0000777335357816 */ /* 0x000fe200000000ff */
[----:B------:R-:W-:Y:S01]  /*218b0*/  VIADD R10, R9, UR5 ;  /* 0x00000005090a7c36 */ /* 0x000fe20008000000 */
[----:B------:R-:W-:Y:S01]  /*218c0*/  LEA.HI.X.SX32 R7, R11, R3, 0x1, P2 ;  /* 0x000000030b077211 */ /* 0x000fe200010f0eff */
[----:B------:R-:W-:Y:S01]  /*218d0*/  ULDC UR4, c[0x0][0x22c] ;  /* 0x00008b0000047ab9 */ /* 0x000fe20000000800 */
[----:B------:R-:W-:Y:S01]  /*218e0*/  IADD3 R8, P2, R9, R2, RZ ;  /* 0x0000000209087210 */ /* 0x000fe20007f5e0ff */
[----:B------:R-:W-:-:S02]  /*218f0*/  ULDC UR5, c[0x0][0x22c] ;  /* 0x00008b0000057ab9 */ /* 0x000fc40000000800 */
[----:B------:R0:W-:Y:S01]  /*21900*/  @P6 STG.E.U8 desc[UR14][R6.64], R53 ;  /* 0x0000003506006986 */ /* 0x0001e2000c10110e */
[-C--:B-1----:R-:W-:Y:S02]  /*21910*/  IADD3 R4, P6, R10, R2.reuse, RZ ;  /* 0x000000020a047210 */ /* 0x082fe40007fde0ff */
[-C--:B------:R-:W-:Y:S02]  /*21920*/  LEA.HI.X.SX32 R9, R9, R3.reuse, 0x1, P2 ;  /* 0x0000000309097211 */ /* 0x080fe400010f0eff */
[----:B------:R-:W-:Y:S01]  /*21930*/  ISETP.LT.AND P2, PT, R199, UR4, !P0 ;  /* 0x00000004c7007c0c */ /* 0x000fe2000c741270 */
[----:B------:R-:W-:Y:S01]  /*21940*/  ULDC UR4, c[0x0][0x248] ;  /* 0x0000920000047ab9 */ /* 0x000fe20000000800 */
[----:B------:R-:W-:Y:S02]  /*21950*/  PRMT R11, R54, 0x7772, RZ ;  /* 0x00007772360b7816 */ /* 0x000fe400000000ff */
[C---:B------:R-:W-:Y:S01]  /*21960*/  LEA.HI.X.SX32 R5, R10.reuse, R3, 0x1, P6 ;  /* 0x000000030a057211 */ /* 0x040fe200030f0eff */
[----:B------:R-:W-:Y:S01]  /*21970*/  VIADD R10, R10, UR4 ;  /* 0x000000040a0a7c36 */ /* 0x000fe20008000000 */
[----:B------:R-:W-:Y:S01]  /*21980*/  PRMT R15, R54, 0x7773, RZ ;  /* 0x00007773360f7816 */ /* 0x000fe200000000ff */
[----:B------:R-:W-:Y:S01]  /*21990*/  ULDC UR4, c[0x0][0x248] ;  /* 0x0000920000047ab9 */ /* 0x000fe20000000800 */
[----:B------:R1:W-:Y:S04]  /*219a0*/  @P3 STG.E.U8 desc[UR14][R8.64], R11 ;  /* 0x0000000b08003986 */ /* 0x0003e8000c10110e */
[----:B------:R3:W-:Y:S01]  /*219b0*/  @P4 STG.E.U8 desc[UR14][R4.64], R15 ;  /* 0x0000000f04004986 */ /* 0x0007e2000c10110e */
[C---:B0-----:R-:W-:Y:S01]  /*219c0*/  IADD3 R6, P4, R10.reuse, R2, RZ ;  /* 0x000000020a067210 */ /* 0x041fe20007f9e0ff */
[----:B-1----:R-:W-:-:S03]  /*219d0*/  VIADD R11, R10, UR4 ;  /* 0x000000040a0b7c36 */ /* 0x002fc60008000000 */
[-C--:B------:R-:W-:Y:S01]  /*219e0*/  LEA.HI.X.SX32 R7, R10, R3.reuse, 0x1, P4 ;  /* 0x000000030a077211 */ /* 0x080fe200020f0eff */
[----:B------:R-:W-:Y:S01]  /*219f0*/  ULDC UR4, c[0x0][0x248] ;  /* 0x0000920000047ab9 */ /* 0x000fe20000000800 */
[----:B------:R-:W-:Y:S02]  /*21a00*/  IADD3 R8, P6, R11, R2, RZ ;  /* 0x000000020b087210 */ /* 0x000fe40007fde0ff */
[C---:B------:R-:W-:Y:S02]  /*21a10*/  PRMT R13, R55.reuse, 0x7772, RZ ;  /* 0x00007772370d7816 */ /* 0x040fe400000000ff */
[----:B------:R-:W-:Y:S02]  /*21a20*/  PRMT R55, R55, 0x7773, RZ ;  /* 0x0000777337377816 */ /* 0x000fe400000000ff */
[C---:B------:R-:W-:Y:S01]  /*21a30*/  LEA.HI.X.SX32 R9, R11.reuse, R3, 0x1, P6 ;  /* 0x000000030b097211 */ /* 0x040fe200030f0eff */
[----:B------:R-:W-:Y:S01]  /*21a40*/  VIADD R11, R11, UR4 ;  /* 0x000000040b0b7c36 */ /* 0x000fe20008000000 */
[----:B------:R-:W-:Y:S01]  /*21a50*/  ISETP.LT.AND P3, PT, R201, UR5, !P0 ;  /* 0x00000005c9007c0c */ /* 0x000fe2000c761270 */
[----:B------:R0:W-:Y:S01]  /*21a60*/  @P5 STG.E.U8 desc[UR14][R6.64], R13 ;  /* 0x0000000d06005986 */ /* 0x0001e2000c10110e */
[----:B------:R-:W-:Y:S01]  /*21a70*/  ULDC UR4, c[0x0][0x248] ;  /* 0x0000920000047ab9 */ /* 0x000fe20000000800 */
[----:B------:R-:W-:-:S02]  /*21a80*/  ULDC UR5, c[0x0][0x22c] ;  /* 0x00008b0000057ab9 */ /* 0x000fc40000000800 */
[----:B------:R1:W-:Y:S01]  /*21a90*/  @P2 STG.E.U8 desc[UR14][R8.64], R55 ;  /* 0x0000003708002986 */ /* 0x0003e2000c10110e */
[CC--:B---3--:R-:W-:Y:S01]  /*21aa0*/  IADD3 R4, P2, R11.reuse, R2.reuse, RZ ;  /* 0x000000020b047210 */ /* 0x0c8fe20007f5e0ff */
[----:B------:R-:W-:Y:S01]  /*21ab0*/  VIADD R10, R11, UR4 ;  /* 0x000000040b0a7c36 */ /* 0x000fe20008000000 */
[----:B------:R-:W-:Y:S01]  /*21ac0*/  ISETP.LT.AND P4, PT, R203, UR5, !P0 ;  /* 0x00000005cb007c0c */ /* 0x000fe2000c781270 */
[----:B------:R-:W-:Y:S01]  /*21ad0*/  ULDC UR4, c[0x0][0x22c] ;  /* 0x00008b0000047ab9 */ /* 0x000fe20000000800 */
[----:B------:R-:W-:Y:S01]  /*21ae0*/  LEA.HI.X.SX32 R5, R11, R3, 0x1, P2 ;  /* 0x000000030b057211 */ /* 0x000fe200010f0eff */
[----:B------:R-:W-:Y:S01]  /*21af0*/  ULDC UR5, c[0x0][0x22c] ;  /* 0x00008b0000057ab9 */ /* 0x000fe20000000800 */
[----:B--2---:R-:W-:Y:S02]  /*21b00*/  PRMT R11, R228, 0x7770, RZ ;  /* 0x00007770e40b7816 */ /* 0x004fe400000000ff */
[----:B0-----:R-:W-:-:S03]  /*21b10*/  IADD3 R6, P2, R10, R2, RZ ;  /* 0x000000020a067210 */ /* 0x001fc60007f5e0ff */
        /* <DEDUP_REMOVED lines=10> */
[C---:B-1----:R-:W-:Y:S01]  /*21bc0*/  IADD3 R8, P4, R10.reuse, R2, RZ ;  /* 0x000000020a087210 */ /* 0x042fe20007f9e0ff */
[----:B0-----:R-:W-:Y:S01]  /*21bd0*/  VIADD R5, R10, UR4 ;  /* 0x000000040a057c36 */ /* 0x001fe20008000000 */
        /* <DEDUP_REMOVED lines=8> */
[----:B--2---:R-:W-:Y:S01]  /*21c60*/  IADD3 R6, P6, R10, R2, RZ ;  /* 0x000000020a067210 */ /* 0x004fe20007fde0ff */
[----:B------:R-:W-:Y:S01]  /*21c70*/  ULDC UR5, c[0x0][0x22c] ;  /* 0x00008b0000057ab9 */ /* 0x000fe20000000800 */
[----:B------:R-:W-:Y:S02]  /*21c80*/  PRMT R11, R229, 0x7771, RZ ;  /* 0x00007771e50b7816 */ /* 0x000fe400000000ff */
[----:B------:R-:W-:-:S02]  /*21c90*/  LEA.HI.X.SX32 R5, R5, R3, 0x1, P4 ;  /* 0x0000000305057211 */ /* 0x000fc400020f0eff */
        /* <DEDUP_REMOVED lines=21> */
[----:B--2---:R-:W-:Y:S01]  /*21df0*/  PRMT R15, R231, 0x7770, RZ ;  /* 0x00007770e70f7816 */ /* 0x004fe200000000ff */
[----:B------:R-:W-:Y:S01]  /*21e00*/  ULDC UR4, c[0x0][0x248] ;  /* 0x0000920000047ab9 */ /* 0x000fe20000000800 */
[----:B------:R-:W-:Y:S01]  /*21e10*/  ISETP.LT.AND P6, PT, R215, UR5, !P0 ;  /* 0x00000005d7007c0c */ /* 0x000fe2000c7c1270 */
[----:B------:R-:W-:-:S02]  /*21e20*/  ULDC UR5, c[0x0][0x22c] ;  /* 0x00008b0000057ab9 */ /* 0x000fc40000000800 */
[----:B------:R1:W-:Y:S01]  /*21e30*/  @P4 STG.E.U8 desc[UR14][R4.64], R15 ;  /* 0x0000000f04004986 */ /* 0x0003e2000c10110e */
[C---:B------:R-:W-:Y:S01]  /*21e40*/  IADD3 R6, P4, R11.reuse, R2, RZ ;  /* 0x000000020b067210 */ /* 0x040fe20007f9e0ff */
[C---:B0-----:R-:W-:Y:S01]  /*21e50*/  VIADD R9, R11.reuse, UR4 ;  /* 0x000000040b097c36 */ /* 0x041fe20008000000 */
[----:B------:R-:W-:Y:S02]  /*21e60*/  ULDC UR4, c[0x0][0x248] ;  /* 0x0000920000047ab9 */ /* 0x000fe40000000800 */
[----:B------:R-:W-:Y:S01]  /*21e70*/  LEA.HI.X.SX32 R7, R11, R3, 0x1, P4 ;  /* 0x000000030b077211 */ /* 0x000fe200020f0eff */
[----:B------:R-:W-:Y:S01]  /*21e80*/  VIADD R10, R9, UR4 ;  /* 0x00000004090a7c36 */ /* 0x000fe20008000000 */
[----:B------:R-:W-:Y:S01]  /*21e90*/  PRMT R11, R231, 0x7771, RZ ;  /* 0x00007771e70b7816 */ /* 0x000fe200000000ff */
[----:B------:R-:W-:Y:S01]  /*21ea0*/  ULDC UR4, c[0x0][0x248] ;  /* 0x0000920000047ab9 */ /* 0x000fe20000000800 */
[----:B------:R-:W-:Y:S01]  /*21eb0*/  ISETP.LT.AND P3, PT, R216, UR5, !P0 ;  /* 0x00000005d8007c0c */ /* 0x000fe2000c761270 */
[----:B------:R-:W-:-:S02]  /*21ec0*/  ULDC UR5, c[0x0][0x22c] ;  /* 0x00008b0000057ab9 */ /* 0x000fc40000000800 */
[----:B------:R0:W-:Y:S01]  /*21ed0*/  @P6 STG.E.U8 desc[UR14][R6.64], R11 ;  /* 0x0000000b06006986 */ /* 0x0001e2000c10110e */
[CC--:B-1----:R-:W-:Y:S02]  /*21ee0*/  IADD3 R4, P6, R10.reuse, R2.reuse, RZ ;  /* 0x000000020a047210 */ /* 0x0c2fe40007fde0ff */
[----:B------:R-:W-:Y:S02]  /*21ef0*/  IADD3 R8, P4, R9, R2, RZ ;  /* 0x0000000209087210 */ /* 0x000fe40007f9e0ff */
[C---:B------:R-:W-:Y:S01]  /*21f00*/  LEA.HI.X.SX32 R5, R10.reuse, R3, 0x1, P6 ;  /* 0x000000030a057211 */ /* 0x040fe200030f0eff */
[----:B------:R-:W-:Y:S01]  /*21f10*/  VIADD R10, R10, UR4 ;  /* 0x000000040a0a7c36 */ /* 0x000fe20008000000 */
[----:B------:R-:W-:Y:S01]  /*21f20*/  ULDC UR4, c[0x0][0x248] ;  /* 0x0000920000047ab9 */ /* 0x000fe20000000800 */
[----:B------:R-:W-:Y:S01]  /*21f30*/  ISETP.LT.AND P5, PT, R221, UR5, !P0 ;  /* 0x00000005dd007c0c */ /* 0x000fe2000c7a1270 */
[----:B------:R-:W-:Y:S01]  /*21f40*/  ULDC UR5, c[0x0][0x22c] ;  /* 0x00008b0000057ab9 */ /* 0x000fe20000000800 */
[----:B------:R-:W-:-:S02]  /*21f50*/  PRMT R13, R228, 0x7772, RZ ;  /* 0x00007772e40d7816 */ /* 0x000fc400000000ff */
[----:B------:R-:W-:Y:S01]  /*21f60*/  LEA.HI.X.SX32 R9, R9, R3, 0x1, P4 ;  /* 0x0000000309097211 */ /* 0x000fe200020f0eff */
[----:B0-----:R-:W-:Y:S01]  /*21f70*/  VIADD R11, R10, UR4 ;  /* 0x000000040a0b7c36 */ /* 0x001fe20008000000 */
[----:B------:R-:W-:Y:S01]  /*21f80*/  PRMT R15, R228, 0x7773, RZ ;  /* 0x00007773e40f7816 */ /* 0x000fe200000000ff */
[----:B------:R-:W-:Y:S01]  /*21f90*/  ULDC UR4, c[0x0][0x248] ;  /* 0x0000920000047ab9 */ /* 0x000fe20000000800 */
[----:B------:R-:W-:Y:S01]  /*21fa0*/  ISETP.LT.AND P4, PT, R222, UR5, !P0 ;  /* 0x00000005de007c0c */ /* 0x000fe2000c781270 */
[----:B------:R-:W-:Y:S01]  /*21fb0*/  ULDC UR5, c[0x0][0x22c] ;  /* 0x00008b0000057ab9 */ /* 0x000fe20000000800 */
[----:B------:R0:W-:Y:S01]  /*21fc0*/  @P3 STG.E.U8 desc[UR14][R8.64], R13 ;  /* 0x0000000d08003986 */ /* 0x0001e2000c10110e */
[----:B------:R-:W-:Y:S01]  /*21fd0*/  VIADD R12, R11, UR4 ;  /* 0x000000040b0c7c36 */ /* 0x000fe20008000000 */
[----:B------:R-:W-:Y:S01]  /*21fe0*/  ISETP.LT.AND P3, PT, R225, UR5, !P0 ;  /* 0x00000005e1007c0c */ /* 0x000fe2000c761270 */
[----:B------:R-:W-:Y:S01]  /*21ff0*/  ULDC UR5, c[0x0][0x248] ;  /* 0x0000920000057ab9 */ /* 0x000fe20000000800 */
[----:B------:R1:W-:Y:S01]  /*22000*/  @P2 STG.E.U8 desc[UR14][R4.64], R15 ;  /* 0x0000000f04002986 */ /* 0x0003e2000c10110e */
[----:B------:R-:W-:Y:S01]  /*22010*/  IADD3 R6, P2, R10, R2, RZ ;  /* 0x000000020a067210 */ /* 0x000fe20007f5e0ff */
[----:B------:R-:W-:-:S03]  /*22020*/  ULDC UR4, c[0x0][0x248] ;  /* 0x0000920000047ab9 */ /* 0x000fc60000000800 */
[-C--:B------:R-:W-:Y:S01]  /*22030*/  LEA.HI.X.SX32 R7, R10, R3.reuse, 0x1, P2 ;  /* 0x000000030a077211 */ /* 0x080fe200010f0eff */
[C---:B0-----:R-:W-:Y:S01]  /*22040*/  VIADD R13, R12.reuse, UR5 ;  /* 0x000000050c0d7c36 */ /* 0x041fe20008000000 */
[-C--:B------:R-:W-:Y:S01]  /*22050*/  IADD3 R8, P2, R11, R2.reuse, RZ ;  /* 0x000000020b087210 */ /* 0x080fe20007f5e0ff */
[----:B------:R-:W-:Y:S01]  /*22060*/  ULDC UR5, c[0x0][0x248] ;  /* 0x0000920000057ab9 */ /* 0x000fe20000000800 */
[CC--:B-1----:R-:W-:Y:S01]  /*22070*/  IADD3 R4, P6, R12.reuse, R2.reuse, RZ ;  /* 0x000000020c047210 */ /* 0x0c2fe20007fde0ff */
[----:B------:R-:W-:Y:S01]  /*22080*/  VIADD R14, R13, UR4 ;  /* 0x000000040d0e7c36 */ /* 0x000fe20008000000 */
[-C--:B------:R-:W-:Y:S01]  /*22090*/  LEA.HI.X.SX32 R9, R11, R3.reuse, 0x1, P2 ;  /* 0x000000030b097211 */ /* 0x080fe200010f0eff */
[----:B------:R-:W-:Y:S01]  /*220a0*/  ULDC UR4, c[0x0][0x22c] ;  /* 0x00008b0000047ab9 */ /* 0x000fe20000000800 */
[----:B------:R-:W-:Y:S02]  /*220b0*/  LEA.HI.X.SX32 R5, R12, R3, 0x1, P6 ;  /* 0x000000030c057211 */ /* 0x000fe400030f0eff */
[----:B------:R-:W-:-:S02]  /*220c0*/  IADD3 R10, P6, R13, R2, RZ ;  /* 0x000000020d0a7210 */ /* 0x000fc40007fde0ff */
[CC--:B------:R-:W-:Y:S01]  /*220d0*/  IADD3 R12, P2, R14.reuse, R2.reuse, RZ ;  /* 0x000000020e0c7210 */ /* 0x0c0fe20007f5e0ff */
[C---:B------:R-:W-:Y:S01]  /*220e0*/  VIADD R15, R14.reuse, UR5 ;  /* 0x000000050e0f7c36 */ /* 0x040fe20008000000 */
[-C--:B------:R-:W-:Y:S02]  /*220f0*/  LEA.HI.X.SX32 R11, R13, R3.reuse, 0x1, P6 ;  /* 0x000000030d0b7211 */ /* 0x080fe400030f0eff */
[----:B------:R-:W-:Y:S02]  /*22100*/  LEA.HI.X.SX32 R13, R14, R3, 0x1, P2 ;  /* 0x000000030e0d7211 */ /* 0x000fe400010f0eff */
[----:B------:R-:W-:Y:S02]  /*22110*/  ISETP.LT.AND P2, PT, R227, UR6, !P0 ;  /* 0x00000006e3007c0c */ /* 0x000fe4000c741270 */
[----:B------:R-:W-:Y:S02]  /*22120*/  ISETP.LT.AND P0, PT, R0, UR4, !P0 ;  /* 0x0000000400007c0c */ /* 0x000fe4000c701270 */
[----:B------:R-:W-:-:S02]  /*22130*/  IADD3 R2, P6, R15, R2, RZ ;  /* 0x000000020f027210 */ /* 0x000fc40007fde0ff */
[C---:B------:R-:W-:Y:S02]  /*22140*/  PRMT R21, R229.reuse, 0x7773, RZ ;  /* 0x00007773e5157816 */ /* 0x040fe400000000ff */
[----:B------:R-:W-:Y:S02]  /*22150*/  PRMT R229, R229, 0x7772, RZ ;  /* 0x00007772e5e57816 */ /* 0x000fe400000000ff */
[----:B------:R-:W-:Y:S02]  /*22160*/  LEA.HI.X.SX32 R3, R15, R3, 0x1, P6 ;  /* 0x000000030f037211 */ /* 0x000fe400030f0eff */
[C---:B------:R-:W-:Y:S02]  /*22170*/  PRMT R19, R230.reuse, 0x7772, RZ ;  /* 0x00007772e6137816 */ /* 0x040fe400000000ff */
[----:B------:R-:W-:Y:S02]  /*22180*/  PRMT R17, R230, 0x7773, RZ ;  /* 0x00007773e6117816 */ /* 0x000fe400000000ff */
[C---:B------:R-:W-:Y:S01]  /*22190*/  PRMT R15, R231.reuse, 0x7773, RZ ;  /* 0x00007773e70f7816 */ /* 0x040fe200000000ff */
[----:B------:R0:W-:Y:S01]  /*221a0*/  @P5 STG.E.U8 desc[UR14][R6.64], R229 ;  /* 0x000000e506005986 */ /* 0x0001e2000c10110e */
[----:B------:R-:W-:-:S03]  /*221b0*/  PRMT R231, R231, 0x7772, RZ ;  /* 0x00007772e7e77816 */ /* 0x000fc600000000ff */
[----:B------:R0:W-:Y:S04]  /*221c0*/  @P4 STG.E.U8 desc[UR14][R8.64], R21 ;  /* 0x0000001508004986 */ /* 0x0001e8000c10110e */
[----:B------:R0:W-:Y:S04]  /*221d0*/  @P3 STG.E.U8 desc[UR14][R4.64], R19 ;  /* 0x0000001304003986 */ /* 0x0001e8000c10110e */
[----:B------:R0:W-:Y:S04]  /*221e0*/  @P2 STG.E.U8 desc[UR14][R10.64], R17 ;  /* 0x000000110a002986 */ /* 0x0001e8000c10110e */
[----:B------:R0:W-:Y:S01]  /*221f0*/  @P0 STG.E.U8 desc[UR14][R12.64], R231 ;  /* 0x000000e70c000986 */ /* 0x0001e2000c10110e */
[----:B------:R-:W-:Y:S05]  /*22200*/  @!P1 EXIT ;  /* 0x000000000000994d */ /* 0x000fea0003800000 */
[----:B------:R-:W-:Y:S01]  /*22210*/  STG.E.U8 desc[UR14][R2.64], R15 ;  /* 0x0000000f02007986 */ /* 0x000fe2000c10110e */
[----:B------:R-:W-:Y:S05]  /*22220*/  EXIT ;  /* 0x000000000000794d */ /* 0x000fea0003800000 */
.L_x_3:
[----:B------:R-:W-:-:S00]  /*22230*/  BRA `(.L_x_3) ;  /* 0xfffffffc00fc7947 */ /* 0x000fc0000383ffff */
[----:B------:R-:W-:-:S00]  /*22240*/  NOP ;  /* 0x0000000000007918 */ /* 0x000fc00000000000 */
        /* <DEDUP_REMOVED lines=11> */
.L_x_4:


//--------------------- .nv.shared.matmul_kernel  --------------------------
	.section	.nv.shared.matmul_kernel,"aw",@nobits
	.sectionflags	@""
	.align	16
	.zero		1024


//--------------------- .nv.shared.reserved.0     --------------------------
	.section	.nv.shared.reserved.0,"aw",@nobits
	.weak		__nv_reservedSMEM_offset_0_alias
	.size		__nv_reservedSMEM_offset_0_alias, 0, 0
	.other		__nv_reservedSMEM_offset_0_alias,@"STO_CUDA_RESERVED_SHARED STV_DEFAULT"
__nv_reservedSMEM_offset_0_alias:
	.zero		0


//--------------------- .nv.constant0.matmul_kernel --------------------------
	.section	.nv.constant0.matmul_kernel,"a",@progbits
	.sectionflags	@""
	.align	4
.nv.constant0.matmul_kernel:
	.zero		608


//--------------------- SYMBOLS --------------------------

	.type		.nv.reservedSmem.offset0,@object
	.size		.nv.reservedSmem.offset0,0x4
